	.headerflags	@"EF_CUDA_TEXMODE_UNIFIED EF_CUDA_64BIT_ADDRESS EF_CUDA_SM86 EF_CUDA_VIRTUAL_SM(EF_CUDA_SM86)"
	.elftype	@"ET_EXEC"


//--------------------- .nv.info                  --------------------------
	.section	.nv.info,"",@"SHT_CUDA_INFO"
	.align	4


	//----- nvinfo : EIATTR_REGCOUNT
	.align		4
        /*0000*/ 	.byte	0x04, 0x2f
        /*0002*/ 	.short	(.L_1 - .L_0)
	.align		4
.L_0:
        /*0004*/ 	.word	index@(triton__0d1d2d3d4d5d6d7d8d9d10d11d12d13d14d15d16d17d18d19d20d21d22d23d24d25d26d27d28d29d30d31d32d33d34d35d36d37d38d39d40d41d42d43d44d45d46d47d48d49d50d51d52d53d54d55d56d57d58d59d60d61d62d63d64d65d66d67d68d69d70d71d72d73d74d75d76d77d78d79d80d81d82d83d84d85d86d87d88d89d90d91d92d93d94d95d96d97d98d99d100d101d102d103d104d105d106d107d108d109d110d111d112d113d114d115d116d117d118d119d120d121d122d123d124d125d126d127d128d129d130d131d132d133d134d135d136d137d138d139d140d141d142d143d144d145d146d147d148d149d150d151d152d153d154d155d156d157d158d159d160d161d162d163d164d165d166d167d168d169d170d171d172d173d174d175d176d177d178d179d180d181d182d183d184d185d186d187d188189de)
        /*0008*/ 	.word	0x000000fe


	//----- nvinfo : EIATTR_MAX_STACK_SIZE
	.align		4
.L_1:
        /*000c*/ 	.byte	0x04, 0x23
        /*000e*/ 	.short	(.L_3 - .L_2)
	.align		4
.L_2:
        /*0010*/ 	.word	index@(triton__0d1d2d3d4d5d6d7d8d9d10d11d12d13d14d15d16d17d18d19d20d21d22d23d24d25d26d27d28d29d30d31d32d33d34d35d36d37d38d39d40d41d42d43d44d45d46d47d48d49d50d51d52d53d54d55d56d57d58d59d60d61d62d63d64d65d66d67d68d69d70d71d72d73d74d75d76d77d78d79d80d81d82d83d84d85d86d87d88d89d90d91d92d93d94d95d96d97d98d99d100d101d102d103d104d105d106d107d108d109d110d111d112d113d114d115d116d117d118d119d120d121d122d123d124d125d126d127d128d129d130d131d132d133d134d135d136d137d138d139d140d141d142d143d144d145d146d147d148d149d150d151d152d153d154d155d156d157d158d159d160d161d162d163d164d165d166d167d168d169d170d171d172d173d174d175d176d177d178d179d180d181d182d183d184d185d186d187d188189de)
        /*0014*/ 	.word	0x00000000


	//----- nvinfo : EIATTR_MIN_STACK_SIZE
	.align		4
.L_3:
        /*0018*/ 	.byte	0x04, 0x12
        /*001a*/ 	.short	(.L_5 - .L_4)
	.align		4
.L_4:
        /*001c*/ 	.word	index@(triton__0d1d2d3d4d5d6d7d8d9d10d11d12d13d14d15d16d17d18d19d20d21d22d23d24d25d26d27d28d29d30d31d32d33d34d35d36d37d38d39d40d41d42d43d44d45d46d47d48d49d50d51d52d53d54d55d56d57d58d59d60d61d62d63d64d65d66d67d68d69d70d71d72d73d74d75d76d77d78d79d80d81d82d83d84d85d86d87d88d89d90d91d92d93d94d95d96d97d98d99d100d101d102d103d104d105d106d107d108d109d110d111d112d113d114d115d116d117d118d119d120d121d122d123d124d125d126d127d128d129d130d131d132d133d134d135d136d137d138d139d140d141d142d143d144d145d146d147d148d149d150d151d152d153d154d155d156d157d158d159d160d161d162d163d164d165d166d167d168d169d170d171d172d173d174d175d176d177d178d179d180d181d182d183d184d185d186d187d188189de)
        /*0020*/ 	.word	0x00000008


	//----- nvinfo : EIATTR_FRAME_SIZE
	.align		4
.L_5:
        /*0024*/ 	.byte	0x04, 0x11
        /*0026*/ 	.short	(.L_7 - .L_6)
	.align		4
.L_6:
        /*0028*/ 	.word	index@(triton__0d1d2d3d4d5d6d7d8d9d10d11d12d13d14d15d16d17d18d19d20d21d22d23d24d25d26d27d28d29d30d31d32d33d34d35d36d37d38d39d40d41d42d43d44d45d46d47d48d49d50d51d52d53d54d55d56d57d58d59d60d61d62d63d64d65d66d67d68d69d70d71d72d73d74d75d76d77d78d79d80d81d82d83d84d85d86d87d88d89d90d91d92d93d94d95d96d97d98d99d100d101d102d103d104d105d106d107d108d109d110d111d112d113d114d115d116d117d118d119d120d121d122d123d124d125d126d127d128d129d130d131d132d133d134d135d136d137d138d139d140d141d142d143d144d145d146d147d148d149d150d151d152d153d154d155d156d157d158d159d160d161d162d163d164d165d166d167d168d169d170d171d172d173d174d175d176d177d178d179d180d181d182d183d184d185d186d187d188189de)
        /*002c*/ 	.word	0x00000008
.L_7:


//--------------------- .nv.info.triton__0d1d2d3d4d5d6d7d8d9d10d11d12d13d14d15d16d17d18d19d20d21d22d23d24d25d26d27d28d29d30d31d32d33d34d35d36d37d38d39d40d41d42d43d44d45d46d47d48d49d50d51d52d53d54d55d56d57d58d59d60d61d62d63d64d65d66d67d68d69d70d71d72d73d74d75d76d77d78d79d80d81d82d83d84d85d86d87d88d89d90d91d92d93d94d95d96d97d98d99d100d101d102d103d104d105d106d107d108d109d110d111d112d113d114d115d116d117d118d119d120d121d122d123d124d125d126d127d128d129d130d131d132d133d134d135d136d137d138d139d140d141d142d143d144d145d146d147d148d149d150d151d152d153d154d155d156d157d158d159d160d161d162d163d164d165d166d167d168d169d170d171d172d173d174d175d176d177d178d179d180d181d182d183d184d185d186d187d188189de --------------------------
	.section	.nv.info.triton__0d1d2d3d4d5d6d7d8d9d10d11d12d13d14d15d16d17d18d19d20d21d22d23d24d25d26d27d28d29d30d31d32d33d34d35d36d37d38d39d40d41d42d43d44d45d46d47d48d49d50d51d52d53d54d55d56d57d58d59d60d61d62d63d64d65d66d67d68d69d70d71d72d73d74d75d76d77d78d79d80d81d82d83d84d85d86d87d88d89d90d91d92d93d94d95d96d97d98d99d100d101d102d103d104d105d106d107d108d109d110d111d112d113d114d115d116d117d118d119d120d121d122d123d124d125d126d127d128d129d130d131d132d133d134d135d136d137d138d139d140d141d142d143d144d145d146d147d148d149d150d151d152d153d154d155d156d157d158d159d160d161d162d163d164d165d166d167d168d169d170d171d172d173d174d175d176d177d178d179d180d181d182d183d184d185d186d187d188189de,"",@"SHT_CUDA_INFO"
	.align	4


	//----- nvinfo : EIATTR_CUDA_API_VERSION
	.align		4
        /*0000*/ 	.byte	0x04, 0x37
        /*0002*/ 	.short	(.L_9 - .L_8)
.L_8:
        /*0004*/ 	.word	0x0000007b


	//----- nvinfo : EIATTR_SW2861232_WAR
	.align		4
.L_9:
        /*0008*/ 	.byte	0x01, 0x35
	.zero		2


	//----- nvinfo : EIATTR_PARAM_CBANK
	.align		4
        /*000c*/ 	.byte	0x04, 0x0a
        /*000e*/ 	.short	(.L_11 - .L_10)
	.align		4
.L_10:
        /*0010*/ 	.word	index@(.nv.constant0.triton__0d1d2d3d4d5d6d7d8d9d10d11d12d13d14d15d16d17d18d19d20d21d22d23d24d25d26d27d28d29d30d31d32d33d34d35d36d37d38d39d40d41d42d43d44d45d46d47d48d49d50d51d52d53d54d55d56d57d58d59d60d61d62d63d64d65d66d67d68d69d70d71d72d73d74d75d76d77d78d79d80d81d82d83d84d85d86d87d88d89d90d91d92d93d94d95d96d97d98d99d100d101d102d103d104d105d106d107d108d109d110d111d112d113d114d115d116d117d118d119d120d121d122d123d124d125d126d127d128d129d130d131d132d133d134d135d136d137d138d139d140d141d142d143d144d145d146d147d148d149d150d151d152d153d154d155d156d157d158d159d160d161d162d163d164d165d166d167d168d169d170d171d172d173d174d175d176d177d178d179d180d181d182d183d184d185d186d187d188189de)
        /*0014*/ 	.short	0x0160
        /*0016*/ 	.short	0x05e8


	//----- nvinfo : EIATTR_CBANK_PARAM_SIZE
	.align		4
.L_11:
        /*0018*/ 	.byte	0x03, 0x19
        /*001a*/ 	.short	0x05e8


	//----- nvinfo : EIATTR_KPARAM_INFO
	.align		4
        /*001c*/ 	.byte	0x04, 0x17
        /*001e*/ 	.short	(.L_13 - .L_12)
.L_12:
        /*0020*/ 	.word	0x00000000
        /*0024*/ 	.short	0x00bd
        /*0026*/ 	.short	0x05e4
        /*0028*/ 	.byte	0x00, 0xf0, 0x11, 0x00


	//----- nvinfo : EIATTR_KPARAM_INFO
	.align		4
.L_13:
        /*002c*/ 	.byte	0x04, 0x17
        /*002e*/ 	.short	(.L_15 - .L_14)
.L_14:
        /*0030*/ 	.word	0x00000000
        /*0034*/ 	.short	0x00bc
        /*0036*/ 	.short	0x05e0
        /*0038*/ 	.byte	0x00, 0xf0, 0x11, 0x00


	//----- nvinfo : EIATTR_KPARAM_INFO
	.align		4
.L_15:
        /*003c*/ 	.byte	0x04, 0x17
        /*003e*/ 	.short	(.L_17 - .L_16)
.L_16:
        /*0040*/ 	.word	0x00000000
        /*0044*/ 	.short	0x00bb
        /*0046*/ 	.short	0x05d8
        /*0048*/ 	.byte	0x00, 0xf0, 0x21, 0x00


	//----- nvinfo : EIATTR_KPARAM_INFO
	.align		4
.L_17:
        /*004c*/ 	.byte	0x04, 0x17
        /*004e*/ 	.short	(.L_19 - .L_18)
.L_18:
        /*0050*/ 	.word	0x00000000
        /*0054*/ 	.short	0x00ba
        /*0056*/ 	.short	0x05d0
        /*0058*/ 	.byte	0x00, 0xf0, 0x21, 0x00


	//----- nvinfo : EIATTR_KPARAM_INFO
	.align		4
.L_19:
        /*005c*/ 	.byte	0x04, 0x17
        /*005e*/ 	.short	(.L_21 - .L_20)
.L_20:
        /*0060*/ 	.word	0x00000000
        /*0064*/ 	.short	0x00b9
        /*0066*/ 	.short	0x05c8
        /*0068*/ 	.byte	0x00, 0xf0, 0x21, 0x00


	//----- nvinfo : EIATTR_KPARAM_INFO
	.align		4
.L_21:
        /*006c*/ 	.byte	0x04, 0x17
        /*006e*/ 	.short	(.L_23 - .L_22)
.L_22:
        /*0070*/ 	.word	0x00000000
        /*0074*/ 	.short	0x00b8
        /*0076*/ 	.short	0x05c0
        /*0078*/ 	.byte	0x00, 0xf0, 0x21, 0x00


	//----- nvinfo : EIATTR_KPARAM_INFO
	.align		4
.L_23:
        /*007c*/ 	.byte	0x04, 0x17
        /*007e*/ 	.short	(.L_25 - .L_24)
.L_24:
        /*0080*/ 	.word	0x00000000
        /*0084*/ 	.short	0x00b7
        /*0086*/ 	.short	0x05b8
        /*0088*/ 	.byte	0x00, 0xf0, 0x21, 0x00


	//----- nvinfo : EIATTR_KPARAM_INFO
	.align		4
.L_25:
        /*008c*/ 	.byte	0x04, 0x17
        /*008e*/ 	.short	(.L_27 - .L_26)
.L_26:
        /*0090*/ 	.word	0x00000000
        /*0094*/ 	.short	0x00b6
        /*0096*/ 	.short	0x05b0
        /*0098*/ 	.byte	0x00, 0xf0, 0x21, 0x00


	//----- nvinfo : EIATTR_KPARAM_INFO
	.align		4
.L_27:
        /*009c*/ 	.byte	0x04, 0x17
        /*009e*/ 	.short	(.L_29 - .L_28)
.L_28:
        /*00a0*/ 	.word	0x00000000
        /*00a4*/ 	.short	0x00b5
        /*00a6*/ 	.short	0x05a8
        /*00a8*/ 	.byte	0x00, 0xf0, 0x21, 0x00


	//----- nvinfo : EIATTR_KPARAM_INFO
	.align		4
.L_29:
        /*00ac*/ 	.byte	0x04, 0x17
        /*00ae*/ 	.short	(.L_31 - .L_30)
.L_30:
        /*00b0*/ 	.word	0x00000000
        /*00b4*/ 	.short	0x00b4
        /*00b6*/ 	.short	0x05a0
        /*00b8*/ 	.byte	0x00, 0xf0, 0x21, 0x00


	//----- nvinfo : EIATTR_KPARAM_INFO
	.align		4
.L_31:
        /*00bc*/ 	.byte	0x04, 0x17
        /*00be*/ 	.short	(.L_33 - .L_32)
.L_32:
        /*00c0*/ 	.word	0x00000000
        /*00c4*/ 	.short	0x00b3
        /*00c6*/ 	.short	0x0598
        /*00c8*/ 	.byte	0x00, 0xf0, 0x21, 0x00


	//----- nvinfo : EIATTR_KPARAM_INFO
	.align		4
.L_33:
        /*00cc*/ 	.byte	0x04, 0x17
        /*00ce*/ 	.short	(.L_35 - .L_34)
.L_34:
        /*00d0*/ 	.word	0x00000000
        /*00d4*/ 	.short	0x00b2
        /*00d6*/ 	.short	0x0590
        /*00d8*/ 	.byte	0x00, 0xf0, 0x21, 0x00


	//----- nvinfo : EIATTR_KPARAM_INFO
	.align		4
.L_35:
        /*00dc*/ 	.byte	0x04, 0x17
        /*00de*/ 	.short	(.L_37 - .L_36)
.L_36:
        /*00e0*/ 	.word	0x00000000
        /*00e4*/ 	.short	0x00b1
        /*00e6*/ 	.short	0x0588
        /*00e8*/ 	.byte	0x00, 0xf0, 0x21, 0x00


	//----- nvinfo : EIATTR_KPARAM_INFO
	.align		4
.L_37:
        /*00ec*/ 	.byte	0x04, 0x17
        /*00ee*/ 	.short	(.L_39 - .L_38)
.L_38:
        /*00f0*/ 	.word	0x00000000
        /*00f4*/ 	.short	0x00b0
        /*00f6*/ 	.short	0x0580
        /*00f8*/ 	.byte	0x00, 0xf0, 0x21, 0x00


	//----- nvinfo : EIATTR_KPARAM_INFO
	.align		4
.L_39:
        /*00fc*/ 	.byte	0x04, 0x17
        /*00fe*/ 	.short	(.L_41 - .L_40)
.L_40:
        /*0100*/ 	.word	0x00000000
        /*0104*/ 	.short	0x00af
        /*0106*/ 	.short	0x0578
        /*0108*/ 	.byte	0x00, 0xf0, 0x21, 0x00


	//----- nvinfo : EIATTR_KPARAM_INFO
	.align		4
.L_41:
        /*010c*/ 	.byte	0x04, 0x17
        /*010e*/ 	.short	(.L_43 - .L_42)
.L_42:
        /*0110*/ 	.word	0x00000000
        /*0114*/ 	.short	0x00ae
        /*0116*/ 	.short	0x0570
        /*0118*/ 	.byte	0x00, 0xf0, 0x21, 0x00


	//----- nvinfo : EIATTR_KPARAM_INFO
	.align		4
.L_43:
        /*011c*/ 	.byte	0x04, 0x17
        /*011e*/ 	.short	(.L_45 - .L_44)
.L_44:
        /*0120*/ 	.word	0x00000000
        /*0124*/ 	.short	0x00ad
        /*0126*/ 	.short	0x0568
        /*0128*/ 	.byte	0x00, 0xf0, 0x21, 0x00


	//----- nvinfo : EIATTR_KPARAM_INFO
	.align		4
.L_45:
        /*012c*/ 	.byte	0x04, 0x17
        /*012e*/ 	.short	(.L_47 - .L_46)
.L_46:
        /*0130*/ 	.word	0x00000000
        /*0134*/ 	.short	0x00ac
        /*0136*/ 	.short	0x0560
        /*0138*/ 	.byte	0x00, 0xf0, 0x21, 0x00


	//----- nvinfo : EIATTR_KPARAM_INFO
	.align		4
.L_47:
        /*013c*/ 	.byte	0x04, 0x17
        /*013e*/ 	.short	(.L_49 - .L_48)
.L_48:
        /*0140*/ 	.word	0x00000000
        /*0144*/ 	.short	0x00ab
        /*0146*/ 	.short	0x0558
        /*0148*/ 	.byte	0x00, 0xf0, 0x21, 0x00


	//----- nvinfo : EIATTR_KPARAM_INFO
	.align		4
.L_49:
        /*014c*/ 	.byte	0x04, 0x17
        /*014e*/ 	.short	(.L_51 - .L_50)
.L_50:
        /*0150*/ 	.word	0x00000000
        /*0154*/ 	.short	0x00aa
        /*0156*/ 	.short	0x0550
        /*0158*/ 	.byte	0x00, 0xf0, 0x21, 0x00


	//----- nvinfo : EIATTR_KPARAM_INFO
	.align		4
.L_51:
        /*015c*/ 	.byte	0x04, 0x17
        /*015e*/ 	.short	(.L_53 - .L_52)
.L_52:
        /*0160*/ 	.word	0x00000000
        /*0164*/ 	.short	0x00a9
        /*0166*/ 	.short	0x0548
        /*0168*/ 	.byte	0x00, 0xf0, 0x21, 0x00


	//----- nvinfo : EIATTR_KPARAM_INFO
	.align		4
.L_53:
        /*016c*/ 	.byte	0x04, 0x17
        /*016e*/ 	.short	(.L_55 - .L_54)
.L_54:
        /*0170*/ 	.word	0x00000000
        /*0174*/ 	.short	0x00a8
        /*0176*/ 	.short	0x0540
        /*0178*/ 	.byte	0x00, 0xf0, 0x21, 0x00


	//----- nvinfo : EIATTR_KPARAM_INFO
	.align		4
.L_55:
        /*017c*/ 	.byte	0x04, 0x17
        /*017e*/ 	.short	(.L_57 - .L_56)
.L_56:
        /*0180*/ 	.word	0x00000000
        /*0184*/ 	.short	0x00a7
        /*0186*/ 	.short	0x0538
        /*0188*/ 	.byte	0x00, 0xf0, 0x21, 0x00


	//----- nvinfo : EIATTR_KPARAM_INFO
	.align		4
.L_57:
        /*018c*/ 	.byte	0x04, 0x17
        /*018e*/ 	.short	(.L_59 - .L_58)
.L_58:
        /*0190*/ 	.word	0x00000000
        /*0194*/ 	.short	0x00a6
        /*0196*/ 	.short	0x0530
        /*0198*/ 	.byte	0x00, 0xf0, 0x21, 0x00


	//----- nvinfo : EIATTR_KPARAM_INFO
	.align		4
.L_59:
        /*019c*/ 	.byte	0x04, 0x17
        /*019e*/ 	.short	(.L_61 - .L_60)
.L_60:
        /*01a0*/ 	.word	0x00000000
        /*01a4*/ 	.short	0x00a5
        /*01a6*/ 	.short	0x0528
        /*01a8*/ 	.byte	0x00, 0xf0, 0x21, 0x00


	//----- nvinfo : EIATTR_KPARAM_INFO
	.align		4
.L_61:
        /*01ac*/ 	.byte	0x04, 0x17
        /*01ae*/ 	.short	(.L_63 - .L_62)
.L_62:
        /*01b0*/ 	.word	0x00000000
        /*01b4*/ 	.short	0x00a4
        /*01b6*/ 	.short	0x0520
        /*01b8*/ 	.byte	0x00, 0xf0, 0x21, 0x00


	//----- nvinfo : EIATTR_KPARAM_INFO
	.align		4
.L_63:
        /*01bc*/ 	.byte	0x04, 0x17
        /*01be*/ 	.short	(.L_65 - .L_64)
.L_64:
        /*01c0*/ 	.word	0x00000000
        /*01c4*/ 	.short	0x00a3
        /*01c6*/ 	.short	0x0518
        /*01c8*/ 	.byte	0x00, 0xf0, 0x21, 0x00


	//----- nvinfo : EIATTR_KPARAM_INFO
	.align		4
.L_65:
        /*01cc*/ 	.byte	0x04, 0x17
        /*01ce*/ 	.short	(.L_67 - .L_66)
.L_66:
        /*01d0*/ 	.word	0x00000000
        /*01d4*/ 	.short	0x00a2
        /*01d6*/ 	.short	0x0510
        /*01d8*/ 	.byte	0x00, 0xf0, 0x21, 0x00


	//----- nvinfo : EIATTR_KPARAM_INFO
	.align		4
.L_67:
        /*01dc*/ 	.byte	0x04, 0x17
        /*01de*/ 	.short	(.L_69 - .L_68)
.L_68:
        /*01e0*/ 	.word	0x00000000
        /*01e4*/ 	.short	0x00a1
        /*01e6*/ 	.short	0x0508
        /*01e8*/ 	.byte	0x00, 0xf0, 0x21, 0x00


	//----- nvinfo : EIATTR_KPARAM_INFO
	.align		4
.L_69:
        /*01ec*/ 	.byte	0x04, 0x17
        /*01ee*/ 	.short	(.L_71 - .L_70)
.L_70:
        /*01f0*/ 	.word	0x00000000
        /*01f4*/ 	.short	0x00a0
        /*01f6*/ 	.short	0x0500
        /*01f8*/ 	.byte	0x00, 0xf0, 0x21, 0x00


	//----- nvinfo : EIATTR_KPARAM_INFO
	.align		4
.L_71:
        /*01fc*/ 	.byte	0x04, 0x17
        /*01fe*/ 	.short	(.L_73 - .L_72)
.L_72:
        /*0200*/ 	.word	0x00000000
        /*0204*/ 	.short	0x009f
        /*0206*/ 	.short	0x04f8
        /*0208*/ 	.byte	0x00, 0xf0, 0x21, 0x00


	//----- nvinfo : EIATTR_KPARAM_INFO
	.align		4
.L_73:
        /*020c*/ 	.byte	0x04, 0x17
        /*020e*/ 	.short	(.L_75 - .L_74)
.L_74:
        /*0210*/ 	.word	0x00000000
        /*0214*/ 	.short	0x009e
        /*0216*/ 	.short	0x04f0
        /*0218*/ 	.byte	0x00, 0xf0, 0x21, 0x00


	//----- nvinfo : EIATTR_KPARAM_INFO
	.align		4
.L_75:
        /*021c*/ 	.byte	0x04, 0x17
        /*021e*/ 	.short	(.L_77 - .L_76)
.L_76:
        /*0220*/ 	.word	0x00000000
        /*0224*/ 	.short	0x009d
        /*0226*/ 	.short	0x04e8
        /*0228*/ 	.byte	0x00, 0xf0, 0x21, 0x00


	//----- nvinfo : EIATTR_KPARAM_INFO
	.align		4
.L_77:
        /*022c*/ 	.byte	0x04, 0x17
        /*022e*/ 	.short	(.L_79 - .L_78)
.L_78:
        /*0230*/ 	.word	0x00000000
        /*0234*/ 	.short	0x009c
        /*0236*/ 	.short	0x04e0
        /*0238*/ 	.byte	0x00, 0xf0, 0x21, 0x00


	//----- nvinfo : EIATTR_KPARAM_INFO
	.align		4
.L_79:
        /*023c*/ 	.byte	0x04, 0x17
        /*023e*/ 	.short	(.L_81 - .L_80)
.L_80:
        /*0240*/ 	.word	0x00000000
        /*0244*/ 	.short	0x009b
        /*0246*/ 	.short	0x04d8
        /*0248*/ 	.byte	0x00, 0xf0, 0x21, 0x00


	//----- nvinfo : EIATTR_KPARAM_INFO
	.align		4
.L_81:
        /*024c*/ 	.byte	0x04, 0x17
        /*024e*/ 	.short	(.L_83 - .L_82)
.L_82:
        /*0250*/ 	.word	0x00000000
        /*0254*/ 	.short	0x009a
        /*0256*/ 	.short	0x04d0
        /*0258*/ 	.byte	0x00, 0xf0, 0x21, 0x00


	//----- nvinfo : EIATTR_KPARAM_INFO
	.align		4
.L_83:
        /*025c*/ 	.byte	0x04, 0x17
        /*025e*/ 	.short	(.L_85 - .L_84)
.L_84:
        /*0260*/ 	.word	0x00000000
        /*0264*/ 	.short	0x0099
        /*0266*/ 	.short	0x04c8
        /*0268*/ 	.byte	0x00, 0xf0, 0x21, 0x00


	//----- nvinfo : EIATTR_KPARAM_INFO
	.align		4
.L_85:
        /*026c*/ 	.byte	0x04, 0x17
        /*026e*/ 	.short	(.L_87 - .L_86)
.L_86:
        /*0270*/ 	.word	0x00000000
        /*0274*/ 	.short	0x0098
        /*0276*/ 	.short	0x04c0
        /*0278*/ 	.byte	0x00, 0xf0, 0x21, 0x00


	//----- nvinfo : EIATTR_KPARAM_INFO
	.align		4
.L_87:
        /*027c*/ 	.byte	0x04, 0x17
        /*027e*/ 	.short	(.L_89 - .L_88)
.L_88:
        /*0280*/ 	.word	0x00000000
        /*0284*/ 	.short	0x0097
        /*0286*/ 	.short	0x04b8
        /*0288*/ 	.byte	0x00, 0xf0, 0x21, 0x00


	//----- nvinfo : EIATTR_KPARAM_INFO
	.align		4
.L_89:
        /*028c*/ 	.byte	0x04, 0x17
        /*028e*/ 	.short	(.L_91 - .L_90)
.L_90:
        /*0290*/ 	.word	0x00000000
        /*0294*/ 	.short	0x0096
        /*0296*/ 	.short	0x04b0
        /*0298*/ 	.byte	0x00, 0xf0, 0x21, 0x00


	//----- nvinfo : EIATTR_KPARAM_INFO
	.align		4
.L_91:
        /*029c*/ 	.byte	0x04, 0x17
        /*029e*/ 	.short	(.L_93 - .L_92)
.L_92:
        /*02a0*/ 	.word	0x00000000
        /*02a4*/ 	.short	0x0095
        /*02a6*/ 	.short	0x04a8
        /*02a8*/ 	.byte	0x00, 0xf0, 0x21, 0x00


	//----- nvinfo : EIATTR_KPARAM_INFO
	.align		4
.L_93:
        /*02ac*/ 	.byte	0x04, 0x17
        /*02ae*/ 	.short	(.L_95 - .L_94)
.L_94:
        /*02b0*/ 	.word	0x00000000
        /*02b4*/ 	.short	0x0094
        /*02b6*/ 	.short	0x04a0
        /*02b8*/ 	.byte	0x00, 0xf0, 0x21, 0x00


	//----- nvinfo : EIATTR_KPARAM_INFO
	.align		4
.L_95:
        /*02bc*/ 	.byte	0x04, 0x17
        /*02be*/ 	.short	(.L_97 - .L_96)
.L_96:
        /*02c0*/ 	.word	0x00000000
        /*02c4*/ 	.short	0x0093
        /*02c6*/ 	.short	0x0498
        /*02c8*/ 	.byte	0x00, 0xf0, 0x21, 0x00


	//----- nvinfo : EIATTR_KPARAM_INFO
	.align		4
.L_97:
        /*02cc*/ 	.byte	0x04, 0x17
        /*02ce*/ 	.short	(.L_99 - .L_98)
.L_98:
        /*02d0*/ 	.word	0x00000000
        /*02d4*/ 	.short	0x0092
        /*02d6*/ 	.short	0x0490
        /*02d8*/ 	.byte	0x00, 0xf0, 0x21, 0x00


	//----- nvinfo : EIATTR_KPARAM_INFO
	.align		4
.L_99:
        /*02dc*/ 	.byte	0x04, 0x17
        /*02de*/ 	.short	(.L_101 - .L_100)
.L_100:
        /*02e0*/ 	.word	0x00000000
        /*02e4*/ 	.short	0x0091
        /*02e6*/ 	.short	0x0488
        /*02e8*/ 	.byte	0x00, 0xf0, 0x21, 0x00


	//----- nvinfo : EIATTR_KPARAM_INFO
	.align		4
.L_101:
        /*02ec*/ 	.byte	0x04, 0x17
        /*02ee*/ 	.short	(.L_103 - .L_102)
.L_102:
        /*02f0*/ 	.word	0x00000000
        /*02f4*/ 	.short	0x0090
        /*02f6*/ 	.short	0x0480
        /*02f8*/ 	.byte	0x00, 0xf0, 0x21, 0x00


	//----- nvinfo : EIATTR_KPARAM_INFO
	.align		4
.L_103:
        /*02fc*/ 	.byte	0x04, 0x17
        /*02fe*/ 	.short	(.L_105 - .L_104)
.L_104:
        /*0300*/ 	.word	0x00000000
        /*0304*/ 	.short	0x008f
        /*0306*/ 	.short	0x0478
        /*0308*/ 	.byte	0x00, 0xf0, 0x21, 0x00


	//----- nvinfo : EIATTR_KPARAM_INFO
	.align		4
.L_105:
        /*030c*/ 	.byte	0x04, 0x17
        /*030e*/ 	.short	(.L_107 - .L_106)
.L_106:
        /*0310*/ 	.word	0x00000000
        /*0314*/ 	.short	0x008e
        /*0316*/ 	.short	0x0470
        /*0318*/ 	.byte	0x00, 0xf0, 0x21, 0x00


	//----- nvinfo : EIATTR_KPARAM_INFO
	.align		4
.L_107:
        /*031c*/ 	.byte	0x04, 0x17
        /*031e*/ 	.short	(.L_109 - .L_108)
.L_108:
        /*0320*/ 	.word	0x00000000
        /*0324*/ 	.short	0x008d
        /*0326*/ 	.short	0x0468
        /*0328*/ 	.byte	0x00, 0xf0, 0x21, 0x00


	//----- nvinfo : EIATTR_KPARAM_INFO
	.align		4
.L_109:
        /*032c*/ 	.byte	0x04, 0x17
        /*032e*/ 	.short	(.L_111 - .L_110)
.L_110:
        /*0330*/ 	.word	0x00000000
        /*0334*/ 	.short	0x008c
        /*0336*/ 	.short	0x0460
        /*0338*/ 	.byte	0x00, 0xf0, 0x21, 0x00


	//----- nvinfo : EIATTR_KPARAM_INFO
	.align		4
.L_111:
        /*033c*/ 	.byte	0x04, 0x17
        /*033e*/ 	.short	(.L_113 - .L_112)
.L_112:
        /*0340*/ 	.word	0x00000000
        /*0344*/ 	.short	0x008b
        /*0346*/ 	.short	0x0458
        /*0348*/ 	.byte	0x00, 0xf0, 0x21, 0x00


	//----- nvinfo : EIATTR_KPARAM_INFO
	.align		4
.L_113:
        /*034c*/ 	.byte	0x04, 0x17
        /*034e*/ 	.short	(.L_115 - .L_114)
.L_114:
        /*0350*/ 	.word	0x00000000
        /*0354*/ 	.short	0x008a
        /*0356*/ 	.short	0x0450
        /*0358*/ 	.byte	0x00, 0xf0, 0x21, 0x00


	//----- nvinfo : EIATTR_KPARAM_INFO
	.align		4
.L_115:
        /*035c*/ 	.byte	0x04, 0x17
        /*035e*/ 	.short	(.L_117 - .L_116)
.L_116:
        /*0360*/ 	.word	0x00000000
        /*0364*/ 	.short	0x0089
        /*0366*/ 	.short	0x0448
        /*0368*/ 	.byte	0x00, 0xf0, 0x21, 0x00


	//----- nvinfo : EIATTR_KPARAM_INFO
	.align		4
.L_117:
        /*036c*/ 	.byte	0x04, 0x17
        /*036e*/ 	.short	(.L_119 - .L_118)
.L_118:
        /*0370*/ 	.word	0x00000000
        /*0374*/ 	.short	0x0088
        /*0376*/ 	.short	0x0440
        /*0378*/ 	.byte	0x00, 0xf0, 0x21, 0x00


	//----- nvinfo : EIATTR_KPARAM_INFO
	.align		4
.L_119:
        /*037c*/ 	.byte	0x04, 0x17
        /*037e*/ 	.short	(.L_121 - .L_120)
.L_120:
        /*0380*/ 	.word	0x00000000
        /*0384*/ 	.short	0x0087
        /*0386*/ 	.short	0x0438
        /*0388*/ 	.byte	0x00, 0xf0, 0x21, 0x00


	//----- nvinfo : EIATTR_KPARAM_INFO
	.align		4
.L_121:
        /*038c*/ 	.byte	0x04, 0x17
        /*038e*/ 	.short	(.L_123 - .L_122)
.L_122:
        /*0390*/ 	.word	0x00000000
        /*0394*/ 	.short	0x0086
        /*0396*/ 	.short	0x0430
        /*0398*/ 	.byte	0x00, 0xf0, 0x21, 0x00


	//----- nvinfo : EIATTR_KPARAM_INFO
	.align		4
.L_123:
        /*039c*/ 	.byte	0x04, 0x17
        /*039e*/ 	.short	(.L_125 - .L_124)
.L_124:
        /*03a0*/ 	.word	0x00000000
        /*03a4*/ 	.short	0x0085
        /*03a6*/ 	.short	0x0428
        /*03a8*/ 	.byte	0x00, 0xf0, 0x21, 0x00


	//----- nvinfo : EIATTR_KPARAM_INFO
	.align		4
.L_125:
        /*03ac*/ 	.byte	0x04, 0x17
        /*03ae*/ 	.short	(.L_127 - .L_126)
.L_126:
        /*03b0*/ 	.word	0x00000000
        /*03b4*/ 	.short	0x0084
        /*03b6*/ 	.short	0x0420
        /*03b8*/ 	.byte	0x00, 0xf0, 0x21, 0x00


	//----- nvinfo : EIATTR_KPARAM_INFO
	.align		4
.L_127:
        /*03bc*/ 	.byte	0x04, 0x17
        /*03be*/ 	.short	(.L_129 - .L_128)
.L_128:
        /*03c0*/ 	.word	0x00000000
        /*03c4*/ 	.short	0x0083
        /*03c6*/ 	.short	0x0418
        /*03c8*/ 	.byte	0x00, 0xf0, 0x21, 0x00


	//----- nvinfo : EIATTR_KPARAM_INFO
	.align		4
.L_129:
        /*03cc*/ 	.byte	0x04, 0x17
        /*03ce*/ 	.short	(.L_131 - .L_130)
.L_130:
        /*03d0*/ 	.word	0x00000000
        /*03d4*/ 	.short	0x0082
        /*03d6*/ 	.short	0x0410
        /*03d8*/ 	.byte	0x00, 0xf0, 0x21, 0x00


	//----- nvinfo : EIATTR_KPARAM_INFO
	.align		4
.L_131:
        /*03dc*/ 	.byte	0x04, 0x17
        /*03de*/ 	.short	(.L_133 - .L_132)
.L_132:
        /*03e0*/ 	.word	0x00000000
        /*03e4*/ 	.short	0x0081
        /*03e6*/ 	.short	0x0408
        /*03e8*/ 	.byte	0x00, 0xf0, 0x21, 0x00


	//----- nvinfo : EIATTR_KPARAM_INFO
	.align		4
.L_133:
        /*03ec*/ 	.byte	0x04, 0x17
        /*03ee*/ 	.short	(.L_135 - .L_134)
.L_134:
        /*03f0*/ 	.word	0x00000000
        /*03f4*/ 	.short	0x0080
        /*03f6*/ 	.short	0x0400
        /*03f8*/ 	.byte	0x00, 0xf0, 0x21, 0x00


	//----- nvinfo : EIATTR_KPARAM_INFO
	.align		4
.L_135:
        /*03fc*/ 	.byte	0x04, 0x17
        /*03fe*/ 	.short	(.L_137 - .L_136)
.L_136:
        /*0400*/ 	.word	0x00000000
        /*0404*/ 	.short	0x007f
        /*0406*/ 	.short	0x03f8
        /*0408*/ 	.byte	0x00, 0xf0, 0x21, 0x00


	//----- nvinfo : EIATTR_KPARAM_INFO
	.align		4
.L_137:
        /*040c*/ 	.byte	0x04, 0x17
        /*040e*/ 	.short	(.L_139 - .L_138)
.L_138:
        /*0410*/ 	.word	0x00000000
        /*0414*/ 	.short	0x007e
        /*0416*/ 	.short	0x03f0
        /*0418*/ 	.byte	0x00, 0xf0, 0x21, 0x00


	//----- nvinfo : EIATTR_KPARAM_INFO
	.align		4
.L_139:
        /*041c*/ 	.byte	0x04, 0x17
        /*041e*/ 	.short	(.L_141 - .L_140)
.L_140:
        /*0420*/ 	.word	0x00000000
        /*0424*/ 	.short	0x007d
        /*0426*/ 	.short	0x03e8
        /*0428*/ 	.byte	0x00, 0xf0, 0x21, 0x00


	//----- nvinfo : EIATTR_KPARAM_INFO
	.align		4
.L_141:
        /*042c*/ 	.byte	0x04, 0x17
        /*042e*/ 	.short	(.L_143 - .L_142)
.L_142:
        /*0430*/ 	.word	0x00000000
        /*0434*/ 	.short	0x007c
        /*0436*/ 	.short	0x03e0
        /*0438*/ 	.byte	0x00, 0xf0, 0x21, 0x00


	//----- nvinfo : EIATTR_KPARAM_INFO
	.align		4
.L_143:
        /*043c*/ 	.byte	0x04, 0x17
        /*043e*/ 	.short	(.L_145 - .L_144)
.L_144:
        /*0440*/ 	.word	0x00000000
        /*0444*/ 	.short	0x007b
        /*0446*/ 	.short	0x03d8
        /*0448*/ 	.byte	0x00, 0xf0, 0x21, 0x00


	//----- nvinfo : EIATTR_KPARAM_INFO
	.align		4
.L_145:
        /*044c*/ 	.byte	0x04, 0x17
        /*044e*/ 	.short	(.L_147 - .L_146)
.L_146:
        /*0450*/ 	.word	0x00000000
        /*0454*/ 	.short	0x007a
        /*0456*/ 	.short	0x03d0
        /*0458*/ 	.byte	0x00, 0xf0, 0x21, 0x00


	//----- nvinfo : EIATTR_KPARAM_INFO
	.align		4
.L_147:
        /*045c*/ 	.byte	0x04, 0x17
        /*045e*/ 	.short	(.L_149 - .L_148)
.L_148:
        /*0460*/ 	.word	0x00000000
        /*0464*/ 	.short	0x0079
        /*0466*/ 	.short	0x03c8
        /*0468*/ 	.byte	0x00, 0xf0, 0x21, 0x00


	//----- nvinfo : EIATTR_KPARAM_INFO
	.align		4
.L_149:
        /*046c*/ 	.byte	0x04, 0x17
        /*046e*/ 	.short	(.L_151 - .L_150)
.L_150:
        /*0470*/ 	.word	0x00000000
        /*0474*/ 	.short	0x0078
        /*0476*/ 	.short	0x03c0
        /*0478*/ 	.byte	0x00, 0xf0, 0x21, 0x00


	//----- nvinfo : EIATTR_KPARAM_INFO
	.align		4
.L_151:
        /*047c*/ 	.byte	0x04, 0x17
        /*047e*/ 	.short	(.L_153 - .L_152)
.L_152:
        /*0480*/ 	.word	0x00000000
        /*0484*/ 	.short	0x0077
        /*0486*/ 	.short	0x03b8
        /*0488*/ 	.byte	0x00, 0xf0, 0x21, 0x00


	//----- nvinfo : EIATTR_KPARAM_INFO
	.align		4
.L_153:
        /*048c*/ 	.byte	0x04, 0x17
        /*048e*/ 	.short	(.L_155 - .L_154)
.L_154:
        /*0490*/ 	.word	0x00000000
        /*0494*/ 	.short	0x0076
        /*0496*/ 	.short	0x03b0
        /*0498*/ 	.byte	0x00, 0xf0, 0x21, 0x00


	//----- nvinfo : EIATTR_KPARAM_INFO
	.align		4
.L_155:
        /*049c*/ 	.byte	0x04, 0x17
        /*049e*/ 	.short	(.L_157 - .L_156)
.L_156:
        /*04a0*/ 	.word	0x00000000
        /*04a4*/ 	.short	0x0075
        /*04a6*/ 	.short	0x03a8
        /*04a8*/ 	.byte	0x00, 0xf0, 0x21, 0x00


	//----- nvinfo : EIATTR_KPARAM_INFO
	.align		4
.L_157:
        /*04ac*/ 	.byte	0x04, 0x17
        /*04ae*/ 	.short	(.L_159 - .L_158)
.L_158:
        /*04b0*/ 	.word	0x00000000
        /*04b4*/ 	.short	0x0074
        /*04b6*/ 	.short	0x03a0
        /*04b8*/ 	.byte	0x00, 0xf0, 0x21, 0x00


	//----- nvinfo : EIATTR_KPARAM_INFO
	.align		4
.L_159:
        /*04bc*/ 	.byte	0x04, 0x17
        /*04be*/ 	.short	(.L_161 - .L_160)
.L_160:
        /*04c0*/ 	.word	0x00000000
        /*04c4*/ 	.short	0x0073
        /*04c6*/ 	.short	0x0398
        /*04c8*/ 	.byte	0x00, 0xf0, 0x21, 0x00


	//----- nvinfo : EIATTR_KPARAM_INFO
	.align		4
.L_161:
        /*04cc*/ 	.byte	0x04, 0x17
        /*04ce*/ 	.short	(.L_163 - .L_162)
.L_162:
        /*04d0*/ 	.word	0x00000000
        /*04d4*/ 	.short	0x0072
        /*04d6*/ 	.short	0x0390
        /*04d8*/ 	.byte	0x00, 0xf0, 0x21, 0x00


	//----- nvinfo : EIATTR_KPARAM_INFO
	.align		4
.L_163:
        /*04dc*/ 	.byte	0x04, 0x17
        /*04de*/ 	.short	(.L_165 - .L_164)
.L_164:
        /*04e0*/ 	.word	0x00000000
        /*04e4*/ 	.short	0x0071
        /*04e6*/ 	.short	0x0388
        /*04e8*/ 	.byte	0x00, 0xf0, 0x21, 0x00


	//----- nvinfo : EIATTR_KPARAM_INFO
	.align		4
.L_165:
        /*04ec*/ 	.byte	0x04, 0x17
        /*04ee*/ 	.short	(.L_167 - .L_166)
.L_166:
        /*04f0*/ 	.word	0x00000000
        /*04f4*/ 	.short	0x0070
        /*04f6*/ 	.short	0x0380
        /*04f8*/ 	.byte	0x00, 0xf0, 0x21, 0x00


	//----- nvinfo : EIATTR_KPARAM_INFO
	.align		4
.L_167:
        /*04fc*/ 	.byte	0x04, 0x17
        /*04fe*/ 	.short	(.L_169 - .L_168)
.L_168:
        /*0500*/ 	.word	0x00000000
        /*0504*/ 	.short	0x006f
        /*0506*/ 	.short	0x0378
        /*0508*/ 	.byte	0x00, 0xf0, 0x21, 0x00


	//----- nvinfo : EIATTR_KPARAM_INFO
	.align		4
.L_169:
        /*050c*/ 	.byte	0x04, 0x17
        /*050e*/ 	.short	(.L_171 - .L_170)
.L_170:
        /*0510*/ 	.word	0x00000000
        /*0514*/ 	.short	0x006e
        /*0516*/ 	.short	0x0370
        /*0518*/ 	.byte	0x00, 0xf0, 0x21, 0x00


	//----- nvinfo : EIATTR_KPARAM_INFO
	.align		4
.L_171:
        /*051c*/ 	.byte	0x04, 0x17
        /*051e*/ 	.short	(.L_173 - .L_172)
.L_172:
        /*0520*/ 	.word	0x00000000
        /*0524*/ 	.short	0x006d
        /*0526*/ 	.short	0x0368
        /*0528*/ 	.byte	0x00, 0xf0, 0x21, 0x00


	//----- nvinfo : EIATTR_KPARAM_INFO
	.align		4
.L_173:
        /*052c*/ 	.byte	0x04, 0x17
        /*052e*/ 	.short	(.L_175 - .L_174)
.L_174:
        /*0530*/ 	.word	0x00000000
        /*0534*/ 	.short	0x006c
        /*0536*/ 	.short	0x0360
        /*0538*/ 	.byte	0x00, 0xf0, 0x21, 0x00


	//----- nvinfo : EIATTR_KPARAM_INFO
	.align		4
.L_175:
        /*053c*/ 	.byte	0x04, 0x17
        /*053e*/ 	.short	(.L_177 - .L_176)
.L_176:
        /*0540*/ 	.word	0x00000000
        /*0544*/ 	.short	0x006b
        /*0546*/ 	.short	0x0358
        /*0548*/ 	.byte	0x00, 0xf0, 0x21, 0x00


	//----- nvinfo : EIATTR_KPARAM_INFO
	.align		4
.L_177:
        /*054c*/ 	.byte	0x04, 0x17
        /*054e*/ 	.short	(.L_179 - .L_178)
.L_178:
        /*0550*/ 	.word	0x00000000
        /*0554*/ 	.short	0x006a
        /*0556*/ 	.short	0x0350
        /*0558*/ 	.byte	0x00, 0xf0, 0x21, 0x00


	//----- nvinfo : EIATTR_KPARAM_INFO
	.align		4
.L_179:
        /*055c*/ 	.byte	0x04, 0x17
        /*055e*/ 	.short	(.L_181 - .L_180)
.L_180:
        /*0560*/ 	.word	0x00000000
        /*0564*/ 	.short	0x0069
        /*0566*/ 	.short	0x0348
        /*0568*/ 	.byte	0x00, 0xf0, 0x21, 0x00


	//----- nvinfo : EIATTR_KPARAM_INFO
	.align		4
.L_181:
        /*056c*/ 	.byte	0x04, 0x17
        /*056e*/ 	.short	(.L_183 - .L_182)
.L_182:
        /*0570*/ 	.word	0x00000000
        /*0574*/ 	.short	0x0068
        /*0576*/ 	.short	0x0340
        /*0578*/ 	.byte	0x00, 0xf0, 0x21, 0x00


	//----- nvinfo : EIATTR_KPARAM_INFO
	.align		4
.L_183:
        /*057c*/ 	.byte	0x04, 0x17
        /*057e*/ 	.short	(.L_185 - .L_184)
.L_184:
        /*0580*/ 	.word	0x00000000
        /*0584*/ 	.short	0x0067
        /*0586*/ 	.short	0x0338
        /*0588*/ 	.byte	0x00, 0xf0, 0x21, 0x00


	//----- nvinfo : EIATTR_KPARAM_INFO
	.align		4
.L_185:
        /*058c*/ 	.byte	0x04, 0x17
        /*058e*/ 	.short	(.L_187 - .L_186)
.L_186:
        /*0590*/ 	.word	0x00000000
        /*0594*/ 	.short	0x0066
        /*0596*/ 	.short	0x0330
        /*0598*/ 	.byte	0x00, 0xf0, 0x21, 0x00


	//----- nvinfo : EIATTR_KPARAM_INFO
	.align		4
.L_187:
        /*059c*/ 	.byte	0x04, 0x17
        /*059e*/ 	.short	(.L_189 - .L_188)
.L_188:
        /*05a0*/ 	.word	0x00000000
        /*05a4*/ 	.short	0x0065
        /*05a6*/ 	.short	0x0328
        /*05a8*/ 	.byte	0x00, 0xf0, 0x21, 0x00


	//----- nvinfo : EIATTR_KPARAM_INFO
	.align		4
.L_189:
        /*05ac*/ 	.byte	0x04, 0x17
        /*05ae*/ 	.short	(.L_191 - .L_190)
.L_190:
        /*05b0*/ 	.word	0x00000000
        /*05b4*/ 	.short	0x0064
        /*05b6*/ 	.short	0x0320
        /*05b8*/ 	.byte	0x00, 0xf0, 0x21, 0x00


	//----- nvinfo : EIATTR_KPARAM_INFO
	.align		4
.L_191:
        /*05bc*/ 	.byte	0x04, 0x17
        /*05be*/ 	.short	(.L_193 - .L_192)
.L_192:
        /*05c0*/ 	.word	0x00000000
        /*05c4*/ 	.short	0x0063
        /*05c6*/ 	.short	0x0318
        /*05c8*/ 	.byte	0x00, 0xf0, 0x21, 0x00


	//----- nvinfo : EIATTR_KPARAM_INFO
	.align		4
.L_193:
        /*05cc*/ 	.byte	0x04, 0x17
        /*05ce*/ 	.short	(.L_195 - .L_194)
.L_194:
        /*05d0*/ 	.word	0x00000000
        /*05d4*/ 	.short	0x0062
        /*05d6*/ 	.short	0x0310
        /*05d8*/ 	.byte	0x00, 0xf0, 0x21, 0x00


	//----- nvinfo : EIATTR_KPARAM_INFO
	.align		4
.L_195:
        /*05dc*/ 	.byte	0x04, 0x17
        /*05de*/ 	.short	(.L_197 - .L_196)
.L_196:
        /*05e0*/ 	.word	0x00000000
        /*05e4*/ 	.short	0x0061
        /*05e6*/ 	.short	0x0308
        /*05e8*/ 	.byte	0x00, 0xf0, 0x21, 0x00


	//----- nvinfo : EIATTR_KPARAM_INFO
	.align		4
.L_197:
        /*05ec*/ 	.byte	0x04, 0x17
        /*05ee*/ 	.short	(.L_199 - .L_198)
.L_198:
        /*05f0*/ 	.word	0x00000000
        /*05f4*/ 	.short	0x0060
        /*05f6*/ 	.short	0x0300
        /*05f8*/ 	.byte	0x00, 0xf0, 0x21, 0x00


	//----- nvinfo : EIATTR_KPARAM_INFO
	.align		4
.L_199:
        /*05fc*/ 	.byte	0x04, 0x17
        /*05fe*/ 	.short	(.L_201 - .L_200)
.L_200:
        /*0600*/ 	.word	0x00000000
        /*0604*/ 	.short	0x005f
        /*0606*/ 	.short	0x02f8
        /*0608*/ 	.byte	0x00, 0xf0, 0x21, 0x00


	//----- nvinfo : EIATTR_KPARAM_INFO
	.align		4
.L_201:
        /*060c*/ 	.byte	0x04, 0x17
        /*060e*/ 	.short	(.L_203 - .L_202)
.L_202:
        /*0610*/ 	.word	0x00000000
        /*0614*/ 	.short	0x005e
        /*0616*/ 	.short	0x02f0
        /*0618*/ 	.byte	0x00, 0xf0, 0x21, 0x00


	//----- nvinfo : EIATTR_KPARAM_INFO
	.align		4
.L_203:
        /*061c*/ 	.byte	0x04, 0x17
        /*061e*/ 	.short	(.L_205 - .L_204)
.L_204:
        /*0620*/ 	.word	0x00000000
        /*0624*/ 	.short	0x005d
        /*0626*/ 	.short	0x02e8
        /*0628*/ 	.byte	0x00, 0xf0, 0x21, 0x00


	//----- nvinfo : EIATTR_KPARAM_INFO
	.align		4
.L_205:
        /*062c*/ 	.byte	0x04, 0x17
        /*062e*/ 	.short	(.L_207 - .L_206)
.L_206:
        /*0630*/ 	.word	0x00000000
        /*0634*/ 	.short	0x005c
        /*0636*/ 	.short	0x02e0
        /*0638*/ 	.byte	0x00, 0xf0, 0x21, 0x00


	//----- nvinfo : EIATTR_KPARAM_INFO
	.align		4
.L_207:
        /*063c*/ 	.byte	0x04, 0x17
        /*063e*/ 	.short	(.L_209 - .L_208)
.L_208:
        /*0640*/ 	.word	0x00000000
        /*0644*/ 	.short	0x005b
        /*0646*/ 	.short	0x02d8
        /*0648*/ 	.byte	0x00, 0xf0, 0x21, 0x00


	//----- nvinfo : EIATTR_KPARAM_INFO
	.align		4
.L_209:
        /*064c*/ 	.byte	0x04, 0x17
        /*064e*/ 	.short	(.L_211 - .L_210)
.L_210:
        /*0650*/ 	.word	0x00000000
        /*0654*/ 	.short	0x005a
        /*0656*/ 	.short	0x02d0
        /*0658*/ 	.byte	0x00, 0xf0, 0x21, 0x00


	//----- nvinfo : EIATTR_KPARAM_INFO
	.align		4
.L_211:
        /*065c*/ 	.byte	0x04, 0x17
        /*065e*/ 	.short	(.L_213 - .L_212)
.L_212:
        /*0660*/ 	.word	0x00000000
        /*0664*/ 	.short	0x0059
        /*0666*/ 	.short	0x02c8
        /*0668*/ 	.byte	0x00, 0xf0, 0x21, 0x00


	//----- nvinfo : EIATTR_KPARAM_INFO
	.align		4
.L_213:
        /*066c*/ 	.byte	0x04, 0x17
        /*066e*/ 	.short	(.L_215 - .L_214)
.L_214:
        /*0670*/ 	.word	0x00000000
        /*0674*/ 	.short	0x0058
        /*0676*/ 	.short	0x02c0
        /*0678*/ 	.byte	0x00, 0xf0, 0x21, 0x00


	//----- nvinfo : EIATTR_KPARAM_INFO
	.align		4
.L_215:
        /*067c*/ 	.byte	0x04, 0x17
        /*067e*/ 	.short	(.L_217 - .L_216)
.L_216:
        /*0680*/ 	.word	0x00000000
        /*0684*/ 	.short	0x0057
        /*0686*/ 	.short	0x02b8
        /*0688*/ 	.byte	0x00, 0xf0, 0x21, 0x00


	//----- nvinfo : EIATTR_KPARAM_INFO
	.align		4
.L_217:
        /*068c*/ 	.byte	0x04, 0x17
        /*068e*/ 	.short	(.L_219 - .L_218)
.L_218:
        /*0690*/ 	.word	0x00000000
        /*0694*/ 	.short	0x0056
        /*0696*/ 	.short	0x02b0
        /*0698*/ 	.byte	0x00, 0xf0, 0x21, 0x00


	//----- nvinfo : EIATTR_KPARAM_INFO
	.align		4
.L_219:
        /*069c*/ 	.byte	0x04, 0x17
        /*069e*/ 	.short	(.L_221 - .L_220)
.L_220:
        /*06a0*/ 	.word	0x00000000
        /*06a4*/ 	.short	0x0055
        /*06a6*/ 	.short	0x02a8
        /*06a8*/ 	.byte	0x00, 0xf0, 0x21, 0x00


	//----- nvinfo : EIATTR_KPARAM_INFO
	.align		4
.L_221:
        /*06ac*/ 	.byte	0x04, 0x17
        /*06ae*/ 	.short	(.L_223 - .L_222)
.L_222:
        /*06b0*/ 	.word	0x00000000
        /*06b4*/ 	.short	0x0054
        /*06b6*/ 	.short	0x02a0
        /*06b8*/ 	.byte	0x00, 0xf0, 0x21, 0x00


	//----- nvinfo : EIATTR_KPARAM_INFO
	.align		4
.L_223:
        /*06bc*/ 	.byte	0x04, 0x17
        /*06be*/ 	.short	(.L_225 - .L_224)
.L_224:
        /*06c0*/ 	.word	0x00000000
        /*06c4*/ 	.short	0x0053
        /*06c6*/ 	.short	0x0298
        /*06c8*/ 	.byte	0x00, 0xf0, 0x21, 0x00


	//----- nvinfo : EIATTR_KPARAM_INFO
	.align		4
.L_225:
        /*06cc*/ 	.byte	0x04, 0x17
        /*06ce*/ 	.short	(.L_227 - .L_226)
.L_226:
        /*06d0*/ 	.word	0x00000000
        /*06d4*/ 	.short	0x0052
        /*06d6*/ 	.short	0x0290
        /*06d8*/ 	.byte	0x00, 0xf0, 0x21, 0x00


	//----- nvinfo : EIATTR_KPARAM_INFO
	.align		4
.L_227:
        /*06dc*/ 	.byte	0x04, 0x17
        /*06de*/ 	.short	(.L_229 - .L_228)
.L_228:
        /*06e0*/ 	.word	0x00000000
        /*06e4*/ 	.short	0x0051
        /*06e6*/ 	.short	0x0288
        /*06e8*/ 	.byte	0x00, 0xf0, 0x21, 0x00


	//----- nvinfo : EIATTR_KPARAM_INFO
	.align		4
.L_229:
        /*06ec*/ 	.byte	0x04, 0x17
        /*06ee*/ 	.short	(.L_231 - .L_230)
.L_230:
        /*06f0*/ 	.word	0x00000000
        /*06f4*/ 	.short	0x0050
        /*06f6*/ 	.short	0x0280
        /*06f8*/ 	.byte	0x00, 0xf0, 0x21, 0x00


	//----- nvinfo : EIATTR_KPARAM_INFO
	.align		4
.L_231:
        /*06fc*/ 	.byte	0x04, 0x17
        /*06fe*/ 	.short	(.L_233 - .L_232)
.L_232:
        /*0700*/ 	.word	0x00000000
        /*0704*/ 	.short	0x004f
        /*0706*/ 	.short	0x0278
        /*0708*/ 	.byte	0x00, 0xf0, 0x21, 0x00


	//----- nvinfo : EIATTR_KPARAM_INFO
	.align		4
.L_233:
        /*070c*/ 	.byte	0x04, 0x17
        /*070e*/ 	.short	(.L_235 - .L_234)
.L_234:
        /*0710*/ 	.word	0x00000000
        /*0714*/ 	.short	0x004e
        /*0716*/ 	.short	0x0270
        /*0718*/ 	.byte	0x00, 0xf0, 0x21, 0x00


	//----- nvinfo : EIATTR_KPARAM_INFO
	.align		4
.L_235:
        /*071c*/ 	.byte	0x04, 0x17
        /*071e*/ 	.short	(.L_237 - .L_236)
.L_236:
        /*0720*/ 	.word	0x00000000
        /*0724*/ 	.short	0x004d
        /*0726*/ 	.short	0x0268
        /*0728*/ 	.byte	0x00, 0xf0, 0x21, 0x00


	//----- nvinfo : EIATTR_KPARAM_INFO
	.align		4
.L_237:
        /*072c*/ 	.byte	0x04, 0x17
        /*072e*/ 	.short	(.L_239 - .L_238)
.L_238:
        /*0730*/ 	.word	0x00000000
        /*0734*/ 	.short	0x004c
        /*0736*/ 	.short	0x0260
        /*0738*/ 	.byte	0x00, 0xf0, 0x21, 0x00


	//----- nvinfo : EIATTR_KPARAM_INFO
	.align		4
.L_239:
        /*073c*/ 	.byte	0x04, 0x17
        /*073e*/ 	.short	(.L_241 - .L_240)
.L_240:
        /*0740*/ 	.word	0x00000000
        /*0744*/ 	.short	0x004b
        /*0746*/ 	.short	0x0258
        /*0748*/ 	.byte	0x00, 0xf0, 0x21, 0x00


	//----- nvinfo : EIATTR_KPARAM_INFO
	.align		4
.L_241:
        /*074c*/ 	.byte	0x04, 0x17
        /*074e*/ 	.short	(.L_243 - .L_242)
.L_242:
        /*0750*/ 	.word	0x00000000
        /*0754*/ 	.short	0x004a
        /*0756*/ 	.short	0x0250
        /*0758*/ 	.byte	0x00, 0xf0, 0x21, 0x00


	//----- nvinfo : EIATTR_KPARAM_INFO
	.align		4
.L_243:
        /*075c*/ 	.byte	0x04, 0x17
        /*075e*/ 	.short	(.L_245 - .L_244)
.L_244:
        /*0760*/ 	.word	0x00000000
        /*0764*/ 	.short	0x0049
        /*0766*/ 	.short	0x0248
        /*0768*/ 	.byte	0x00, 0xf0, 0x21, 0x00


	//----- nvinfo : EIATTR_KPARAM_INFO
	.align		4
.L_245:
        /*076c*/ 	.byte	0x04, 0x17
        /*076e*/ 	.short	(.L_247 - .L_246)
.L_246:
        /*0770*/ 	.word	0x00000000
        /*0774*/ 	.short	0x0048
        /*0776*/ 	.short	0x0240
        /*0778*/ 	.byte	0x00, 0xf0, 0x21, 0x00


	//----- nvinfo : EIATTR_KPARAM_INFO
	.align		4
.L_247:
        /*077c*/ 	.byte	0x04, 0x17
        /*077e*/ 	.short	(.L_249 - .L_248)
.L_248:
        /*0780*/ 	.word	0x00000000
        /*0784*/ 	.short	0x0047
        /*0786*/ 	.short	0x0238
        /*0788*/ 	.byte	0x00, 0xf0, 0x21, 0x00


	//----- nvinfo : EIATTR_KPARAM_INFO
	.align		4
.L_249:
        /*078c*/ 	.byte	0x04, 0x17
        /*078e*/ 	.short	(.L_251 - .L_250)
.L_250:
        /*0790*/ 	.word	0x00000000
        /*0794*/ 	.short	0x0046
        /*0796*/ 	.short	0x0230
        /*0798*/ 	.byte	0x00, 0xf0, 0x21, 0x00


	//----- nvinfo : EIATTR_KPARAM_INFO
	.align		4
.L_251:
        /*079c*/ 	.byte	0x04, 0x17
        /*079e*/ 	.short	(.L_253 - .L_252)
.L_252:
        /*07a0*/ 	.word	0x00000000
        /*07a4*/ 	.short	0x0045
        /*07a6*/ 	.short	0x0228
        /*07a8*/ 	.byte	0x00, 0xf0, 0x21, 0x00


	//----- nvinfo : EIATTR_KPARAM_INFO
	.align		4
.L_253:
        /*07ac*/ 	.byte	0x04, 0x17
        /*07ae*/ 	.short	(.L_255 - .L_254)
.L_254:
        /*07b0*/ 	.word	0x00000000
        /*07b4*/ 	.short	0x0044
        /*07b6*/ 	.short	0x0220
        /*07b8*/ 	.byte	0x00, 0xf0, 0x21, 0x00


	//----- nvinfo : EIATTR_KPARAM_INFO
	.align		4
.L_255:
        /*07bc*/ 	.byte	0x04, 0x17
        /*07be*/ 	.short	(.L_257 - .L_256)
.L_256:
        /*07c0*/ 	.word	0x00000000
        /*07c4*/ 	.short	0x0043
        /*07c6*/ 	.short	0x0218
        /*07c8*/ 	.byte	0x00, 0xf0, 0x21, 0x00


	//----- nvinfo : EIATTR_KPARAM_INFO
	.align		4
.L_257:
        /*07cc*/ 	.byte	0x04, 0x17
        /*07ce*/ 	.short	(.L_259 - .L_258)
.L_258:
        /*07d0*/ 	.word	0x00000000
        /*07d4*/ 	.short	0x0042
        /*07d6*/ 	.short	0x0210
        /*07d8*/ 	.byte	0x00, 0xf0, 0x21, 0x00


	//----- nvinfo : EIATTR_KPARAM_INFO
	.align		4
.L_259:
        /*07dc*/ 	.byte	0x04, 0x17
        /*07de*/ 	.short	(.L_261 - .L_260)
.L_260:
        /*07e0*/ 	.word	0x00000000
        /*07e4*/ 	.short	0x0041
        /*07e6*/ 	.short	0x0208
        /*07e8*/ 	.byte	0x00, 0xf0, 0x21, 0x00


	//----- nvinfo : EIATTR_KPARAM_INFO
	.align		4
.L_261:
        /*07ec*/ 	.byte	0x04, 0x17
        /*07ee*/ 	.short	(.L_263 - .L_262)
.L_262:
        /*07f0*/ 	.word	0x00000000
        /*07f4*/ 	.short	0x0040
        /*07f6*/ 	.short	0x0200
        /*07f8*/ 	.byte	0x00, 0xf0, 0x21, 0x00


	//----- nvinfo : EIATTR_KPARAM_INFO
	.align		4
.L_263:
        /*07fc*/ 	.byte	0x04, 0x17
        /*07fe*/ 	.short	(.L_265 - .L_264)
.L_264:
        /*0800*/ 	.word	0x00000000
        /*0804*/ 	.short	0x003f
        /*0806*/ 	.short	0x01f8
        /*0808*/ 	.byte	0x00, 0xf0, 0x21, 0x00


	//----- nvinfo : EIATTR_KPARAM_INFO
	.align		4
.L_265:
        /*080c*/ 	.byte	0x04, 0x17
        /*080e*/ 	.short	(.L_267 - .L_266)
.L_266:
        /*0810*/ 	.word	0x00000000
        /*0814*/ 	.short	0x003e
        /*0816*/ 	.short	0x01f0
        /*0818*/ 	.byte	0x00, 0xf0, 0x21, 0x00


	//----- nvinfo : EIATTR_KPARAM_INFO
	.align		4
.L_267:
        /*081c*/ 	.byte	0x04, 0x17
        /*081e*/ 	.short	(.L_269 - .L_268)
.L_268:
        /*0820*/ 	.word	0x00000000
        /*0824*/ 	.short	0x003d
        /*0826*/ 	.short	0x01e8
        /*0828*/ 	.byte	0x00, 0xf0, 0x21, 0x00


	//----- nvinfo : EIATTR_KPARAM_INFO
	.align		4
.L_269:
        /*082c*/ 	.byte	0x04, 0x17
        /*082e*/ 	.short	(.L_271 - .L_270)
.L_270:
        /*0830*/ 	.word	0x00000000
        /*0834*/ 	.short	0x003c
        /*0836*/ 	.short	0x01e0
        /*0838*/ 	.byte	0x00, 0xf0, 0x21, 0x00


	//----- nvinfo : EIATTR_KPARAM_INFO
	.align		4
.L_271:
        /*083c*/ 	.byte	0x04, 0x17
        /*083e*/ 	.short	(.L_273 - .L_272)
.L_272:
        /*0840*/ 	.word	0x00000000
        /*0844*/ 	.short	0x003b
        /*0846*/ 	.short	0x01d8
        /*0848*/ 	.byte	0x00, 0xf0, 0x21, 0x00


	//----- nvinfo : EIATTR_KPARAM_INFO
	.align		4
.L_273:
        /*084c*/ 	.byte	0x04, 0x17
        /*084e*/ 	.short	(.L_275 - .L_274)
.L_274:
        /*0850*/ 	.word	0x00000000
        /*0854*/ 	.short	0x003a
        /*0856*/ 	.short	0x01d0
        /*0858*/ 	.byte	0x00, 0xf0, 0x21, 0x00


	//----- nvinfo : EIATTR_KPARAM_INFO
	.align		4
.L_275:
        /*085c*/ 	.byte	0x04, 0x17
        /*085e*/ 	.short	(.L_277 - .L_276)
.L_276:
        /*0860*/ 	.word	0x00000000
        /*0864*/ 	.short	0x0039
        /*0866*/ 	.short	0x01c8
        /*0868*/ 	.byte	0x00, 0xf0, 0x21, 0x00


	//----- nvinfo : EIATTR_KPARAM_INFO
	.align		4
.L_277:
        /*086c*/ 	.byte	0x04, 0x17
        /*086e*/ 	.short	(.L_279 - .L_278)
.L_278:
        /*0870*/ 	.word	0x00000000
        /*0874*/ 	.short	0x0038
        /*0876*/ 	.short	0x01c0
        /*0878*/ 	.byte	0x00, 0xf0, 0x21, 0x00


	//----- nvinfo : EIATTR_KPARAM_INFO
	.align		4
.L_279:
        /*087c*/ 	.byte	0x04, 0x17
        /*087e*/ 	.short	(.L_281 - .L_280)
.L_280:
        /*0880*/ 	.word	0x00000000
        /*0884*/ 	.short	0x0037
        /*0886*/ 	.short	0x01b8
        /*0888*/ 	.byte	0x00, 0xf0, 0x21, 0x00


	//----- nvinfo : EIATTR_KPARAM_INFO
	.align		4
.L_281:
        /*088c*/ 	.byte	0x04, 0x17
        /*088e*/ 	.short	(.L_283 - .L_282)
.L_282:
        /*0890*/ 	.word	0x00000000
        /*0894*/ 	.short	0x0036
        /*0896*/ 	.short	0x01b0
        /*0898*/ 	.byte	0x00, 0xf0, 0x21, 0x00


	//----- nvinfo : EIATTR_KPARAM_INFO
	.align		4
.L_283:
        /*089c*/ 	.byte	0x04, 0x17
        /*089e*/ 	.short	(.L_285 - .L_284)
.L_284:
        /*08a0*/ 	.word	0x00000000
        /*08a4*/ 	.short	0x0035
        /*08a6*/ 	.short	0x01a8
        /*08a8*/ 	.byte	0x00, 0xf0, 0x21, 0x00


	//----- nvinfo : EIATTR_KPARAM_INFO
	.align		4
.L_285:
        /*08ac*/ 	.byte	0x04, 0x17
        /*08ae*/ 	.short	(.L_287 - .L_286)
.L_286:
        /*08b0*/ 	.word	0x00000000
        /*08b4*/ 	.short	0x0034
        /*08b6*/ 	.short	0x01a0
        /*08b8*/ 	.byte	0x00, 0xf0, 0x21, 0x00


	//----- nvinfo : EIATTR_KPARAM_INFO
	.align		4
.L_287:
        /*08bc*/ 	.byte	0x04, 0x17
        /*08be*/ 	.short	(.L_289 - .L_288)
.L_288:
        /*08c0*/ 	.word	0x00000000
        /*08c4*/ 	.short	0x0033
        /*08c6*/ 	.short	0x0198
        /*08c8*/ 	.byte	0x00, 0xf0, 0x21, 0x00


	//----- nvinfo : EIATTR_KPARAM_INFO
	.align		4
.L_289:
        /*08cc*/ 	.byte	0x04, 0x17
        /*08ce*/ 	.short	(.L_291 - .L_290)
.L_290:
        /*08d0*/ 	.word	0x00000000
        /*08d4*/ 	.short	0x0032
        /*08d6*/ 	.short	0x0190
        /*08d8*/ 	.byte	0x00, 0xf0, 0x21, 0x00


	//----- nvinfo : EIATTR_KPARAM_INFO
	.align		4
.L_291:
        /*08dc*/ 	.byte	0x04, 0x17
        /*08de*/ 	.short	(.L_293 - .L_292)
.L_292:
        /*08e0*/ 	.word	0x00000000
        /*08e4*/ 	.short	0x0031
        /*08e6*/ 	.short	0x0188
        /*08e8*/ 	.byte	0x00, 0xf0, 0x21, 0x00


	//----- nvinfo : EIATTR_KPARAM_INFO
	.align		4
.L_293:
        /*08ec*/ 	.byte	0x04, 0x17
        /*08ee*/ 	.short	(.L_295 - .L_294)
.L_294:
        /*08f0*/ 	.word	0x00000000
        /*08f4*/ 	.short	0x0030
        /*08f6*/ 	.short	0x0180
        /*08f8*/ 	.byte	0x00, 0xf0, 0x21, 0x00


	//----- nvinfo : EIATTR_KPARAM_INFO
	.align		4
.L_295:
        /*08fc*/ 	.byte	0x04, 0x17
        /*08fe*/ 	.short	(.L_297 - .L_296)
.L_296:
        /*0900*/ 	.word	0x00000000
        /*0904*/ 	.short	0x002f
        /*0906*/ 	.short	0x0178
        /*0908*/ 	.byte	0x00, 0xf0, 0x21, 0x00


	//----- nvinfo : EIATTR_KPARAM_INFO
	.align		4
.L_297:
        /*090c*/ 	.byte	0x04, 0x17
        /*090e*/ 	.short	(.L_299 - .L_298)
.L_298:
        /*0910*/ 	.word	0x00000000
        /*0914*/ 	.short	0x002e
        /*0916*/ 	.short	0x0170
        /*0918*/ 	.byte	0x00, 0xf0, 0x21, 0x00


	//----- nvinfo : EIATTR_KPARAM_INFO
	.align		4
.L_299:
        /*091c*/ 	.byte	0x04, 0x17
        /*091e*/ 	.short	(.L_301 - .L_300)
.L_300:
        /*0920*/ 	.word	0x00000000
        /*0924*/ 	.short	0x002d
        /*0926*/ 	.short	0x0168
        /*0928*/ 	.byte	0x00, 0xf0, 0x21, 0x00


	//----- nvinfo : EIATTR_KPARAM_INFO
	.align		4
.L_301:
        /*092c*/ 	.byte	0x04, 0x17
        /*092e*/ 	.short	(.L_303 - .L_302)
.L_302:
        /*0930*/ 	.word	0x00000000
        /*0934*/ 	.short	0x002c
        /*0936*/ 	.short	0x0160
        /*0938*/ 	.byte	0x00, 0xf0, 0x21, 0x00


	//----- nvinfo : EIATTR_KPARAM_INFO
	.align		4
.L_303:
        /*093c*/ 	.byte	0x04, 0x17
        /*093e*/ 	.short	(.L_305 - .L_304)
.L_304:
        /*0940*/ 	.word	0x00000000
        /*0944*/ 	.short	0x002b
        /*0946*/ 	.short	0x0158
        /*0948*/ 	.byte	0x00, 0xf0, 0x21, 0x00


	//----- nvinfo : EIATTR_KPARAM_INFO
	.align		4
.L_305:
        /*094c*/ 	.byte	0x04, 0x17
        /*094e*/ 	.short	(.L_307 - .L_306)
.L_306:
        /*0950*/ 	.word	0x00000000
        /*0954*/ 	.short	0x002a
        /*0956*/ 	.short	0x0150
        /*0958*/ 	.byte	0x00, 0xf0, 0x21, 0x00


	//----- nvinfo : EIATTR_KPARAM_INFO
	.align		4
.L_307:
        /*095c*/ 	.byte	0x04, 0x17
        /*095e*/ 	.short	(.L_309 - .L_308)
.L_308:
        /*0960*/ 	.word	0x00000000
        /*0964*/ 	.short	0x0029
        /*0966*/ 	.short	0x0148
        /*0968*/ 	.byte	0x00, 0xf0, 0x21, 0x00


	//----- nvinfo : EIATTR_KPARAM_INFO
	.align		4
.L_309:
        /*096c*/ 	.byte	0x04, 0x17
        /*096e*/ 	.short	(.L_311 - .L_310)
.L_310:
        /*0970*/ 	.word	0x00000000
        /*0974*/ 	.short	0x0028
        /*0976*/ 	.short	0x0140
        /*0978*/ 	.byte	0x00, 0xf0, 0x21, 0x00


	//----- nvinfo : EIATTR_KPARAM_INFO
	.align		4
.L_311:
        /*097c*/ 	.byte	0x04, 0x17
        /*097e*/ 	.short	(.L_313 - .L_312)
.L_312:
        /*0980*/ 	.word	0x00000000
        /*0984*/ 	.short	0x0027
        /*0986*/ 	.short	0x0138
        /*0988*/ 	.byte	0x00, 0xf0, 0x21, 0x00


	//----- nvinfo : EIATTR_KPARAM_INFO
	.align		4
.L_313:
        /*098c*/ 	.byte	0x04, 0x17
        /*098e*/ 	.short	(.L_315 - .L_314)
.L_314:
        /*0990*/ 	.word	0x00000000
        /*0994*/ 	.short	0x0026
        /*0996*/ 	.short	0x0130
        /*0998*/ 	.byte	0x00, 0xf0, 0x21, 0x00


	//----- nvinfo : EIATTR_KPARAM_INFO
	.align		4
.L_315:
        /*099c*/ 	.byte	0x04, 0x17
        /*099e*/ 	.short	(.L_317 - .L_316)
.L_316:
        /*09a0*/ 	.word	0x00000000
        /*09a4*/ 	.short	0x0025
        /*09a6*/ 	.short	0x0128
        /*09a8*/ 	.byte	0x00, 0xf0, 0x21, 0x00


	//----- nvinfo : EIATTR_KPARAM_INFO
	.align		4
.L_317:
        /*09ac*/ 	.byte	0x04, 0x17
        /*09ae*/ 	.short	(.L_319 - .L_318)
.L_318:
        /*09b0*/ 	.word	0x00000000
        /*09b4*/ 	.short	0x0024
        /*09b6*/ 	.short	0x0120
        /*09b8*/ 	.byte	0x00, 0xf0, 0x21, 0x00


	//----- nvinfo : EIATTR_KPARAM_INFO
	.align		4
.L_319:
        /*09bc*/ 	.byte	0x04, 0x17
        /*09be*/ 	.short	(.L_321 - .L_320)
.L_320:
        /*09c0*/ 	.word	0x00000000
        /*09c4*/ 	.short	0x0023
        /*09c6*/ 	.short	0x0118
        /*09c8*/ 	.byte	0x00, 0xf0, 0x21, 0x00


	//----- nvinfo : EIATTR_KPARAM_INFO
	.align		4
.L_321:
        /*09cc*/ 	.byte	0x04, 0x17
        /*09ce*/ 	.short	(.L_323 - .L_322)
.L_322:
        /*09d0*/ 	.word	0x00000000
        /*09d4*/ 	.short	0x0022
        /*09d6*/ 	.short	0x0110
        /*09d8*/ 	.byte	0x00, 0xf0, 0x21, 0x00


	//----- nvinfo : EIATTR_KPARAM_INFO
	.align		4
.L_323:
        /*09dc*/ 	.byte	0x04, 0x17
        /*09de*/ 	.short	(.L_325 - .L_324)
.L_324:
        /*09e0*/ 	.word	0x00000000
        /*09e4*/ 	.short	0x0021
        /*09e6*/ 	.short	0x0108
        /*09e8*/ 	.byte	0x00, 0xf0, 0x21, 0x00


	//----- nvinfo : EIATTR_KPARAM_INFO
	.align		4
.L_325:
        /*09ec*/ 	.byte	0x04, 0x17
        /*09ee*/ 	.short	(.L_327 - .L_326)
.L_326:
        /*09f0*/ 	.word	0x00000000
        /*09f4*/ 	.short	0x0020
        /*09f6*/ 	.short	0x0100
        /*09f8*/ 	.byte	0x00, 0xf0, 0x21, 0x00


	//----- nvinfo : EIATTR_KPARAM_INFO
	.align		4
.L_327:
        /*09fc*/ 	.byte	0x04, 0x17
        /*09fe*/ 	.short	(.L_329 - .L_328)
.L_328:
        /*0a00*/ 	.word	0x00000000
        /*0a04*/ 	.short	0x001f
        /*0a06*/ 	.short	0x00f8
        /*0a08*/ 	.byte	0x00, 0xf0, 0x21, 0x00


	//----- nvinfo : EIATTR_KPARAM_INFO
	.align		4
.L_329:
        /*0a0c*/ 	.byte	0x04, 0x17
        /*0a0e*/ 	.short	(.L_331 - .L_330)
.L_330:
        /*0a10*/ 	.word	0x00000000
        /*0a14*/ 	.short	0x001e
        /*0a16*/ 	.short	0x00f0
        /*0a18*/ 	.byte	0x00, 0xf0, 0x21, 0x00


	//----- nvinfo : EIATTR_KPARAM_INFO
	.align		4
.L_331:
        /*0a1c*/ 	.byte	0x04, 0x17
        /*0a1e*/ 	.short	(.L_333 - .L_332)
.L_332:
        /*0a20*/ 	.word	0x00000000
        /*0a24*/ 	.short	0x001d
        /*0a26*/ 	.short	0x00e8
        /*0a28*/ 	.byte	0x00, 0xf0, 0x21, 0x00


	//----- nvinfo : EIATTR_KPARAM_INFO
	.align		4
.L_333:
        /*0a2c*/ 	.byte	0x04, 0x17
        /*0a2e*/ 	.short	(.L_335 - .L_334)
.L_334:
        /*0a30*/ 	.word	0x00000000
        /*0a34*/ 	.short	0x001c
        /*0a36*/ 	.short	0x00e0
        /*0a38*/ 	.byte	0x00, 0xf0, 0x21, 0x00


	//----- nvinfo : EIATTR_KPARAM_INFO
	.align		4
.L_335:
        /*0a3c*/ 	.byte	0x04, 0x17
        /*0a3e*/ 	.short	(.L_337 - .L_336)
.L_336:
        /*0a40*/ 	.word	0x00000000
        /*0a44*/ 	.short	0x001b
        /*0a46*/ 	.short	0x00d8
        /*0a48*/ 	.byte	0x00, 0xf0, 0x21, 0x00


	//----- nvinfo : EIATTR_KPARAM_INFO
	.align		4
.L_337:
        /*0a4c*/ 	.byte	0x04, 0x17
        /*0a4e*/ 	.short	(.L_339 - .L_338)
.L_338:
        /*0a50*/ 	.word	0x00000000
        /*0a54*/ 	.short	0x001a
        /*0a56*/ 	.short	0x00d0
        /*0a58*/ 	.byte	0x00, 0xf0, 0x21, 0x00


	//----- nvinfo : EIATTR_KPARAM_INFO
	.align		4
.L_339:
        /*0a5c*/ 	.byte	0x04, 0x17
        /*0a5e*/ 	.short	(.L_341 - .L_340)
.L_340:
        /*0a60*/ 	.word	0x00000000
        /*0a64*/ 	.short	0x0019
        /*0a66*/ 	.short	0x00c8
        /*0a68*/ 	.byte	0x00, 0xf0, 0x21, 0x00


	//----- nvinfo : EIATTR_KPARAM_INFO
	.align		4
.L_341:
        /*0a6c*/ 	.byte	0x04, 0x17
        /*0a6e*/ 	.short	(.L_343 - .L_342)
.L_342:
        /*0a70*/ 	.word	0x00000000
        /*0a74*/ 	.short	0x0018
        /*0a76*/ 	.short	0x00c0
        /*0a78*/ 	.byte	0x00, 0xf0, 0x21, 0x00


	//----- nvinfo : EIATTR_KPARAM_INFO
	.align		4
.L_343:
        /*0a7c*/ 	.byte	0x04, 0x17
        /*0a7e*/ 	.short	(.L_345 - .L_344)
.L_344:
        /*0a80*/ 	.word	0x00000000
        /*0a84*/ 	.short	0x0017
        /*0a86*/ 	.short	0x00b8
        /*0a88*/ 	.byte	0x00, 0xf0, 0x21, 0x00


	//----- nvinfo : EIATTR_KPARAM_INFO
	.align		4
.L_345:
        /*0a8c*/ 	.byte	0x04, 0x17
        /*0a8e*/ 	.short	(.L_347 - .L_346)
.L_346:
        /*0a90*/ 	.word	0x00000000
        /*0a94*/ 	.short	0x0016
        /*0a96*/ 	.short	0x00b0
        /*0a98*/ 	.byte	0x00, 0xf0, 0x21, 0x00


	//----- nvinfo : EIATTR_KPARAM_INFO
	.align		4
.L_347:
        /*0a9c*/ 	.byte	0x04, 0x17
        /*0a9e*/ 	.short	(.L_349 - .L_348)
.L_348:
        /*0aa0*/ 	.word	0x00000000
        /*0aa4*/ 	.short	0x0015
        /*0aa6*/ 	.short	0x00a8
        /*0aa8*/ 	.byte	0x00, 0xf0, 0x21, 0x00


	//----- nvinfo : EIATTR_KPARAM_INFO
	.align		4
.L_349:
        /*0aac*/ 	.byte	0x04, 0x17
        /*0aae*/ 	.short	(.L_351 - .L_350)
.L_350:
        /*0ab0*/ 	.word	0x00000000
        /*0ab4*/ 	.short	0x0014
        /*0ab6*/ 	.short	0x00a0
        /*0ab8*/ 	.byte	0x00, 0xf0, 0x21, 0x00


	//----- nvinfo : EIATTR_KPARAM_INFO
	.align		4
.L_351:
        /*0abc*/ 	.byte	0x04, 0x17
        /*0abe*/ 	.short	(.L_353 - .L_352)
.L_352:
        /*0ac0*/ 	.word	0x00000000
        /*0ac4*/ 	.short	0x0013
        /*0ac6*/ 	.short	0x0098
        /*0ac8*/ 	.byte	0x00, 0xf0, 0x21, 0x00


	//----- nvinfo : EIATTR_KPARAM_INFO
	.align		4
.L_353:
        /*0acc*/ 	.byte	0x04, 0x17
        /*0ace*/ 	.short	(.L_355 - .L_354)
.L_354:
        /*0ad0*/ 	.word	0x00000000
        /*0ad4*/ 	.short	0x0012
        /*0ad6*/ 	.short	0x0090
        /*0ad8*/ 	.byte	0x00, 0xf0, 0x21, 0x00


	//----- nvinfo : EIATTR_KPARAM_INFO
	.align		4
.L_355:
        /*0adc*/ 	.byte	0x04, 0x17
        /*0ade*/ 	.short	(.L_357 - .L_356)
.L_356:
        /*0ae0*/ 	.word	0x00000000
        /*0ae4*/ 	.short	0x0011
        /*0ae6*/ 	.short	0x0088
        /*0ae8*/ 	.byte	0x00, 0xf0, 0x21, 0x00


	//----- nvinfo : EIATTR_KPARAM_INFO
	.align		4
.L_357:
        /*0aec*/ 	.byte	0x04, 0x17
        /*0aee*/ 	.short	(.L_359 - .L_358)
.L_358:
        /*0af0*/ 	.word	0x00000000
        /*0af4*/ 	.short	0x0010
        /*0af6*/ 	.short	0x0080
        /*0af8*/ 	.byte	0x00, 0xf0, 0x21, 0x00


	//----- nvinfo : EIATTR_KPARAM_INFO
	.align		4
.L_359:
        /*0afc*/ 	.byte	0x04, 0x17
        /*0afe*/ 	.short	(.L_361 - .L_360)
.L_360:
        /*0b00*/ 	.word	0x00000000
        /*0b04*/ 	.short	0x000f
        /*0b06*/ 	.short	0x0078
        /*0b08*/ 	.byte	0x00, 0xf0, 0x21, 0x00


	//----- nvinfo : EIATTR_KPARAM_INFO
	.align		4
.L_361:
        /*0b0c*/ 	.byte	0x04, 0x17
        /*0b0e*/ 	.short	(.L_363 - .L_362)
.L_362:
        /*0b10*/ 	.word	0x00000000
        /*0b14*/ 	.short	0x000e
        /*0b16*/ 	.short	0x0070
        /*0b18*/ 	.byte	0x00, 0xf0, 0x21, 0x00


	//----- nvinfo : EIATTR_KPARAM_INFO
	.align		4
.L_363:
        /*0b1c*/ 	.byte	0x04, 0x17
        /*0b1e*/ 	.short	(.L_365 - .L_364)
.L_364:
        /*0b20*/ 	.word	0x00000000
        /*0b24*/ 	.short	0x000d
        /*0b26*/ 	.short	0x0068
        /*0b28*/ 	.byte	0x00, 0xf0, 0x21, 0x00


	//----- nvinfo : EIATTR_KPARAM_INFO
	.align		4
.L_365:
        /*0b2c*/ 	.byte	0x04, 0x17
        /*0b2e*/ 	.short	(.L_367 - .L_366)
.L_366:
        /*0b30*/ 	.word	0x00000000
        /*0b34*/ 	.short	0x000c
        /*0b36*/ 	.short	0x0060
        /*0b38*/ 	.byte	0x00, 0xf0, 0x21, 0x00


	//----- nvinfo : EIATTR_KPARAM_INFO
	.align		4
.L_367:
        /*0b3c*/ 	.byte	0x04, 0x17
        /*0b3e*/ 	.short	(.L_369 - .L_368)
.L_368:
        /*0b40*/ 	.word	0x00000000
        /*0b44*/ 	.short	0x000b
        /*0b46*/ 	.short	0x0058
        /*0b48*/ 	.byte	0x00, 0xf0, 0x21, 0x00


	//----- nvinfo : EIATTR_KPARAM_INFO
	.align		4
.L_369:
        /*0b4c*/ 	.byte	0x04, 0x17
        /*0b4e*/ 	.short	(.L_371 - .L_370)
.L_370:
        /*0b50*/ 	.word	0x00000000
        /*0b54*/ 	.short	0x000a
        /*0b56*/ 	.short	0x0050
        /*0b58*/ 	.byte	0x00, 0xf0, 0x21, 0x00


	//----- nvinfo : EIATTR_KPARAM_INFO
	.align		4
.L_371:
        /*0b5c*/ 	.byte	0x04, 0x17
        /*0b5e*/ 	.short	(.L_373 - .L_372)
.L_372:
        /*0b60*/ 	.word	0x00000000
        /*0b64*/ 	.short	0x0009
        /*0b66*/ 	.short	0x0048
        /*0b68*/ 	.byte	0x00, 0xf0, 0x21, 0x00


	//----- nvinfo : EIATTR_KPARAM_INFO
	.align		4
.L_373:
        /*0b6c*/ 	.byte	0x04, 0x17
        /*0b6e*/ 	.short	(.L_375 - .L_374)
.L_374:
        /*0b70*/ 	.word	0x00000000
        /*0b74*/ 	.short	0x0008
        /*0b76*/ 	.short	0x0040
        /*0b78*/ 	.byte	0x00, 0xf0, 0x21, 0x00


	//----- nvinfo : EIATTR_KPARAM_INFO
	.align		4
.L_375:
        /*0b7c*/ 	.byte	0x04, 0x17
        /*0b7e*/ 	.short	(.L_377 - .L_376)
.L_376:
        /*0b80*/ 	.word	0x00000000
        /*0b84*/ 	.short	0x0007
        /*0b86*/ 	.short	0x0038
        /*0b88*/ 	.byte	0x00, 0xf0, 0x21, 0x00


	//----- nvinfo : EIATTR_KPARAM_INFO
	.align		4
.L_377:
        /*0b8c*/ 	.byte	0x04, 0x17
        /*0b8e*/ 	.short	(.L_379 - .L_378)
.L_378:
        /*0b90*/ 	.word	0x00000000
        /*0b94*/ 	.short	0x0006
        /*0b96*/ 	.short	0x0030
        /*0b98*/ 	.byte	0x00, 0xf0, 0x21, 0x00


	//----- nvinfo : EIATTR_KPARAM_INFO
	.align		4
.L_379:
        /*0b9c*/ 	.byte	0x04, 0x17
        /*0b9e*/ 	.short	(.L_381 - .L_380)
.L_380:
        /*0ba0*/ 	.word	0x00000000
        /*0ba4*/ 	.short	0x0005
        /*0ba6*/ 	.short	0x0028
        /*0ba8*/ 	.byte	0x00, 0xf0, 0x21, 0x00


	//----- nvinfo : EIATTR_KPARAM_INFO
	.align		4
.L_381:
        /*0bac*/ 	.byte	0x04, 0x17
        /*0bae*/ 	.short	(.L_383 - .L_382)
.L_382:
        /*0bb0*/ 	.word	0x00000000
        /*0bb4*/ 	.short	0x0004
        /*0bb6*/ 	.short	0x0020
        /*0bb8*/ 	.byte	0x00, 0xf0, 0x21, 0x00


	//----- nvinfo : EIATTR_KPARAM_INFO
	.align		4
.L_383:
        /*0bbc*/ 	.byte	0x04, 0x17
        /*0bbe*/ 	.short	(.L_385 - .L_384)
.L_384:
        /*0bc0*/ 	.word	0x00000000
        /*0bc4*/ 	.short	0x0003
        /*0bc6*/ 	.short	0x0018
        /*0bc8*/ 	.byte	0x00, 0xf0, 0x21, 0x00


	//----- nvinfo : EIATTR_KPARAM_INFO
	.align		4
.L_385:
        /*0bcc*/ 	.byte	0x04, 0x17
        /*0bce*/ 	.short	(.L_387 - .L_386)
.L_386:
        /*0bd0*/ 	.word	0x00000000
        /*0bd4*/ 	.short	0x0002
        /*0bd6*/ 	.short	0x0010
        /*0bd8*/ 	.byte	0x00, 0xf0, 0x21, 0x00


	//----- nvinfo : EIATTR_KPARAM_INFO
	.align		4
.L_387:
        /*0bdc*/ 	.byte	0x04, 0x17
        /*0bde*/ 	.short	(.L_389 - .L_388)
.L_388:
        /*0be0*/ 	.word	0x00000000
        /*0be4*/ 	.short	0x0001
        /*0be6*/ 	.short	0x0008
        /*0be8*/ 	.byte	0x00, 0xf0, 0x21, 0x00


	//----- nvinfo : EIATTR_KPARAM_INFO
	.align		4
.L_389:
        /*0bec*/ 	.byte	0x04, 0x17
        /*0bee*/ 	.short	(.L_391 - .L_390)
.L_390:
        /*0bf0*/ 	.word	0x00000000
        /*0bf4*/ 	.short	0x0000
        /*0bf6*/ 	.short	0x0000
        /*0bf8*/ 	.byte	0x00, 0xf0, 0x21, 0x00


	//----- nvinfo : EIATTR_MAXREG_COUNT
	.align		4
.L_391:
        /*0bfc*/ 	.byte	0x03, 0x1b
        /*0bfe*/ 	.short	0x00ff


	//----- nvinfo : EIATTR_COOP_GROUP_MASK_REGIDS
	.align		4
        /*0c00*/ 	.byte	0x04, 0x29
        /*0c02*/ 	.short	(.L_393 - .L_392)


	//   ....[0]....
.L_392:
        /*0c04*/ 	.word	0xffffffff


	//   ....[1]....
        /*0c08*/ 	.word	0xffffffff


	//   ....[2]....
        /*0c0c*/ 	.word	0xffffffff


	//   ....[3]....
        /*0c10*/ 	.word	0xffffffff


	//   ....[4]....
        /*0c14*/ 	.word	0xffffffff


	//   ....[5]....
        /*0c18*/ 	.word	0xffffffff


	//   ....[6]....
        /*0c1c*/ 	.word	0xffffffff


	//   ....[7]....
        /*0c20*/ 	.word	0xffffffff


	//   ....[8]....
        /*0c24*/ 	.word	0xffffffff


	//   ....[9]....
        /*0c28*/ 	.word	0xffffffff


	//   ....[10]....
        /*0c2c*/ 	.word	0xffffffff


	//   ....[11]....
        /*0c30*/ 	.word	0xffffffff


	//   ....[12]....
        /*0c34*/ 	.word	0xffffffff


	//   ....[13]....
        /*0c38*/ 	.word	0xffffffff


	//   ....[14]....
        /*0c3c*/ 	.word	0xffffffff


	//   ....[15]....
        /*0c40*/ 	.word	0xffffffff


	//----- nvinfo : EIATTR_COOP_GROUP_INSTR_OFFSETS
	.align		4
.L_393:
        /*0c44*/ 	.byte	0x04, 0x28
        /*0c46*/ 	.short	(.L_395 - .L_394)


	//   ....[0]....
.L_394:
        /*0c48*/ 	.word	0x0000fee0


	//   ....[1]....
        /*0c4c*/ 	.word	0x0000ff00


	//   ....[2]....
        /*0c50*/ 	.word	0x0000ff20


	//   ....[3]....
        /*0c54*/ 	.word	0x0000ff40


	//   ....[4]....
        /*0c58*/ 	.word	0x0000ff60


	//   ....[5]....
        /*0c5c*/ 	.word	0x0000ffd0


	//   ....[6]....
        /*0c60*/ 	.word	0x00010000


	//   ....[7]....
        /*0c64*/ 	.word	0x00010020


	//   ....[8]....
        /*0c68*/ 	.word	0x00010f80


	//   ....[9]....
        /*0c6c*/ 	.word	0x00010fa0


	//   ....[10]....
        /*0c70*/ 	.word	0x00010fc0


	//   ....[11]....
        /*0c74*/ 	.word	0x00010fe0


	//   ....[12]....
        /*0c78*/ 	.word	0x00011000


	//   ....[13]....
        /*0c7c*/ 	.word	0x00011050


	//   ....[14]....
        /*0c80*/ 	.word	0x00011070


	//   ....[15]....
        /*0c84*/ 	.word	0x00011090


	//----- nvinfo : EIATTR_EXIT_INSTR_OFFSETS
	.align		4
.L_395:
        /*0c88*/ 	.byte	0x04, 0x1c
        /*0c8a*/ 	.short	(.L_397 - .L_396)


	//   ....[0]....
.L_396:
        /*0c8c*/ 	.word	0x00011880


	//----- nvinfo : EIATTR_MAX_THREADS
	.align		4
.L_397:
        /*0c90*/ 	.byte	0x04, 0x05
        /*0c92*/ 	.short	(.L_399 - .L_398)
.L_398:
        /*0c94*/ 	.word	0x00000100
        /*0c98*/ 	.word	0x00000001
        /*0c9c*/ 	.word	0x00000001
.L_399:


//--------------------- .nv.rel.action            --------------------------
	.section	.nv.rel.action,"",@"SHT_CUDA_RELOCINFO"
	.align	8
	.sectionentsize	8
        /*0000*/ 	.byte	0x73, 0x00, 0x00, 0x00, 0x00, 0x00, 0x00, 0x00, 0x00, 0x00, 0x00, 0x11, 0x25, 0x00, 0x05, 0x36


//--------------------- .nv.constant0.triton__0d1d2d3d4d5d6d7d8d9d10d11d12d13d14d15d16d17d18d19d20d21d22d23d24d25d26d27d28d29d30d31d32d33d34d35d36d37d38d39d40d41d42d43d44d45d46d47d48d49d50d51d52d53d54d55d56d57d58d59d60d61d62d63d64d65d66d67d68d69d70d71d72d73d74d75d76d77d78d79d80d81d82d83d84d85d86d87d88d89d90d91d92d93d94d95d96d97d98d99d100d101d102d103d104d105d106d107d108d109d110d111d112d113d114d115d116d117d118d119d120d121d122d123d124d125d126d127d128d129d130d131d132d133d134d135d136d137d138d139d140d141d142d143d144d145d146d147d148d149d150d151d152d153d154d155d156d157d158d159d160d161d162d163d164d165d166d167d168d169d170d171d172d173d174d175d176d177d178d179d180d181d182d183d184d185d186d187d188189de --------------------------
	.section	.nv.constant0.triton__0d1d2d3d4d5d6d7d8d9d10d11d12d13d14d15d16d17d18d19d20d21d22d23d24d25d26d27d28d29d30d31d32d33d34d35d36d37d38d39d40d41d42d43d44d45d46d47d48d49d50d51d52d53d54d55d56d57d58d59d60d61d62d63d64d65d66d67d68d69d70d71d72d73d74d75d76d77d78d79d80d81d82d83d84d85d86d87d88d89d90d91d92d93d94d95d96d97d98d99d100d101d102d103d104d105d106d107d108d109d110d111d112d113d114d115d116d117d118d119d120d121d122d123d124d125d126d127d128d129d130d131d132d133d134d135d136d137d138d139d140d141d142d143d144d145d146d147d148d149d150d151d152d153d154d155d156d157d158d159d160d161d162d163d164d165d166d167d168d169d170d171d172d173d174d175d176d177d178d179d180d181d182d183d184d185d186d187d188189de,"a",@progbits
	.align	4
.nv.constant0.triton__0d1d2d3d4d5d6d7d8d9d10d11d12d13d14d15d16d17d18d19d20d21d22d23d24d25d26d27d28d29d30d31d32d33d34d35d36d37d38d39d40d41d42d43d44d45d46d47d48d49d50d51d52d53d54d55d56d57d58d59d60d61d62d63d64d65d66d67d68d69d70d71d72d73d74d75d76d77d78d79d80d81d82d83d84d85d86d87d88d89d90d91d92d93d94d95d96d97d98d99d100d101d102d103d104d105d106d107d108d109d110d111d112d113d114d115d116d117d118d119d120d121d122d123d124d125d126d127d128d129d130d131d132d133d134d135d136d137d138d139d140d141d142d143d144d145d146d147d148d149d150d151d152d153d154d155d156d157d158d159d160d161d162d163d164d165d166d167d168d169d170d171d172d173d174d175d176d177d178d179d180d181d182d183d184d185d186d187d188189de:
	.zero		1864


//--------------------- .text.triton__0d1d2d3d4d5d6d7d8d9d10d11d12d13d14d15d16d17d18d19d20d21d22d23d24d25d26d27d28d29d30d31d32d33d34d35d36d37d38d39d40d41d42d43d44d45d46d47d48d49d50d51d52d53d54d55d56d57d58d59d60d61d62d63d64d65d66d67d68d69d70d71d72d73d74d75d76d77d78d79d80d81d82d83d84d85d86d87d88d89d90d91d92d93d94d95d96d97d98d99d100d101d102d103d104d105d106d107d108d109d110d111d112d113d114d115d116d117d118d119d120d121d122d123d124d125d126d127d128d129d130d131d132d133d134d135d136d137d138d139d140d141d142d143d144d145d146d147d148d149d150d151d152d153d154d155d156d157d158d159d160d161d162d163d164d165d166d167d168d169d170d171d172d173d174d175d176d177d178d179d180d181d182d183d184d185d186d187d188189de --------------------------
	.section	.text.triton__0d1d2d3d4d5d6d7d8d9d10d11d12d13d14d15d16d17d18d19d20d21d22d23d24d25d26d27d28d29d30d31d32d33d34d35d36d37d38d39d40d41d42d43d44d45d46d47d48d49d50d51d52d53d54d55d56d57d58d59d60d61d62d63d64d65d66d67d68d69d70d71d72d73d74d75d76d77d78d79d80d81d82d83d84d85d86d87d88d89d90d91d92d93d94d95d96d97d98d99d100d101d102d103d104d105d106d107d108d109d110d111d112d113d114d115d116d117d118d119d120d121d122d123d124d125d126d127d128d129d130d131d132d133d134d135d136d137d138d139d140d141d142d143d144d145d146d147d148d149d150d151d152d153d154d155d156d157d158d159d160d161d162d163d164d165d166d167d168d169d170d171d172d173d174d175d176d177d178d179d180d181d182d183d184d185d186d187d188189de,"ax",@progbits
	.sectionflags	@"SHF_BARRIERS=1"
	.sectioninfo	@"SHI_REGISTERS=254"
	.align	128
        .global         triton__0d1d2d3d4d5d6d7d8d9d10d11d12d13d14d15d16d17d18d19d20d21d22d23d24d25d26d27d28d29d30d31d32d33d34d35d36d37d38d39d40d41d42d43d44d45d46d47d48d49d50d51d52d53d54d55d56d57d58d59d60d61d62d63d64d65d66d67d68d69d70d71d72d73d74d75d76d77d78d79d80d81d82d83d84d85d86d87d88d89d90d91d92d93d94d95d96d97d98d99d100d101d102d103d104d105d106d107d108d109d110d111d112d113d114d115d116d117d118d119d120d121d122d123d124d125d126d127d128d129d130d131d132d133d134d135d136d137d138d139d140d141d142d143d144d145d146d147d148d149d150d151d152d153d154d155d156d157d158d159d160d161d162d163d164d165d166d167d168d169d170d171d172d173d174d175d176d177d178d179d180d181d182d183d184d185d186d187d188189de
        .type           triton__0d1d2d3d4d5d6d7d8d9d10d11d12d13d14d15d16d17d18d19d20d21d22d23d24d25d26d27d28d29d30d31d32d33d34d35d36d37d38d39d40d41d42d43d44d45d46d47d48d49d50d51d52d53d54d55d56d57d58d59d60d61d62d63d64d65d66d67d68d69d70d71d72d73d74d75d76d77d78d79d80d81d82d83d84d85d86d87d88d89d90d91d92d93d94d95d96d97d98d99d100d101d102d103d104d105d106d107d108d109d110d111d112d113d114d115d116d117d118d119d120d121d122d123d124d125d126d127d128d129d130d131d132d133d134d135d136d137d138d139d140d141d142d143d144d145d146d147d148d149d150d151d152d153d154d155d156d157d158d159d160d161d162d163d164d165d166d167d168d169d170d171d172d173d174d175d176d177d178d179d180d181d182d183d184d185d186d187d188189de,@function
        .size           triton__0d1d2d3d4d5d6d7d8d9d10d11d12d13d14d15d16d17d18d19d20d21d22d23d24d25d26d27d28d29d30d31d32d33d34d35d36d37d38d39d40d41d42d43d44d45d46d47d48d49d50d51d52d53d54d55d56d57d58d59d60d61d62d63d64d65d66d67d68d69d70d71d72d73d74d75d76d77d78d79d80d81d82d83d84d85d86d87d88d89d90d91d92d93d94d95d96d97d98d99d100d101d102d103d104d105d106d107d108d109d110d111d112d113d114d115d116d117d118d119d120d121d122d123d124d125d126d127d128d129d130d131d132d133d134d135d136d137d138d139d140d141d142d143d144d145d146d147d148d149d150d151d152d153d154d155d156d157d158d159d160d161d162d163d164d165d166d167d168d169d170d171d172d173d174d175d176d177d178d179d180d181d182d183d184d185d186d187d188189de,(.L_x_5 - triton__0d1d2d3d4d5d6d7d8d9d10d11d12d13d14d15d16d17d18d19d20d21d22d23d24d25d26d27d28d29d30d31d32d33d34d35d36d37d38d39d40d41d42d43d44d45d46d47d48d49d50d51d52d53d54d55d56d57d58d59d60d61d62d63d64d65d66d67d68d69d70d71d72d73d74d75d76d77d78d79d80d81d82d83d84d85d86d87d88d89d90d91d92d93d94d95d96d97d98d99d100d101d102d103d104d105d106d107d108d109d110d111d112d113d114d115d116d117d118d119d120d121d122d123d124d125d126d127d128d129d130d131d132d133d134d135d136d137d138d139d140d141d142d143d144d145d146d147d148d149d150d151d152d153d154d155d156d157d158d159d160d161d162d163d164d165d166d167d168d169d170d171d172d173d174d175d176d177d178d179d180d181d182d183d184d185d186d187d188189de)
        .other          triton__0d1d2d3d4d5d6d7d8d9d10d11d12d13d14d15d16d17d18d19d20d21d22d23d24d25d26d27d28d29d30d31d32d33d34d35d36d37d38d39d40d41d42d43d44d45d46d47d48d49d50d51d52d53d54d55d56d57d58d59d60d61d62d63d64d65d66d67d68d69d70d71d72d73d74d75d76d77d78d79d80d81d82d83d84d85d86d87d88d89d90d91d92d93d94d95d96d97d98d99d100d101d102d103d104d105d106d107d108d109d110d111d112d113d114d115d116d117d118d119d120d121d122d123d124d125d126d127d128d129d130d131d132d133d134d135d136d137d138d139d140d141d142d143d144d145d146d147d148d149d150d151d152d153d154d155d156d157d158d159d160d161d162d163d164d165d166d167d168d169d170d171d172d173d174d175d176d177d178d179d180d181d182d183d184d185d186d187d188189de,@"STO_CUDA_ENTRY STV_DEFAULT"
triton__0d1d2d3d4d5d6d7d8d9d10d11d12d13d14d15d16d17d18d19d20d21d22d23d24d25d26d27d28d29d30d31d32d33d34d35d36d37d38d39d40d41d42d43d44d45d46d47d48d49d50d51d52d53d54d55d56d57d58d59d60d61d62d63d64d65d66d67d68d69d70d71d72d73d74d75d76d77d78d79d80d81d82d83d84d85d86d87d88d89d90d91d92d93d94d95d96d97d98d99d100d101d102d103d104d105d106d107d108d109d110d111d112d113d114d115d116d117d118d119d120d121d122d123d124d125d126d127d128d129d130d131d132d133d134d135d136d137d138d139d140d141d142d143d144d145d146d147d148d149d150d151d152d153d154d155d156d157d158d159d160d161d162d163d164d165d166d167d168d169d170d171d172d173d174d175d176d177d178d179d180d181d182d183d184d185d186d187d188189de:
.text.triton__0d1d2d3d4d5d6d7d8d9d10d11d12d13d14d15d16d17d18d19d20d21d22d23d24d25d26d27d28d29d30d31d32d33d34d35d36d37d38d39d40d41d42d43d44d45d46d47d48d49d50d51d52d53d54d55d56d57d58d59d60d61d62d63d64d65d66d67d68d69d70d71d72d73d74d75d76d77d78d79d80d81d82d83d84d85d86d87d88d89d90d91d92d93d94d95d96d97d98d99d100d101d102d103d104d105d106d107d108d109d110d111d112d113d114d115d116d117d118d119d120d121d122d123d124d125d126d127d128d129d130d131d132d133d134d135d136d137d138d139d140d141d142d143d144d145d146d147d148d149d150d151d152d153d154d155d156d157d158d159d160d161d162d163d164d165d166d167d168d169d170d171d172d173d174d175d176d177d178d179d180d181d182d183d184d185d186d187d188189de:
[----:B------:R-:W-:-:S02]  /*0000*/  MOV R1, c[0x0][0x28] ;  /* 0x00000a0000017a02 */ /* 0x000fc40000000f00 */
[----:B------:R-:W0:Y:S01]  /*0010*/  S2UR UR59, SR_CTAID.X ;  /* 0x00000000003b79c3 */ /* 0x000e220000002500 */
[----:B------:R-:W-:Y:S01]  /*0020*/  UMOV UR10, 0x4 ;  /* 0x00000004000a7882 */ /* 0x000fe20000000000 */
[----:B------:R-:W-:Y:S01]  /*0030*/  IADD3 R1, R1, -0x8, RZ ;  /* 0xfffffff801017810 */ /* 0x000fe20007ffe0ff */
[----:B------:R-:W-:Y:S02]  /*0040*/  ULDC.64 UR6, c[0x0][0x168] ;  /* 0x00005a0000067ab9 */ /* 0x000fe40000000a00 */
[----:B------:R-:W-:Y:S02]  /*0050*/  ULDC.64 UR8, c[0x0][0x180] ;  /* 0x0000600000087ab9 */ /* 0x000fe40000000a00 */
[----:B------:R-:W-:Y:S02]  /*0060*/  ULDC.64 UR44, c[0x0][0x1a0] ;  /* 0x00006800002c7ab9 */ /* 0x000fe40000000a00 */
[----:B------:R-:W-:Y:S02]  /*0070*/  ULDC.64 UR40, c[0x0][0x118] ;  /* 0x0000460000287ab9 */ /* 0x000fe40000000a00 */
[----:B------:R-:W-:-:S02]  /*0080*/  ULDC.64 UR46, c[0x0][0x1b8] ;  /* 0x00006e00002e7ab9 */ /* 0x000fc40000000a00 */
[----:B------:R-:W-:Y:S02]  /*0090*/  ULDC.64 UR48, c[0x0][0x1d0] ;  /* 0x0000740000307ab9 */ /* 0x000fe40000000a00 */
[----:B------:R-:W-:Y:S02]  /*00a0*/  ULDC.64 UR4, c[0x0][0x1e8] ;  /* 0x00007a0000047ab9 */ /* 0x000fe40000000a00 */
[----:B------:R-:W-:Y:S02]  /*00b0*/  ULDC.64 UR42, c[0x0][0x200] ;  /* 0x00008000002a7ab9 */ /* 0x000fe40000000a00 */
[----:B------:R-:W-:Y:S02]  /*00c0*/  ULDC.64 UR14, c[0x0][0x218] ;  /* 0x00008600000e7ab9 */ /* 0x000fe40000000a00 */
[----:B------:R-:W-:Y:S02]  /*00d0*/  ULDC.64 UR12, c[0x0][0x230] ;  /* 0x00008c00000c7ab9 */ /* 0x000fe40000000a00 */
[----:B------:R-:W-:-:S02]  /*00e0*/  ULDC.64 UR16, c[0x0][0x248] ;  /* 0x0000920000107ab9 */ /* 0x000fc40000000a00 */
[----:B0-----:R-:W-:Y:S02]  /*00f0*/  UISETP.GE.AND UP1, UPT, UR59, 0x4, UPT ;  /* 0x000000043b00788c */ /* 0x001fe4000bf26270 */
[----:B------:R-:W-:Y:S02]  /*0100*/  UIMAD.WIDE UR6, UR59, UR10, UR6 ;  /* 0x0000000a3b0672a5 */ /* 0x000fe4000f8e0206 */
[----:B------:R-:W-:Y:S02]  /*0110*/  ULDC.64 UR38, c[0x0][0x290] ;  /* 0x0000a40000267ab9 */ /* 0x000fe40000000a00 */
[----:B------:R-:W-:Y:S01]  /*0120*/  PLOP3.LUT P0, PT, PT, PT, UP1, 0x80, 0x0 ;  /* 0x000000000000781c */ /* 0x000fe20003f0f018 */
[----:B------:R-:W-:Y:S01]  /*0130*/  ULDC.64 UR34, c[0x0][0x260] ;  /* 0x0000980000227ab9 */ /* 0x000fe20000000a00 */
[----:B------:R-:W-:Y:S01]  /*0140*/  PLOP3.LUT P1, PT, PT, PT, UP1, 0x80, 0x0 ;  /* 0x000000000000781c */ /* 0x000fe20003f2f018 */
[----:B------:R-:W-:Y:S01]  /*0150*/  ULDC.64 UR36, c[0x0][0x278] ;  /* 0x00009e0000247ab9 */ /* 0x000fe20000000a00 */
[----:B------:R-:W-:Y:S01]  /*0160*/  MOV R2, UR6 ;  /* 0x0000000600027c02 */ /* 0x000fe20008000f00 */
[----:B------:R-:W-:Y:S01]  /*0170*/  ULDC.64 UR18, c[0x0][0x2a8] ;  /* 0x0000aa0000127ab9 */ /* 0x000fe20000000a00 */
[----:B------:R-:W-:Y:S01]  /*0180*/  MOV R3, UR7 ;  /* 0x0000000700037c02 */ /* 0x000fe20008000f00 */
[----:B------:R-:W-:-:S02]  /*0190*/  UIMAD.WIDE UR6, UR59, UR10, UR8 ;  /* 0x0000000a3b0672a5 */ /* 0x000fc4000f8e0208 */
[----:B------:R-:W-:Y:S02]  /*01a0*/  UIMAD.WIDE UR44, UR59, UR10, UR44 ;  /* 0x0000000a3b2c72a5 */ /* 0x000fe4000f8e022c */
[----:B------:R-:W-:Y:S02]  /*01b0*/  ULDC.64 UR32, c[0x0][0x2c0] ;  /* 0x0000b00000207ab9 */ /* 0x000fe40000000a00 */
[----:B------:R-:W-:Y:S01]  /*01c0*/  MOV R4, UR6 ;  /* 0x0000000600047c02 */ /* 0x000fe20008000f00 */
[----:B------:R0:W2:Y:S01]  /*01d0*/  @!P0 LDG.E.EL R0, [R2.64] ;  /* 0x0000002802008981 */ /* 0x0000a2000c2e1900 */
[----:B------:R-:W-:Y:S01]  /*01e0*/  MOV R5, UR7 ;  /* 0x0000000700057c02 */ /* 0x000fe20008000f00 */
[----:B------:R-:W-:Y:S01]  /*01f0*/  IMAD.U32 R6, RZ, RZ, UR44 ;  /* 0x0000002cff067e24 */ /* 0x000fe2000f8e00ff */
[----:B------:R-:W-:Y:S01]  /*0200*/  PLOP3.LUT P0, PT, PT, PT, UP1, 0x80, 0x0 ;  /* 0x000000000000781c */ /* 0x000fe20003f0f018 */
[----:B------:R-:W-:Y:S01]  /*0210*/  ULDC.64 UR30, c[0x0][0x2d8] ;  /* 0x0000b600001e7ab9 */ /* 0x000fe20000000a00 */
[----:B------:R-:W-:Y:S01]  /*0220*/  PLOP3.LUT P2, PT, PT, PT, UP1, 0x80, 0x0 ;  /* 0x000000000000781c */ /* 0x000fe20003f4f018 */
[----:B------:R1:W3:Y:S01]  /*0230*/  @!P1 LDG.E.EL R14, [R4.64] ;  /* 0x00000028040e9981 */ /* 0x0002e2000c2e1900 */
[----:B------:R-:W-:Y:S01]  /*0240*/  PLOP3.LUT P3, PT, PT, PT, UP1, 0x80, 0x0 ;  /* 0x000000000000781c */ /* 0x000fe20003f6f018 */
[----:B------:R-:W-:Y:S01]  /*0250*/  ULDC.64 UR28, c[0x0][0x2f0] ;  /* 0x0000bc00001c7ab9 */ /* 0x000fe20000000a00 */
[----:B------:R-:W-:Y:S01]  /*0260*/  PLOP3.LUT P1, PT, PT, PT, UP1, 0x80, 0x0 ;  /* 0x000000000000781c */ /* 0x000fe20003f2f018 */
[----:B------:R-:W-:Y:S01]  /*0270*/  UIMAD.WIDE UR46, UR59, UR10, UR46 ;  /* 0x0000000a3b2e72a5 */ /* 0x000fe2000f8e022e */
[----:B------:R-:W-:Y:S01]  /*0280*/  MOV R7, UR45 ;  /* 0x0000002d00077c02 */ /* 0x000fe20008000f00 */
[----:B------:R-:W-:-:S02]  /*0290*/  UIMAD.WIDE UR48, UR59, UR10, UR48 ;  /* 0x0000000a3b3072a5 */ /* 0x000fc4000f8e0230 */
[----:B------:R-:W-:Y:S02]  /*02a0*/  UIMAD.WIDE UR44, UR59, UR10, UR4 ;  /* 0x0000000a3b2c72a5 */ /* 0x000fe4000f8e0204 */
[----:B0-----:R-:W-:Y:S01]  /*02b0*/  MOV R2, UR46 ;  /* 0x0000002e00027c02 */ /* 0x001fe20008000f00 */
[----:B------:R-:W-:Y:S01]  /*02c0*/  UIMAD.WIDE UR42, UR59, UR10, UR42 ;  /* 0x0000000a3b2a72a5 */ /* 0x000fe2000f8e022a */
[----:B------:R-:W-:Y:S01]  /*02d0*/  MOV R3, UR47 ;  /* 0x0000002f00037c02 */ /* 0x000fe20008000f00 */
[----:B------:R0:W4:Y:S01]  /*02e0*/  @!P0 LDG.E.EL R15, [R6.64] ;  /* 0x00000028060f8981 */ /* 0x000122000c2e1900 */
[----:B------:R-:W-:Y:S01]  /*02f0*/  MOV R8, UR48 ;  /* 0x0000003000087c02 */ /* 0x000fe20008000f00 */
[----:B-1----:R-:W-:Y:S01]  /*0300*/  IMAD.U32 R4, RZ, RZ, UR44 ;  /* 0x0000002cff047e24 */ /* 0x002fe2000f8e00ff */
[----:B------:R-:W-:Y:S01]  /*0310*/  MOV R9, UR49 ;  /* 0x0000003100097c02 */ /* 0x000fe20008000f00 */
[----:B------:R1:W5:Y:S01]  /*0320*/  @!P2 LDG.E.EL R16, [R2.64] ;  /* 0x000000280210a981 */ /* 0x000362000c2e1900 */
[----:B------:R-:W-:Y:S01]  /*0330*/  MOV R5, UR45 ;  /* 0x0000002d00057c02 */ /* 0x000fe20008000f00 */
[----:B------:R-:W-:Y:S01]  /*0340*/  ULDC.64 UR26, c[0x0][0x308] ;  /* 0x0000c200001a7ab9 */ /* 0x000fe20000000a00 */
[----:B------:R-:W-:Y:S01]  /*0350*/  PLOP3.LUT P0, PT, PT, PT, UP1, 0x80, 0x0 ;  /* 0x000000000000781c */ /* 0x000fe20003f0f018 */
[----:B------:R0:W2:Y:S01]  /*0360*/  @!P3 LDG.E.EL R17, [R8.64] ;  /* 0x000000280811b981 */ /* 0x0000a2000c2e1900 */
[----:B------:R-:W-:Y:S01]  /*0370*/  PLOP3.LUT P2, PT, PT, PT, UP1, 0x80, 0x0 ;  /* 0x000000000000781c */ /* 0x000fe20003f4f018 */
[----:B------:R-:W-:Y:S01]  /*0380*/  ULDC.64 UR24, c[0x0][0x350] ;  /* 0x0000d40000187ab9 */ /* 0x000fe20000000a00 */
[----:B------:R-:W-:Y:S01]  /*0390*/  PLOP3.LUT P3, PT, PT, PT, UP1, 0x80, 0x0 ;  /* 0x000000000000781c */ /* 0x000fe20003f6f018 */
[----:B------:R0:W2:Y:S01]  /*03a0*/  @!P1 LDG.E.EL R18, [R4.64] ;  /* 0x0000002804129981 */ /* 0x0000a2000c2e1900 */
[----:B------:R-:W-:Y:S01]  /*03b0*/  PLOP3.LUT P1, PT, PT, PT, UP1, 0x80, 0x0 ;  /* 0x000000000000781c */ /* 0x000fe20003f2f018 */
[----:B------:R-:W-:Y:S01]  /*03c0*/  UIMAD.WIDE UR44, UR59, UR10, UR14 ;  /* 0x0000000a3b2c72a5 */ /* 0x000fe2000f8e020e */
[----:B-1----:R-:W-:Y:S01]  /*03d0*/  MOV R2, UR42 ;  /* 0x0000002a00027c02 */ /* 0x002fe20008000f00 */
[----:B------:R-:W-:Y:S01]  /*03e0*/  UIMAD.WIDE UR46, UR59, UR10, UR12 ;  /* 0x0000000a3b2e72a5 */ /* 0x000fe2000f8e020c */
[----:B------:R-:W-:Y:S01]  /*03f0*/  MOV R3, UR43 ;  /* 0x0000002b00037c02 */ /* 0x000fe20008000f00 */
[----:B------:R-:W-:-:S02]  /*0400*/  UIMAD.WIDE UR42, UR59, UR10, UR16 ;  /* 0x0000000a3b2a72a5 */ /* 0x000fc4000f8e0210 */
[----:B0-----:R-:W-:Y:S01]  /*0410*/  MOV R6, UR44 ;  /* 0x0000002c00067c02 */ /* 0x001fe20008000f00 */
[----:B------:R-:W-:Y:S01]  /*0420*/  UIMAD.WIDE UR38, UR59, UR10, UR38 ;  /* 0x0000000a3b2672a5 */ /* 0x000fe2000f8e0226 */
[----:B------:R-:W-:Y:S01]  /*0430*/  MOV R7, UR45 ;  /* 0x0000002d00077c02 */ /* 0x000fe20008000f00 */
[----:B------:R-:W-:Y:S01]  /*0440*/  IMAD.U32 R8, RZ, RZ, UR46 ;  /* 0x0000002eff087e24 */ /* 0x000fe2000f8e00ff */
[----:B------:R-:W-:Y:S01]  /*0450*/  MOV R9, UR47 ;  /* 0x0000002f00097c02 */ /* 0x000fe20008000f00 */
[----:B------:R0:W2:Y:S01]  /*0460*/  @!P0 LDG.E.EL R19, [R2.64] ;  /* 0x0000002802138981 */ /* 0x0000a2000c2e1900 */
[----:B------:R-:W-:Y:S01]  /*0470*/  MOV R4, UR42 ;  /* 0x0000002a00047c02 */ /* 0x000fe20008000f00 */
[----:B------:R-:W-:Y:S01]  /*0480*/  ULDC.64 UR20, c[0x0][0x320] ;  /* 0x0000c80000147ab9 */ /* 0x000fe20000000a00 */
[----:B------:R-:W-:Y:S01]  /*0490*/  MOV R5, UR43 ;  /* 0x0000002b00057c02 */ /* 0x000fe20008000f00 */
[----:B------:R1:W2:Y:S01]  /*04a0*/  @!P2 LDG.E.EL R20, [R6.64] ;  /* 0x000000280614a981 */ /* 0x0002a2000c2e1900 */
[----:B------:R-:W-:Y:S01]  /*04b0*/  PLOP3.LUT P0, PT, PT, PT, UP1, 0x80, 0x0 ;  /* 0x000000000000781c */ /* 0x000fe20003f0f018 */
[----:B------:R-:W-:Y:S01]  /*04c0*/  ULDC.64 UR22, c[0x0][0x338] ;  /* 0x0000ce0000167ab9 */ /* 0x000fe20000000a00 */
[----:B------:R-:W-:Y:S01]  /*04d0*/  PLOP3.LUT P2, PT, PT, PT, UP1, 0x80, 0x0 ;  /* 0x000000000000781c */ /* 0x000fe20003f4f018 */
[----:B------:R0:W2:Y:S01]  /*04e0*/  @!P3 LDG.E.EL R21, [R8.64] ;  /* 0x000000280815b981 */ /* 0x0000a2000c2e1900 */
[----:B------:R-:W-:-:S03]  /*04f0*/  PLOP3.LUT P3, PT, PT, PT, UP1, 0x80, 0x0 ;  /* 0x000000000000781c */ /* 0x000fc60003f6f018 */
[----:B------:R1:W2:Y:S01]  /*0500*/  @!P1 LDG.E.EL R22, [R4.64] ;  /* 0x0000002804169981 */ /* 0x0002a2000c2e1900 */
[----:B------:R-:W-:Y:S01]  /*0510*/  PLOP3.LUT P1, PT, PT, PT, UP1, 0x80, 0x0 ;  /* 0x000000000000781c */ /* 0x000fe20003f2f018 */
[----:B------:R-:W-:Y:S02]  /*0520*/  UIMAD.WIDE UR44, UR59, UR10, UR34 ;  /* 0x0000000a3b2c72a5 */ /* 0x000fe4000f8e0222 */
[----:B------:R-:W-:Y:S01]  /*0530*/  UIMAD.WIDE UR42, UR59, UR10, UR36 ;  /* 0x0000000a3b2a72a5 */ /* 0x000fe2000f8e0224 */
[----:B0-----:R-:W-:Y:S02]  /*0540*/  MOV R8, UR38 ;  /* 0x0000002600087c02 */ /* 0x001fe40008000f00 */
[----:B------:R-:W-:Y:S01]  /*0550*/  MOV R9, UR39 ;  /* 0x0000002700097c02 */ /* 0x000fe20008000f00 */
[----:B------:R-:W-:Y:S01]  /*0560*/  UIMAD.WIDE UR38, UR59, UR10, UR18 ;  /* 0x0000000a3b2672a5 */ /* 0x000fe2000f8e0212 */
[----:B------:R-:W-:Y:S01]  /*0570*/  MOV R2, UR44 ;  /* 0x0000002c00027c02 */ /* 0x000fe20008000f00 */
[----:B-1----:R-:W-:Y:S01]  /*0580*/  IMAD.U32 R6, RZ, RZ, UR42 ;  /* 0x0000002aff067e24 */ /* 0x002fe2000f8e00ff */
[----:B------:R-:W-:Y:S01]  /*0590*/  MOV R3, UR45 ;  /* 0x0000002d00037c02 */ /* 0x000fe20008000f00 */
[----:B------:R-:W-:Y:S01]  /*05a0*/  UIMAD.WIDE UR32, UR59, UR10, UR32 ;  /* 0x0000000a3b2072a5 */ /* 0x000fe2000f8e0220 */
[----:B------:R-:W-:Y:S01]  /*05b0*/  MOV R7, UR43 ;  /* 0x0000002b00077c02 */ /* 0x000fe20008000f00 */
[----:B------:R0:W2:Y:S01]  /*05c0*/  @!P3 LDG.E.EL R25, [R8.64] ;  /* 0x000000280819b981 */ /* 0x0000a2000c2e1900 */
[----:B------:R-:W-:-:S02]  /*05d0*/  MOV R4, UR38 ;  /* 0x0000002600047c02 */ /* 0x000fc40008000f00 */
[----:B------:R-:W-:Y:S01]  /*05e0*/  MOV R5, UR39 ;  /* 0x0000002700057c02 */ /* 0x000fe20008000f00 */
[----:B------:R1:W2:Y:S01]  /*05f0*/  @!P0 LDG.E.EL R23, [R2.64] ;  /* 0x0000002802178981 */ /* 0x0002a2000c2e1900 */
[----:B------:R-:W-:Y:S02]  /*0600*/  PLOP3.LUT P0, PT, PT, PT, UP1, 0x80, 0x0 ;  /* 0x000000000000781c */ /* 0x000fe40003f0f018 */
[----:B------:R-:W-:Y:S01]  /*0610*/  PLOP3.LUT P3, PT, PT, PT, UP1, 0x80, 0x0 ;  /* 0x000000000000781c */ /* 0x000fe20003f6f018 */
[----:B------:R0:W2:Y:S01]  /*0620*/  @!P2 LDG.E.EL R24, [R6.64] ;  /* 0x000000280618a981 */ /* 0x0000a2000c2e1900 */
[----:B------:R-:W-:-:S03]  /*0630*/  PLOP3.LUT P2, PT, PT, PT, UP1, 0x80, 0x0 ;  /* 0x000000000000781c */ /* 0x000fc60003f4f018 */
[----:B------:R0:W2:Y:S01]  /*0640*/  @!P1 LDG.E.EL R26, [R4.64] ;  /* 0x00000028041a9981 */ /* 0x0000a2000c2e1900 */
[----:B------:R-:W-:Y:S01]  /*0650*/  PLOP3.LUT P1, PT, PT, PT, UP1, 0x80, 0x0 ;  /* 0x000000000000781c */ /* 0x000fe20003f2f018 */
[----:B-1----:R-:W-:Y:S01]  /*0660*/  IMAD.U32 R2, RZ, RZ, UR32 ;  /* 0x00000020ff027e24 */ /* 0x002fe2000f8e00ff */
[----:B------:R-:W-:Y:S01]  /*0670*/  MOV R3, UR33 ;  /* 0x0000002100037c02 */ /* 0x000fe20008000f00 */
[----:B------:R-:W-:Y:S02]  /*0680*/  UIMAD.WIDE UR38, UR59, UR10, UR30 ;  /* 0x0000000a3b2672a5 */ /* 0x000fe4000f8e021e */
[----:B------:R-:W-:Y:S02]  /*0690*/  UIMAD.WIDE UR42, UR59, UR10, UR28 ;  /* 0x0000000a3b2a72a5 */ /* 0x000fe4000f8e021c */
[----:B------:R-:W-:Y:S01]  /*06a0*/  UIMAD.WIDE UR32, UR59, UR10, UR26 ;  /* 0x0000000a3b2072a5 */ /* 0x000fe2000f8e021a */
[----:B------:R1:W2:Y:S01]  /*06b0*/  @!P0 LDG.E.EL R27, [R2.64] ;  /* 0x00000028021b8981 */ /* 0x0002a2000c2e1900 */
[----:B0-----:R-:W-:Y:S01]  /*06c0*/  MOV R6, UR38 ;  /* 0x0000002600067c02 */ /* 0x001fe20008000f00 */
[----:B------:R-:W-:Y:S01]  /*06d0*/  UIMAD.WIDE UR24, UR59, UR10, UR24 ;  /* 0x0000000a3b1872a5 */ /* 0x000fe2000f8e0218 */
[----:B------:R-:W-:-:S02]  /*06e0*/  MOV R7, UR39 ;  /* 0x0000002700077c02 */ /* 0x000fc40008000f00 */
[----:B------:R-:W-:Y:S01]  /*06f0*/  MOV R8, UR42 ;  /* 0x0000002a00087c02 */ /* 0x000fe20008000f00 */
[----:B------:R-:W-:Y:S01]  /*0700*/  IMAD.U32 R4, RZ, RZ, UR32 ;  /* 0x00000020ff047e24 */ /* 0x000fe2000f8e00ff */
[----:B------:R-:W-:Y:S01]  /*0710*/  MOV R9, UR43 ;  /* 0x0000002b00097c02 */ /* 0x000fe20008000f00 */
[----:B------:R0:W3:Y:S01]  /*0720*/  @!P2 LDG.E.EL R28, [R6.64] ;  /* 0x00000028061ca981 */ /* 0x0000e2000c2e1900 */
[----:B------:R-:W-:Y:S01]  /*0730*/  MOV R5, UR33 ;  /* 0x0000002100057c02 */ /* 0x000fe20008000f00 */
[----:B------:R-:W-:Y:S01]  /*0740*/  ULDC.64 UR8, c[0x0][0x368] ;  /* 0x0000da0000087ab9 */ /* 0x000fe20000000a00 */
[----:B------:R-:W-:Y:S01]  /*0750*/  PLOP3.LUT P0, PT, PT, PT, UP1, 0x80, 0x0 ;  /* 0x000000000000781c */ /* 0x000fe20003f0f018 */
[----:B------:R0:W3:Y:S01]  /*0760*/  @!P3 LDG.E.EL R29, [R8.64] ;  /* 0x00000028081db981 */ /* 0x0000e2000c2e1900 */
[----:B------:R-:W-:Y:S02]  /*0770*/  PLOP3.LUT P2, PT, PT, PT, UP1, 0x80, 0x0 ;  /* 0x000000000000781c */ /* 0x000fe40003f4f018 */
[----:B------:R-:W-:Y:S01]  /*0780*/  PLOP3.LUT P3, PT, PT, PT, UP1, 0x80, 0x0 ;  /* 0x000000000000781c */ /* 0x000fe20003f6f018 */
[----:B------:R1:W3:Y:S01]  /*0790*/  @!P1 LDG.E.EL R30, [R4.64] ;  /* 0x00000028041e9981 */ /* 0x0002e2000c2e1900 */
[----:B------:R-:W-:Y:S01]  /*07a0*/  PLOP3.LUT P1, PT, PT, PT, UP1, 0x80, 0x0 ;  /* 0x000000000000781c */ /* 0x000fe20003f2f018 */
[----:B------:R-:W-:-:S02]  /*07b0*/  UIMAD.WIDE UR20, UR59, UR10, UR20 ;  /* 0x0000000a3b1472a5 */ /* 0x000fc4000f8e0214 */
[----:B------:R-:W-:Y:S01]  /*07c0*/  UIMAD.WIDE UR32, UR59, UR10, UR22 ;  /* 0x0000000a3b2072a5 */ /* 0x000fe2000f8e0216 */
[----:B0-----:R-:W-:Y:S01]  /*07d0*/  IMAD.U32 R8, RZ, RZ, UR24 ;  /* 0x00000018ff087e24 */ /* 0x001fe2000f8e00ff */
[----:B------:R-:W-:Y:S01]  /*07e0*/  MOV R9, UR25 ;  /* 0x0000001900097c02 */ /* 0x000fe20008000f00 */
[----:B------:R-:W-:Y:S01]  /*07f0*/  UIMAD.WIDE UR24, UR59, UR10, UR8 ;  /* 0x0000000a3b1872a5 */ /* 0x000fe2000f8e0208 */
[----:B-1----:R-:W-:Y:S02]  /*0800*/  MOV R2, UR20 ;  /* 0x0000001400027c02 */ /* 0x002fe40008000f00 */
[----:B------:R-:W-:Y:S02]  /*0810*/  MOV R3, UR21 ;  /* 0x0000001500037c02 */ /* 0x000fe40008000f00 */
[----:B------:R0:W3:Y:S01]  /*0820*/  @!P3 LDG.E.EL R33, [R8.64] ;  /* 0x000000280821b981 */ /* 0x0000e2000c2e1900 */
[----:B------:R-:W-:Y:S02]  /*0830*/  MOV R6, UR32 ;  /* 0x0000002000067c02 */ /* 0x000fe40008000f00 */
[----:B------:R-:W-:Y:S01]  /*0840*/  MOV R7, UR33 ;  /* 0x0000002100077c02 */ /* 0x000fe20008000f00 */
[----:B------:R1:W3:Y:S01]  /*0850*/  @!P0 LDG.E.EL R31, [R2.64] ;  /* 0x00000028021f8981 */ /* 0x0002e2000c2e1900 */
[----:B------:R-:W-:-:S02]  /*0860*/  MOV R4, UR24 ;  /* 0x0000001800047c02 */ /* 0x000fc40008000f00 */
[----:B------:R-:W-:Y:S01]  /*0870*/  MOV R5, UR25 ;  /* 0x0000001900057c02 */ /* 0x000fe20008000f00 */
[----:B------:R0:W3:Y:S01]  /*0880*/  @!P2 LDG.E.EL R32, [R6.64] ;  /* 0x000000280620a981 */ /* 0x0000e2000c2e1900 */
[----:B------:R-:W-:Y:S01]  /*0890*/  ULDC.64 UR6, c[0x0][0x380] ;  /* 0x0000e00000067ab9 */ /* 0x000fe20000000a00 */
[----:B------:R-:W-:Y:S01]  /*08a0*/  PLOP3.LUT P0, PT, PT, PT, UP1, 0x80, 0x0 ;  /* 0x000000000000781c */ /* 0x000fe20003f0f018 */
[----:B------:R-:W-:Y:S01]  /*08b0*/  ULDC.64 UR4, c[0x0][0x398] ;  /* 0x0000e60000047ab9 */ /* 0x000fe20000000a00 */
[----:B------:R0:W3:Y:S01]  /*08c0*/  @!P1 LDG.E.EL R34, [R4.64] ;  /* 0x0000002804229981 */ /* 0x0000e2000c2e1900 */
[----:B------:R-:W-:Y:S01]  /*08d0*/  ULDC.64 UR12, c[0x0][0x3b0] ;  /* 0x0000ec00000c7ab9 */ /* 0x000fe20000000a00 */
[----:B------:R-:W-:Y:S01]  /*08e0*/  PLOP3.LUT P2, PT, PT, PT, UP1, 0x80, 0x0 ;  /* 0x000000000000781c */ /* 0x000fe20003f4f018 */
[----:B------:R-:W-:Y:S01]  /*08f0*/  ULDC.64 UR14, c[0x0][0x3c8] ;  /* 0x0000f200000e7ab9 */ /* 0x000fe20000000a00 */
[----:B------:R-:W-:Y:S02]  /*0900*/  PLOP3.LUT P3, PT, PT, PT, UP1, 0x80, 0x0 ;  /* 0x000000000000781c */ /* 0x000fe40003f6f018 */
[----:B------:R-:W-:Y:S01]  /*0910*/  PLOP3.LUT P1, PT, PT, PT, UP1, 0x80, 0x0 ;  /* 0x000000000000781c */ /* 0x000fe20003f2f018 */
[----:B------:R-:W-:-:S02]  /*0920*/  UIMAD.WIDE UR6, UR59, UR10, UR6 ;  /* 0x0000000a3b0672a5 */ /* 0x000fc4000f8e0206 */
[----:B------:R-:W-:Y:S02]  /*0930*/  UIMAD.WIDE UR24, UR59, UR10, UR4 ;  /* 0x0000000a3b1872a5 */ /* 0x000fe4000f8e0204 */
[----:B------:R-:W-:Y:S02]  /*0940*/  UIMAD.WIDE UR12, UR59, UR10, UR12 ;  /* 0x0000000a3b0c72a5 */ /* 0x000fe4000f8e020c */
[----:B------:R-:W-:Y:S01]  /*0950*/  UIMAD.WIDE UR14, UR59, UR10, UR14 ;  /* 0x0000000a3b0e72a5 */ /* 0x000fe2000f8e020e */
[----:B-1----:R-:W-:Y:S01]  /*0960*/  MOV R2, UR6 ;  /* 0x0000000600027c02 */ /* 0x002fe20008000f00 */
[----:B0-----:R-:W-:Y:S01]  /*0970*/  IMAD.U32 R6, RZ, RZ, UR24 ;  /* 0x00000018ff067e24 */ /* 0x001fe2000f8e00ff */
[----:B------:R-:W-:Y:S02]  /*0980*/  MOV R3, UR7 ;  /* 0x0000000700037c02 */ /* 0x000fe40008000f00 */
[----:B------:R-:W-:Y:S02]  /*0990*/  MOV R7, UR25 ;  /* 0x0000001900077c02 */ /* 0x000fe40008000f00 */
[----:B------:R-:W-:Y:S01]  /*09a0*/  MOV R8, UR12 ;  /* 0x0000000c00087c02 */ /* 0x000fe20008000f00 */
[----:B------:R0:W3:Y:S01]  /*09b0*/  @!P0 LDG.E.EL R35, [R2.64] ;  /* 0x0000002802238981 */ /* 0x0000e2000c2e1900 */
[----:B------:R-:W-:-:S02]  /*09c0*/  MOV R9, UR13 ;  /* 0x0000000d00097c02 */ /* 0x000fc40008000f00 */
[----:B------:R-:W-:Y:S01]  /*09d0*/  MOV R4, UR14 ;  /* 0x0000000e00047c02 */ /* 0x000fe20008000f00 */
[----:B------:R1:W3:Y:S01]  /*09e0*/  @!P2 LDG.E.EL R36, [R6.64] ;  /* 0x000000280624a981 */ /* 0x0002e2000c2e1900 */
[----:B------:R-:W-:Y:S01]  /*09f0*/  MOV R5, UR15 ;  /* 0x0000000f00057c02 */ /* 0x000fe20008000f00 */
[----:B------:R-:W-:Y:S01]  /*0a00*/  ULDC.64 UR16, c[0x0][0x3e0] ;  /* 0x0000f80000107ab9 */ /* 0x000fe20000000a00 */
[----:B------:R-:W-:Y:S01]  /*0a10*/  PLOP3.LUT P0, PT, PT, PT, UP1, 0x80, 0x0 ;  /* 0x000000000000781c */ /* 0x000fe20003f0f018 */
[----:B------:R0:W3:Y:S01]  /*0a20*/  @!P3 LDG.E.EL R37, [R8.64] ;  /* 0x000000280825b981 */ /* 0x0000e2000c2e1900 */
[----:B------:R-:W-:Y:S01]  /*0a30*/  ULDC.64 UR34, c[0x0][0x3f8] ;  /* 0x0000fe0000227ab9 */ /* 0x000fe20000000a00 */
[----:B------:R-:W-:Y:S01]  /*0a40*/  PLOP3.LUT P2, PT, PT, PT, UP1, 0x80, 0x0 ;  /* 0x000000000000781c */ /* 0x000fe20003f4f018 */
[----:B------:R-:W-:Y:S01]  /*0a50*/  ULDC.64 UR36, c[0x0][0x410] ;  /* 0x0001040000247ab9 */ /* 0x000fe20000000a00 */
[----:B------:R0:W3:Y:S01]  /*0a60*/  @!P1 LDG.E.EL R38, [R4.64] ;  /* 0x0000002804269981 */ /* 0x0000e2000c2e1900 */
[----:B------:R-:W-:Y:S01]  /*0a70*/  ULDC.64 UR18, c[0x0][0x428] ;  /* 0x00010a0000127ab9 */ /* 0x000fe20000000a00 */
[----:B------:R-:W-:-:S02]  /*0a80*/  PLOP3.LUT P3, PT, PT, PT, UP1, 0x80, 0x0 ;  /* 0x000000000000781c */ /* 0x000fc40003f6f018 */
[----:B------:R-:W-:Y:S01]  /*0a90*/  PLOP3.LUT P1, PT, PT, PT, UP1, 0x80, 0x0 ;  /* 0x000000000000781c */ /* 0x000fe20003f2f018 */
[----:B------:R-:W-:Y:S02]  /*0aa0*/  UIMAD.WIDE UR16, UR59, UR10, UR16 ;  /* 0x0000000a3b1072a5 */ /* 0x000fe4000f8e0210 */
[----:B------:R-:W-:Y:S02]  /*0ab0*/  UIMAD.WIDE UR34, UR59, UR10, UR34 ;  /* 0x0000000a3b2272a5 */ /* 0x000fe4000f8e0222 */
[----:B------:R-:W-:Y:S02]  /*0ac0*/  UIMAD.WIDE UR36, UR59, UR10, UR36 ;  /* 0x0000000a3b2472a5 */ /* 0x000fe4000f8e0224 */
[----:B------:R-:W-:Y:S01]  /*0ad0*/  UIMAD.WIDE UR24, UR59, UR10, UR18 ;  /* 0x0000000a3b1872a5 */ /* 0x000fe2000f8e0212 */
[----:B0-----:R-:W-:Y:S01]  /*0ae0*/  IMAD.U32 R2, RZ, RZ, UR16 ;  /* 0x00000010ff027e24 */ /* 0x001fe2000f8e00ff */
[----:B------:R-:W-:Y:S01]  /*0af0*/  ULDC.64 UR28, c[0x0][0x440] ;  /* 0x00011000001c7ab9 */ /* 0x000fe20000000a00 */
[----:B------:R-:W-:Y:S01]  /*0b00*/  MOV R3, UR17 ;  /* 0x0000001100037c02 */ /* 0x000fe20008000f00 */
[----:B------:R-:W-:Y:S01]  /*0b10*/  UIMAD.WIDE UR28, UR59, UR10, UR28 ;  /* 0x0000000a3b1c72a5 */ /* 0x000fe2000f8e021c */
[----:B-1----:R-:W-:Y:S01]  /*0b20*/  MOV R6, UR34 ;  /* 0x0000002200067c02 */ /* 0x002fe20008000f00 */
[----:B------:R-:W-:Y:S01]  /*0b30*/  IMAD.U32 R4, RZ, RZ, UR24 ;  /* 0x00000018ff047e24 */ /* 0x000fe2000f8e00ff */
        /* <DEDUP_REMOVED lines=13> */
[----:B------:R-:W-:-:S02]  /*0c10*/  PLOP3.LUT P3, PT, PT, PT, UP1, 0x80, 0x0 ;  /* 0x000000000000781c */ /* 0x000fc40003f6f018 */
[----:B------:R-:W-:Y:S01]  /*0c20*/  PLOP3.LUT P1, PT, PT, PT, UP1, 0x80, 0x0 ;  /* 0x000000000000781c */ /* 0x000fe20003f2f018 */
[----:B------:R-:W-:Y:S01]  /*0c30*/  UIMAD.WIDE UR30, UR59, UR10, UR30 ;  /* 0x0000000a3b1e72a5 */ /* 0x000fe2000f8e021e */
[----:B0-----:R-:W-:Y:S01]  /*0c40*/  MOV R2, UR28 ;  /* 0x0000001c00027c02 */ /* 0x001fe20008000f00 */
[----:B------:R-:W-:Y:S01]  /*0c50*/  UIMAD.WIDE UR32, UR59, UR10, UR26 ;  /* 0x0000000a3b2072a5 */ /* 0x000fe2000f8e021a */
[----:B------:R-:W-:Y:S01]  /*0c60*/  MOV R3, UR29 ;  /* 0x0000001d00037c02 */ /* 0x000fe20008000f00 */
[----:B------:R-:W-:Y:S02]  /*0c70*/  UIMAD.WIDE UR28, UR59, UR10, UR22 ;  /* 0x0000000a3b1c72a5 */ /* 0x000fe4000f8e0216 */
[----:B-1----:R-:W-:Y:S02]  /*0c80*/  MOV R6, UR30 ;  /* 0x0000001e00067c02 */ /* 0x002fe40008000f00 */
[----:B------:R-:W-:Y:S01]  /*0c90*/  MOV R7, UR31 ;  /* 0x0000001f00077c02 */ /* 0x000fe20008000f00 */
[----:B------:R-:W-:Y:S01]  /*0ca0*/  IMAD.U32 R8, RZ, RZ, UR32 ;  /* 0x00000020ff087e24 */ /* 0x000fe2000f8e00ff */
        /* <DEDUP_REMOVED lines=12> */
[----:B------:R0:W3:Y:S01]  /*0d70*/  @!P1 LDG.E.EL R46, [R4.64] ;  /* 0x00000028042e9981 */ /* 0x0000e2000c2e1900 */
[----:B------:R-:W-:-:S02]  /*0d80*/  PLOP3.LUT P3, PT, PT, PT, UP1, 0x80, 0x0 ;  /* 0x000000000000781c */ /* 0x000fc40003f6f018 */
[----:B------:R-:W-:Y:S01]  /*0d90*/  PLOP3.LUT P1, PT, PT, PT, UP1, 0x80, 0x0 ;  /* 0x000000000000781c */ /* 0x000fe20003f2f018 */
[----:B------:R-:W-:Y:S02]  /*0da0*/  UIMAD.WIDE UR20, UR59, UR10, UR20 ;  /* 0x0000000a3b1472a5 */ /* 0x000fe4000f8e0214 */
[----:B------:R-:W-:Y:S02]  /*0db0*/  UIMAD.WIDE UR8, UR59, UR10, UR8 ;  /* 0x0000000a3b0872a5 */ /* 0x000fe4000f8e0208 */
[----:B------:R-:W-:Y:S02]  /*0dc0*/  UIMAD.WIDE UR4, UR59, UR10, UR4 ;  /* 0x0000000a3b0472a5 */ /* 0x000fe4000f8e0204 */
[----:B------:R-:W-:Y:S01]  /*0dd0*/  UIMAD.WIDE UR6, UR59, UR10, UR6 ;  /* 0x0000000a3b0672a5 */ /* 0x000fe2000f8e0206 */
[----:B0-----:R-:W-:Y:S01]  /*0de0*/  MOV R2, UR20 ;  /* 0x0000001400027c02 */ /* 0x001fe20008000f00 */
[----:B-1----:R-:W-:Y:S01]  /*0df0*/  IMAD.U32 R6, RZ, RZ, UR8 ;  /* 0x00000008ff067e24 */ /* 0x002fe2000f8e00ff */
[----:B------:R-:W-:-:S02]  /*0e00*/  MOV R3, UR21 ;  /* 0x0000001500037c02 */ /* 0x000fc40008000f00 */
[----:B------:R-:W-:Y:S02]  /*0e10*/  MOV R7, UR9 ;  /* 0x0000000900077c02 */ /* 0x000fe40008000f00 */
[----:B------:R-:W-:Y:S01]  /*0e20*/  MOV R8, UR4 ;  /* 0x0000000400087c02 */ /* 0x000fe20008000f00 */
[----:B------:R0:W3:Y:S01]  /*0e30*/  @!P0 LDG.E.EL R47, [R2.64] ;  /* 0x00000028022f8981 */ /* 0x0000e2000c2e1900 */
[----:B------:R-:W-:Y:S02]  /*0e40*/  MOV R9, UR5 ;  /* 0x0000000500097c02 */ /* 0x000fe40008000f00 */
        /* <DEDUP_REMOVED lines=18> */
[----:B------:R-:W-:Y:S02]  /*0f70*/  MOV R3, UR13 ;  /* 0x0000000d00037c02 */ /* 0x000fe40008000f00 */
[----:B-1----:R-:W-:-:S02]  /*0f80*/  MOV R6, UR14 ;  /* 0x0000000e00067c02 */ /* 0x002fc40008000f00 */
[----:B------:R-:W-:Y:S01]  /*0f90*/  MOV R7, UR15 ;  /* 0x0000000f00077c02 */ /* 0x000fe20008000f00 */
[----:B------:R-:W-:Y:S01]  /*0fa0*/  IMAD.U32 R4, RZ, RZ, UR18 ;  /* 0x00000012ff047e24 */ /* 0x000fe2000f8e00ff */
[----:B------:R-:W-:Y:S01]  /*0fb0*/  MOV R8, UR16 ;  /* 0x0000001000087c02 */ /* 0x000fe20008000f00 */
[----:B------:R0:W3:Y:S01]  /*0fc0*/  @!P0 LDG.E.EL R51, [R2.64] ;  /* 0x0000002802338981 */ /* 0x0000e2000c2e1900 */
[----:B------:R-:W-:Y:S02]  /*0fd0*/  MOV R9, UR17 ;  /* 0x0000001100097c02 */ /* 0x000fe40008000f00 */
[----:B------:R-:W-:Y:S01]  /*0fe0*/  MOV R5, UR19 ;  /* 0x0000001300057c02 */ /* 0x000fe20008000f00 */
[----:B------:R1:W3:Y:S01]  /*0ff0*/  @!P2 LDG.E.EL R52, [R6.64] ;  /* 0x000000280634a981 */ /* 0x0002e2000c2e1900 */
[----:B------:R-:W-:Y:S01]  /*1000*/  ULDC.64 UR26, c[0x0][0x578] ;  /* 0x00015e00001a7ab9 */ /* 0x000fe20000000a00 */
[----:B------:R-:W-:Y:S01]  /*1010*/  PLOP3.LUT P2, PT, PT, PT, UP1, 0x80, 0x0 ;  /* 0x000000000000781c */ /* 0x000fe20003f4f018 */
[----:B------:R-:W-:Y:S01]  /*1020*/  ULDC.64 UR22, c[0x0][0x590] ;  /* 0x0001640000167ab9 */ /* 0x000fe20000000a00 */
[----:B------:R0:W3:Y:S01]  /*1030*/  @!P3 LDG.E.EL R53, [R8.64] ;  /* 0x000000280835b981 */ /* 0x0000e2000c2e1900 */
[----:B------:R-:W-:Y:S01]  /*1040*/  ULDC.64 UR28, c[0x0][0x5a8] ;  /* 0x00016a00001c7ab9 */ /* 0x000fe20000000a00 */
[----:B------:R-:W-:-:S02]  /*1050*/  PLOP3.LUT P3, PT, PT, PT, UP1, 0x80, 0x0 ;  /* 0x000000000000781c */ /* 0x000fc40003f6f018 */
[----:B------:R0:W3:Y:S01]  /*1060*/  @!P1 LDG.E.EL R54, [R4.64] ;  /* 0x0000002804369981 */ /* 0x0000e2000c2e1900 */
[----:B------:R-:W-:Y:S01]  /*1070*/  PLOP3.LUT P1, PT, PT, PT, UP1, 0x80, 0x0 ;  /* 0x000000000000781c */ /* 0x000fe20003f2f018 */
[----:B------:R-:W-:Y:S02]  /*1080*/  UIMAD.WIDE UR26, UR59, UR10, UR26 ;  /* 0x0000000a3b1a72a5 */ /* 0x000fe4000f8e021a */
[----:B------:R-:W-:Y:S02]  /*1090*/  UIMAD.WIDE UR22, UR59, UR10, UR22 ;  /* 0x0000000a3b1672a5 */ /* 0x000fe4000f8e0216 */
[----:B------:R-:W-:Y:S02]  /*10a0*/  UIMAD.WIDE UR4, UR59, UR10, UR28 ;  /* 0x0000000a3b0472a5 */ /* 0x000fe4000f8e021c */
[----:B-1----:R-:W-:Y:S02]  /*10b0*/  MOV R6, UR26 ;  /* 0x0000001a00067c02 */ /* 0x002fe40008000f00 */
[----:B------:R-:W-:Y:S01]  /*10c0*/  MOV R7, UR27 ;  /* 0x0000001b00077c02 */ /* 0x000fe20008000f00 */
[----:B0-----:R-:W-:Y:S01]  /*10d0*/  IMAD.U32 R8, RZ, RZ, UR22 ;  /* 0x00000016ff087e24 */ /* 0x001fe2000f8e00ff */
[----:B------:R-:W-:-:S02]  /*10e0*/  MOV R9, UR23 ;  /* 0x0000001700097c02 */ /* 0x000fc40008000f00 */
[----:B------:R-:W-:Y:S01]  /*10f0*/  MOV R4, UR4 ;  /* 0x0000000400047c02 */ /* 0x000fe20008000f00 */
[----:B------:R-:W-:Y:S01]  /*1100*/  ULDC.64 UR24, c[0x0][0x560] ;  /* 0x0001580000187ab9 */ /* 0x000fe20000000a00 */
[----:B------:R-:W-:Y:S01]  /*1110*/  MOV R5, UR5 ;  /* 0x0000000500057c02 */ /* 0x000fe20008000f00 */
[----:B------:R-:W-:Y:S01]  /*1120*/  ULDC.64 UR20, c[0x0][0x5c0] ;  /* 0x0001700000147ab9 */ /* 0x000fe20000000a00 */
[----:B------:R0:W3:Y:S01]  /*1130*/  @!P2 LDG.E.EL R56, [R6.64] ;  /* 0x000000280638a981 */ /* 0x0000e2000c2e1900 */
[----:B------:R-:W-:Y:S02]  /*1140*/  ULDC.64 UR8, c[0x0][0x5d8] ;  /* 0x0001760000087ab9 */ /* 0x000fe40000000a00 */
[----:B------:R-:W-:Y:S01]  /*1150*/  ULDC.64 UR30, c[0x0][0x5f0] ;  /* 0x00017c00001e7ab9 */ /* 0x000fe20000000a00 */
[----:B------:R1:W3:Y:S01]  /*1160*/  @!P3 LDG.E.EL R57, [R8.64] ;  /* 0x000000280839b981 */ /* 0x0002e2000c2e1900 */
[----:B------:R-:W-:Y:S02]  /*1170*/  ULDC.64 UR32, c[0x0][0x608] ;  /* 0x0001820000207ab9 */ /* 0x000fe40000000a00 */
[----:B------:R-:W-:Y:S01]  /*1180*/  ULDC.64 UR14, c[0x0][0x620] ;  /* 0x00018800000e7ab9 */ /* 0x000fe20000000a00 */
[----:B------:R0:W3:Y:S01]  /*1190*/  @!P1 LDG.E.EL R58, [R4.64] ;  /* 0x00000028043a9981 */ /* 0x0000e2000c2e1900 */
[----:B------:R-:W-:Y:S01]  /*11a0*/  ULDC.64 UR16, c[0x0][0x638] ;  /* 0x00018e0000107ab9 */ /* 0x000fe20000000a00 */
[----:B------:R-:W-:Y:S01]  /*11b0*/  PLOP3.LUT P2, PT, PT, PT, UP1, 0x80, 0x0 ;  /* 0x000000000000781c */ /* 0x000fe20003f4f018 */
[----:B------:R-:W-:Y:S01]  /*11c0*/  UIMAD.WIDE UR24, UR59, UR10, UR24 ;  /* 0x0000000a3b1872a5 */ /* 0x000fe2000f8e0218 */
[----:B------:R-:W-:Y:S01]  /*11d0*/  PLOP3.LUT P3, PT, PT, PT, UP1, 0x80, 0x0 ;  /* 0x000000000000781c */ /* 0x000fe20003f6f018 */
[----:B------:R-:W-:Y:S01]  /*11e0*/  UIMAD.WIDE UR6, UR59, UR10, UR20 ;  /* 0x0000000a3b0672a5 */ /* 0x000fe2000f8e0214 */
[----:B------:R-:W-:Y:S01]  /*11f0*/  PLOP3.LUT P1, PT, PT, PT, UP1, 0x80, 0x0 ;  /* 0x000000000000781c */ /* 0x000fe20003f2f018 */
[----:B------:R-:W-:Y:S01]  /*1200*/  UIMAD.WIDE UR8, UR59, UR10, UR8 ;  /* 0x0000000a3b0872a5 */ /* 0x000fe2000f8e0208 */
[----:B------:R-:W-:Y:S01]  /*1210*/  PLOP3.LUT P4, PT, PT, PT, UP1, 0x80, 0x0 ;  /* 0x000000000000781c */ /* 0x000fe20003f8f018 */
[----:B------:R-:W-:Y:S01]  /*1220*/  UIMAD.WIDE UR12, UR59, UR10, UR30 ;  /* 0x0000000a3b0c72a5 */ /* 0x000fe2000f8e021e */
[----:B------:R-:W-:Y:S01]  /*1230*/  PLOP3.LUT P5, PT, PT, PT, UP1, 0x80, 0x0 ;  /* 0x000000000000781c */ /* 0x000fe20003faf018 */
[----:B------:R-:W-:-:S02]  /*1240*/  UIMAD.WIDE UR4, UR59, UR10, UR32 ;  /* 0x0000000a3b0472a5 */ /* 0x000fc4000f8e0220 */
[----:B------:R-:W-:Y:S02]  /*1250*/  UIMAD.WIDE UR14, UR59, UR10, UR14 ;  /* 0x0000000a3b0e72a5 */ /* 0x000fe4000f8e020e */
[----:B------:R-:W-:Y:S01]  /*1260*/  UIMAD.WIDE UR10, UR59, UR10, UR16 ;  /* 0x0000000a3b0a72a5 */ /* 0x000fe2000f8e0210 */
[----:B------:R-:W-:Y:S01]  /*1270*/  PLOP3.LUT P0, PT, PT, PT, UP1, 0x80, 0x0 ;  /* 0x000000000000781c */ /* 0x000fe20003f0f018 */
[----:B0-----:R-:W-:Y:S01]  /*1280*/  IMAD.U32 R6, RZ, RZ, UR8 ;  /* 0x00000008ff067e24 */ /* 0x001fe2000f8e00ff */
[----:B-1----:R-:W-:Y:S01]  /*1290*/  MOV R8, UR12 ;  /* 0x0000000c00087c02 */ /* 0x002fe20008000f00 */
[----:B------:R-:W-:Y:S01]  /*12a0*/  IMAD.U32 R10, RZ, RZ, UR14 ;  /* 0x0000000eff0a7e24 */ /* 0x000fe2000f8e00ff */
[----:B------:R-:W-:Y:S02]  /*12b0*/  MOV R4, UR4 ;  /* 0x0000000400047c02 */ /* 0x000fe40008000f00 */
[----:B------:R-:W-:Y:S02]  /*12c0*/  MOV R12, UR10 ;  /* 0x0000000a000c7c02 */ /* 0x000fe40008000f00 */
[----:B------:R-:W-:-:S02]  /*12d0*/  MOV R7, UR9 ;  /* 0x0000000900077c02 */ /* 0x000fc40008000f00 */
[----:B------:R-:W-:Y:S02]  /*12e0*/  MOV R9, UR13 ;  /* 0x0000000d00097c02 */ /* 0x000fe40008000f00 */
[----:B------:R-:W-:Y:S01]  /*12f0*/  MOV R5, UR5 ;  /* 0x0000000500057c02 */ /* 0x000fe20008000f00 */
[----:B------:R-:W3:Y:S01]  /*1300*/  @!P2 LDG.E.EL R6, [R6.64] ;  /* 0x000000280606a981 */ /* 0x000ee2000c2e1900 */
[----:B------:R-:W-:Y:S02]  /*1310*/  MOV R11, UR15 ;  /* 0x0000000f000b7c02 */ /* 0x000fe40008000f00 */
[----:B------:R-:W-:Y:S01]  /*1320*/  MOV R13, UR11 ;  /* 0x0000000b000d7c02 */ /* 0x000fe20008000f00 */
[----:B------:R-:W3:Y:S01]  /*1330*/  @!P3 LDG.E.EL R8, [R8.64] ;  /* 0x000000280808b981 */ /* 0x000ee2000c2e1900 */
[----:B------:R-:W-:Y:S02]  /*1340*/  MOV R2, UR24 ;  /* 0x0000001800027c02 */ /* 0x000fe40008000f00 */
[----:B------:R-:W-:Y:S01]  /*1350*/  MOV R3, UR25 ;  /* 0x0000001900037c02 */ /* 0x000fe20008000f00 */
[----:B------:R-:W3:Y:S04]  /*1360*/  @!P1 LDG.E.EL R4, [R4.64] ;  /* 0x0000002804049981 */ /* 0x000ee8000c2e1900 */
[----:B------:R-:W3:Y:S04]  /*1370*/  @!P4 LDG.E.EL R10, [R10.64] ;  /* 0x000000280a0ac981 */ /* 0x000ee8000c2e1900 */
[----:B------:R-:W3:Y:S04]  /*1380*/  @!P5 LDG.E.EL R12, [R12.64] ;  /* 0x000000280c0cd981 */ /* 0x000ee8000c2e1900 */
[----:B------:R0:W3:Y:S01]  /*1390*/  @!P0 LDG.E.EL R55, [R2.64] ;  /* 0x0000002802378981 */ /* 0x0000e2000c2e1900 */
[----:B------:R-:W-:-:S02]  /*13a0*/  PLOP3.LUT P0, PT, PT, PT, UP1, 0x80, 0x0 ;  /* 0x000000000000781c */ /* 0x000fc40003f0f018 */
[----:B0-----:R-:W-:Y:S02]  /*13b0*/  MOV R2, UR6 ;  /* 0x0000000600027c02 */ /* 0x001fe40008000f00 */
[----:B------:R-:W-:-:S09]  /*13c0*/  MOV R3, UR7 ;  /* 0x0000000700037c02 */ /* 0x000fd20008000f00 */
[----:B------:R-:W3:Y:S01]  /*13d0*/  @!P0 LDG.E.EL R2, [R2.64] ;  /* 0x0000002802028981 */ /* 0x000ee2000c2e1900 */
[----:B------:R-:W-:Y:S01]  /*13e0*/  PLOP3.LUT P0, PT, PT, PT, UP1, 0x80, 0x0 ;  /* 0x000000000000781c */ /* 0x000fe20003f0f018 */
[----:B------:R-:W-:Y:S01]  /*13f0*/  UMOV UR7, URZ ;  /* 0x0000003f00077c82 */ /* 0x000fe20008000000 */
[----:B------:R-:W-:Y:S02]  /*1400*/  PLOP3.LUT P1, PT, PT, PT, UP1, 0x80, 0x0 ;  /* 0x000000000000781c */ /* 0x000fe40003f2f018 */
[----:B------:R-:W-:-:S09]  /*1410*/  PLOP3.LUT P3, PT, PT, PT, UP1, 0x80, 0x0 ;  /* 0x000000000000781c */ /* 0x000fd20003f6f018 */
[----:B----4-:R0:W1:Y:S01]  /*1420*/  @!P0 R2UR UR7, R15 ;  /* 0x000000000f0783c2 */ /* 0x01006200000e0000 */
[----:B------:R-:W-:Y:S01]  /*1430*/  PLOP3.LUT P0, PT, PT, PT, UP1, 0x80, 0x0 ;  /* 0x000000000000781c */ /* 0x000fe20003f0f018 */
[----:B------:R-:W-:Y:S02]  /*1440*/  UMOV UR5, URZ ;  /* 0x0000003f00057c82 */ /* 0x000fe40008000000 */
[----:B------:R-:W-:Y:S02]  /*1450*/  UMOV UR8, URZ ;  /* 0x0000003f00087c82 */ /* 0x000fe40008000000 */
[----:B------:R-:W-:Y:S01]  /*1460*/  UMOV UR13, URZ ;  /* 0x0000003f000d7c82 */ /* 0x000fe20008000000 */
[----:B------:R-:W-:Y:S01]  /*1470*/  PLOP3.LUT P4, PT, PT, PT, UP1, 0x80, 0x0 ;  /* 0x000000000000781c */ /* 0x000fe20003f8f018 */
[----:B--2---:R2:W4:Y:S01]  /*1480*/  @!P1 R2UR UR5, R0 ;  /* 0x00000000000593c2 */ /* 0x00452200000e0000 */
[----:B------:R-:W-:-:S07]  /*1490*/  PLOP3.LUT P1, PT, PT, PT, UP1, 0x80, 0x0 ;  /* 0x000000000000781c */ /* 0x000fce0003f2f018 */
[----:B-----5:R0:W0:Y:S01]  /*14a0*/  @!P3 R2UR UR8, R16 ;  /* 0x000000001008b3c2 */ /* 0x02002200000e0000 */
[----:B------:R-:W-:-:S07]  /*14b0*/  PLOP3.LUT P3, PT, PT, PT, UP1, 0x80, 0x0 ;  /* 0x000000000000781c */ /* 0x000fce0003f6f018 */
[----:B------:R0:W0:Y:S01]  /*14c0*/  @!P0 R2UR UR13, R21 ;  /* 0x00000000150d83c2 */ /* 0x00002200000e0000 */
[----:B------:R-:W-:Y:S02]  /*14d0*/  PLOP3.LUT P0, PT, PT, PT, UP1, 0x80, 0x0 ;  /* 0x000000000000781c */ /* 0x000fe40003f0f018 */
[----:B------:R-:W-:Y:S01]  /*14e0*/  PLOP3.LUT P2, PT, PT, PT, UP1, 0x80, 0x0 ;  /* 0x000000000000781c */ /* 0x000fe20003f4f018 */
[----:B------:R-:W-:Y:S02]  /*14f0*/  UMOV UR9, URZ ;  /* 0x0000003f00097c82 */ /* 0x000fe40008000000 */
[----:B------:R-:W-:Y:S02]  /*1500*/  UMOV UR10, URZ ;  /* 0x0000003f000a7c82 */ /* 0x000fe40008000000 */
[----:B------:R-:W-:Y:S02]  /*1510*/  UMOV UR14, URZ ;  /* 0x0000003f000e7c82 */ /* 0x000fe40008000000 */
[----:B------:R-:W-:Y:S01]  /*1520*/  UMOV UR17, URZ ;  /* 0x0000003f00117c82 */ /* 0x000fe20008000000 */
[----:B------:R0:W0:Y:S01]  /*1530*/  @!P4 R2UR UR9, R17 ;  /* 0x000000001109c3c2 */ /* 0x00002200000e0000 */
[----:B------:R-:W-:Y:S01]  /*1540*/  UMOV UR6, URZ ;  /* 0x0000003f00067c82 */ /* 0x000fe20008000000 */
[----:B------:R-:W-:-:S02]  /*1550*/  PLOP3.LUT P5, PT, PT, PT, UP1, 0x80, 0x0 ;  /* 0x000000000000781c */ /* 0x000fc40003faf018 */
[----:B------:R-:W-:-:S04]  /*1560*/  PLOP3.LUT P4, PT, PT, PT, UP1, 0x80, 0x0 ;  /* 0x000000000000781c */ /* 0x000fc80003f8f018 */
[----:B------:R0:W0:Y:S01]  /*1570*/  @!P1 R2UR UR10, R18 ;  /* 0x00000000120a93c2 */ /* 0x00002200000e0000 */
[----:B------:R-:W-:-:S07]  /*1580*/  PLOP3.LUT P1, PT, PT, PT, UP1, 0x80, 0x0 ;  /* 0x000000000000781c */ /* 0x000fce0003f2f018 */
[----:B------:R0:W0:Y:S01]  /*1590*/  @!P3 R2UR UR14, R22 ;  /* 0x00000000160eb3c2 */ /* 0x00002200000e0000 */
[----:B------:R-:W-:-:S07]  /*15a0*/  PLOP3.LUT P3, PT, PT, PT, UP1, 0x80, 0x0 ;  /* 0x000000000000781c */ /* 0x000fce0003f6f018 */
[----:B------:R0:W0:Y:S01]  /*15b0*/  @!P0 R2UR UR17, R25 ;  /* 0x00000000191183c2 */ /* 0x00002200000e0000 */
[----:B------:R-:W-:Y:S01]  /*15c0*/  PLOP3.LUT P0, PT, PT, PT, UP1, 0x80, 0x0 ;  /* 0x000000000000781c */ /* 0x000fe20003f0f018 */
[----:B------:R-:W-:-:S06]  /*15d0*/  UMOV UR12, URZ ;  /* 0x0000003f000c7c82 */ /* 0x000fcc0008000000 */
[----:B---3--:R3:W0:Y:S01]  /*15e0*/  @!P2 R2UR UR6, R14 ;  /* 0x000000000e06a3c2 */ /* 0x00862200000e0000 */
[----:B------:R-:W-:Y:S01]  /*15f0*/  PLOP3.LUT P2, PT, PT, PT, UP1, 0x80, 0x0 ;  /* 0x000000000000781c */ /* 0x000fe20003f4f018 */
[----:B------:R-:W-:Y:S02]  /*1600*/  UMOV UR15, URZ ;  /* 0x0000003f000f7c82 */ /* 0x000fe40008000000 */
[----:B------:R-:W-:Y:S02]  /*1610*/  UMOV UR18, URZ ;  /* 0x0000003f00127c82 */ /* 0x000fe40008000000 */
[----:B------:R-:W-:Y:S02]  /*1620*/  UMOV UR19, URZ ;  /* 0x0000003f00137c82 */ /* 0x000fe40008000000 */
[----:B------:R-:W-:Y:S01]  /*1630*/  UMOV UR23, URZ ;  /* 0x0000003f00177c82 */ /* 0x000fe20008000000 */
[----:B------:R3:W0:Y:S01]  /*1640*/  @!P5 R2UR UR12, R20 ;  /* 0x00000000140cd3c2 */ /* 0x00062200000e0000 */
[----:B------:R-:W-:Y:S01]  /*1650*/  UMOV UR11, URZ ;  /* 0x0000003f000b7c82 */ /* 0x000fe20008000000 */
[----:B------:R-:W-:-:S06]  /*1660*/  PLOP3.LUT P5, PT, PT, PT, UP1, 0x80, 0x0 ;  /* 0x000000000000781c */ /* 0x000fcc0003faf018 */
[----:B------:R3:W0:Y:S01]  /*1670*/  @!P4 R2UR UR15, R23 ;  /* 0x00000000170fc3c2 */ /* 0x00062200000e0000 */
[----:B------:R-:W-:-:S07]  /*1680*/  PLOP3.LUT P4, PT, PT, PT, UP1, 0x80, 0x0 ;  /* 0x000000000000781c */ /* 0x000fce0003f8f018 */
[----:B------:R3:W0:Y:S01]  /*1690*/  @!P1 R2UR UR18, R26 ;  /* 0x000000001a1293c2 */ /* 0x00062200000e0000 */
[----:B------:R-:W-:-:S07]  /*16a0*/  PLOP3.LUT P1, PT, PT, PT, UP1, 0x80, 0x0 ;  /* 0x000000000000781c */ /* 0x000fce0003f2f018 */
[----:B------:R3:W0:Y:S01]  /*16b0*/  @!P3 R2UR UR19, R27 ;  /* 0x000000001b13b3c2 */ /* 0x00062200000e0000 */
[----:B------:R-:W-:-:S07]  /*16c0*/  PLOP3.LUT P3, PT, PT, PT, UP1, 0x80, 0x0 ;  /* 0x000000000000781c */ /* 0x000fce0003f6f018 */
[----:B------:R3:W0:Y:S01]  /*16d0*/  @!P0 R2UR UR23, R31 ;  /* 0x000000001f1783c2 */ /* 0x00062200000e0000 */
[----:B------:R-:W-:Y:S01]  /*16e0*/  PLOP3.LUT P0, PT, PT, PT, UP1, 0x80, 0x0 ;  /* 0x000000000000781c */ /* 0x000fe20003f0f018 */
[----:B------:R-:W-:-:S06]  /*16f0*/  UMOV UR20, URZ ;  /* 0x0000003f00147c82 */ /* 0x000fcc0008000000 */
[----:B------:R3:W0:Y:S01]  /*1700*/  @!P2 R2UR UR11, R19 ;  /* 0x00000000130ba3c2 */ /* 0x00062200000e0000 */
        /* <DEDUP_REMOVED lines=96> */
[----:B------:R-:W-:-:S07]  /*1d10*/  UMOV UR49, URZ ;  /* 0x0000003f00317c82 */ /* 0x000fce0008000000 */
[----:B------:R3:W0:Y:S08]  /*1d20*/  @!P3 R2UR UR55, R8 ;  /* 0x000000000837b3c2 */ /* 0x00063000000e0000 */
[----:B------:R3:W0:Y:S08]  /*1d30*/  @!P4 R2UR UR56, R4 ;  /* 0x000000000438c3c2 */ /* 0x00063000000e0000 */
[----:B------:R3:W0:Y:S08]  /*1d40*/  @!P0 R2UR UR4, R10 ;  /* 0x000000000a0483c2 */ /* 0x00063000000e0000 */
[----:B------:R3:W0:Y:S08]  /*1d50*/  @!P5 R2UR UR57, R12 ;  /* 0x000000000c39d3c2 */ /* 0x00063000000e0000 */
[----:B------:R3:W0:Y:S01]  /*1d60*/  @!P2 R2UR UR49, R55 ;  /* 0x000000003731a3c2 */ /* 0x00062200000e0000 */
[----:B------:R-:W-:Y:S01]  /*1d70*/  PLOP3.LUT P2, PT, PT, PT, UP1, 0x80, 0x0 ;  /* 0x000000000000781c */ /* 0x000fe20003f4f018 */
[----:B------:R-:W-:Y:S01]  /*1d80*/  UMOV UR53, URZ ;  /* 0x0000003f00357c82 */ /* 0x000fe20008000000 */
[----:B------:R-:W-:Y:S01]  /*1d90*/  MOV R244, RZ ;  /* 0x000000ff00f47202 */ /* 0x000fe20000000f00 */
[----:B------:R-:W-:Y:S01]  /*1da0*/  CS2R R242, SRZ ;  /* 0x0000000000f27805 */ /* 0x000fe2000001ff00 */
[----:B------:R-:W-:Y:S01]  /*1db0*/  CS2R R240, SRZ ;  /* 0x0000000000f07805 */ /* 0x000fe2000001ff00 */
[----:B--2---:R-:W-:Y:S01]  /*1dc0*/  MOV R0, RZ ;  /* 0x000000ff00007202 */ /* 0x004fe20000000f00 */
[----:B------:R-:W-:-:S02]  /*1dd0*/  UPLOP3.LUT UP0, UPT, UPT, UPT, UPT, 0x80, 0x0 ;  /* 0x000000000000789c */ /* 0x000fc40003f0f070 */
[----:B------:R-:W-:-:S05]  /*1de0*/  UMOV UR58, URZ ;  /* 0x0000003f003a7c82 */ /* 0x000fca0008000000 */
[----:B------:R2:W0:Y:S02]  /*1df0*/  @!P2 R2UR UR53, R2 ;  /* 0x000000000235a3c2 */ /* 0x00042400000e0000 */
[----:B01234-:R-:W-:-:S06]  /*1e00*/  CS2R R2, SRZ ;  /* 0x0000000000027805 */ /* 0x01ffcc000001ff00 */
.L_x_1:
[----:B0-----:R-:W0:Y:S01]  /*1e10*/  S2R R245, SR_TID.X ;  /* 0x0000000000f57919 */ /* 0x001e220000002100 */
[----:B------:R-:W-:Y:S01]  /*1e20*/  MOV R6, UR59 ;  /* 0x0000003b00067c02 */ /* 0x000fe20008000f00 */
[----:B------:R-:W-:Y:S01]  /*1e30*/  CS2R R16, SRZ ;  /* 0x0000000000107805 */ /* 0x000fe2000001ff00 */
[----:B------:R-:W-:Y:S01]  /*1e40*/  MOV R236, 0x4 ;  /* 0x0000000400ec7802 */ /* 0x000fe20000000f00 */
[----:B------:R-:W-:Y:S01]  /*1e50*/  CS2R R18, SRZ ;  /* 0x0000000000127805 */ /* 0x000fe2000001ff00 */
[----:B------:R-:W-:Y:S01]  /*1e60*/  MOV R249, UR59 ;  /* 0x0000003b00f97c02 */ /* 0x000fe20008000f00 */
[----:B------:R-:W-:Y:S01]  /*1e70*/  ULDC.64 UR32, c[0x0][0x118] ;  /* 0x0000460000207ab9 */ /* 0x000fe20000000a00 */
[----:B------:R1:W-:Y:S01]  /*1e80*/  STL.64 [R1], R242 ;  /* 0x000000f201007387 */ /* 0x0003e20000100a00 */
[----:B0-----:R-:W-:-:S05]  /*1e90*/  LOP3.LUT R245, R245, 0xff, RZ, 0xc0, !PT ;  /* 0x000000fff5f57812 */ /* 0x001fca00078ec0ff */
[----:B------:R-:W-:-:S05]  /*1ea0*/  IMAD.SHL.U32 R8, R245, 0x8, RZ ;  /* 0x00000008f5087824 */ /* 0x000fca00078e00ff */
[----:B------:R-:W-:-:S04]  /*1eb0*/  LOP3.LUT R246, R8, UR58, RZ, 0xfc, !PT ;  /* 0x0000003a08f67c12 */ /* 0x000fc8000f8efcff */
[C---:B------:R-:W-:Y:S01]  /*1ec0*/  ISETP.GE.U32.AND P3, PT, R246.reuse, 0x900, PT ;  /* 0x00000900f600780c */ /* 0x040fe20003f66070 */
[----:B------:R-:W-:-:S03]  /*1ed0*/  IMAD.WIDE.U32 R4, R246, R236, c[0x0][0x188] ;  /* 0x00006200f6047625 */ /* 0x000fc600078e00ec */
[----:B------:R-:W-:Y:S01]  /*1ee0*/  ISETP.LT.AND P2, PT, R6, 0x4, !P3 ;  /* 0x000000040600780c */ /* 0x000fe20005f41270 */
[----:B------:R-:W-:Y:S01]  /*1ef0*/  IMAD R249, R249, 0x900, R246 ;  /* 0x00000900f9f97824 */ /* 0x000fe200078e02f6 */
[----:B------:R-:W-:Y:S01]  /*1f00*/  MOV R250, 0x2 ;  /* 0x0000000200fa7802 */ /* 0x000fe20000000f00 */
[----:B------:R-:W-:Y:S01]  /*1f10*/  CS2R R12, SRZ ;  /* 0x00000000000c7805 */ /* 0x000fe2000001ff00 */
[----:B------:R-:W-:Y:S01]  /*1f20*/  CS2R R14, SRZ ;  /* 0x00000000000e7805 */ /* 0x000fe2000001ff00 */
[C---:B------:R-:W-:Y:S02]  /*1f30*/  IADD3 R247, P0, R8.reuse, UR58, RZ ;  /* 0x0000003a08f77c10 */ /* 0x040fe4000ff1e0ff */
[----:B------:R-:W-:Y:S02]  /*1f40*/  IADD3 R8, R8, 0x4, RZ ;  /* 0x0000000408087810 */ /* 0x000fe40007ffe0ff */
[----:B------:R0:W2:Y:S01]  /*1f50*/  @!P3 LDG.E.EL.128 R16, [R4.64] ;  /* 0x000000200410b981 */ /* 0x0000a2000c2e1d00 */
[----:B------:R-:W-:Y:S01]  /*1f60*/  CS2R R24, SRZ ;  /* 0x0000000000187805 */ /* 0x000fe2000001ff00 */
[----:B------:R-:W-:Y:S01]  /*1f70*/  CS2R R26, SRZ ;  /* 0x00000000001a7805 */ /* 0x000fe2000001ff00 */
[----:B------:R-:W-:Y:S01]  /*1f80*/  IMAD.WIDE R6, R249, R236, c[0x0][0x190] ;  /* 0x00006400f9067625 */ /* 0x000fe200078e02ec */
[----:B------:R-:W-:-:S02]  /*1f90*/  MOV R11, UR59 ;  /* 0x0000003b000b7c02 */ /* 0x000fc40008000f00 */
[----:B------:R-:W-:Y:S01]  /*1fa0*/  LOP3.LUT R8, R8, UR58, RZ, 0xfc, !PT ;  /* 0x0000003a08087c12 */ /* 0x000fe2000f8efcff */
[----:B------:R-:W-:Y:S01]  /*1fb0*/  IMAD.X R248, RZ, RZ, RZ, P0 ;  /* 0x000000fffff87224 */ /* 0x000fe200000e06ff */
[----:B------:R3:W4:Y:S01]  /*1fc0*/  @P2 LDG.E.EF.128 R24, [R6.64] ;  /* 0x0000002006182981 */ /* 0x000722000c0e1d00 */
[----:B0-----:R-:W-:-:S05]  /*1fd0*/  IMAD.WIDE R4, R249, R250, c[0x0][0x178] ;  /* 0x00005e00f9047625 */ /* 0x001fca00078e02fa */
[----:B------:R0:W5:Y:S01]  /*1fe0*/  @P2 LDG.E.EF.128 R12, [R4.64] ;  /* 0x00000020040c2981 */ /* 0x000162000c0e1d00 */
[----:B------:R-:W-:Y:S01]  /*1ff0*/  SHF.L.U64.HI R248, R247, 0x2, R248 ;  /* 0x00000002f7f87819 */ /* 0x000fe200000102f8 */
[----:B------:R-:W-:Y:S01]  /*2000*/  IMAD R11, R11, 0x900, R8 ;  /* 0x000009000b0b7824 */ /* 0x000fe200078e0208 */
[----:B------:R-:W-:Y:S01]  /*2010*/  SHF.L.U32 R247, R247, 0x2, RZ ;  /* 0x00000002f7f77819 */ /* 0x000fe200000006ff */
[----:B---3--:R-:W-:Y:S02]  /*2020*/  CS2R R6, SRZ ;  /* 0x0000000000067805 */ /* 0x008fe4000001ff00 */
[----:B------:R-:W-:Y:S01]  /*2030*/  IMAD.WIDE R10, R11, R236, c[0x0][0x190] ;  /* 0x000064000b0a7625 */ /* 0x000fe200078e02ec */
[----:B------:R-:W-:Y:S01]  /*2040*/  IADD3 R8, P0, R247, c[0x0][0x188], RZ ;  /* 0x00006200f7087a10 */ /* 0x000fe20007f1e0ff */
[----:B0-----:R-:W-:Y:S01]  /*2050*/  CS2R R4, SRZ ;  /* 0x0000000000047805 */ /* 0x001fe2000001ff00 */
[----:B------:R-:W-:Y:S01]  /*2060*/  CS2R R20, SRZ ;  /* 0x0000000000147805 */ /* 0x000fe2000001ff00 */
[----:B------:R-:W-:Y:S01]  /*2070*/  CS2R R22, SRZ ;  /* 0x0000000000167805 */ /* 0x000fe2000001ff00 */
[----:B------:R-:W-:-:S03]  /*2080*/  IADD3.X R9, R248, c[0x0][0x18c], RZ, P0, !PT ;  /* 0x00006300f8097a10 */ /* 0x000fc600007fe4ff */
[----:B------:R0:W3:Y:S04]  /*2090*/  @P2 LDG.E.EF.128 R4, [R10.64] ;  /* 0x000000200a042981 */ /* 0x0000e8000c0e1d00 */
[----:B------:R0:W3:Y:S01]  /*20a0*/  @!P3 LDG.E.EL.128 R20, [R8.64+0x10] ;  /* 0x000010200814b981 */ /* 0x0000e2000c2e1d00 */
[----:B------:R-:W-:Y:S01]  /*20b0*/  CS2R R64, SRZ ;  /* 0x0000000000407805 */ /* 0x000fe2000001ff00 */
        /* <DEDUP_REMOVED lines=27> */
[----:B------:R-:W-:-:S04]  /*2270*/  IMAD.WIDE R32, R249, R250, c[0x0][0x1c8] ;  /* 0x00007200f9207625 */ /* 0x000fc800078e02fa */
[----:B------:R-:W-:Y:S01]  /*2280*/  IMAD.WIDE R34, R249, R250, c[0x0][0x1e0] ;  /* 0x00007800f9227625 */ /* 0x000fe200078e02fa */
[----:B------:R0:W3:Y:S01]  /*2290*/  @P2 LDG.E.EF.128 R40, [R32.64] ;  /* 0x0000002020282981 */ /* 0x0000e2000c0e1d00 */
[----:B------:R-:W-:Y:S01]  /*22a0*/  CS2R R204, SRZ ;  /* 0x0000000000cc7805 */ /* 0x000fe2000001ff00 */
[----:B------:R-:W-:Y:S01]  /*22b0*/  CS2R R206, SRZ ;  /* 0x0000000000ce7805 */ /* 0x000fe2000001ff00 */
[----:B0-----:R-:W-:-:S04]  /*22c0*/  IADD3 R32, P4, R247, c[0x0][0x1f0], RZ ;  /* 0x00007c00f7207a10 */ /* 0x001fc80007f9e0ff */
[----:B------:R-:W-:-:S05]  /*22d0*/  IADD3.X R33, R248, c[0x0][0x1f4], RZ, P4, !PT ;  /* 0x00007d00f8217a10 */ /* 0x000fca00027fe4ff */
[----:B------:R0:W3:Y:S01]  /*22e0*/  @!P3 LDG.E.EL.128 R204, [R32.64+0x10] ;  /* 0x0000102020ccb981 */ /* 0x0000e2000c2e1d00 */
[----:B------:R-:W-:Y:S01]  /*22f0*/  CS2R R208, SRZ ;  /* 0x0000000000d07805 */ /* 0x000fe2000001ff00 */
[----:B------:R-:W-:Y:S01]  /*2300*/  CS2R R210, SRZ ;  /* 0x0000000000d27805 */ /* 0x000fe2000001ff00 */
[----:B--2---:R-:W-:Y:S02]  /*2310*/  SEL R16, R16, RZ, !P3 ;  /* 0x000000ff10107207 */ /* 0x004fe40005800000 */
[----:B------:R-:W-:Y:S02]  /*2320*/  SEL R17, R17, RZ, !P3 ;  /* 0x000000ff11117207 */ /* 0x000fe40005800000 */
[----:B------:R-:W-:Y:S02]  /*2330*/  SEL R19, R19, RZ, !P3 ;  /* 0x000000ff13137207 */ /* 0x000fe40005800000 */
[----:B------:R-:W-:Y:S02]  /*2340*/  SEL R18, R18, RZ, !P3 ;  /* 0x000000ff12127207 */ /* 0x000fe40005800000 */
[----:B----4-:R-:W-:Y:S01]  /*2350*/  SEL R26, R26, RZ, P2 ;  /* 0x000000ff1a1a7207 */ /* 0x010fe20001000000 */
[----:B------:R-:W-:Y:S01]  /*2360*/  FADD R10, R16, 1 ;  /* 0x3f800000100a7421 */ /* 0x000fe20000000000 */
[----:B-----5:R-:W-:Y:S01]  /*2370*/  SEL R13, R13, RZ, P2 ;  /* 0x000000ff0d0d7207 */ /* 0x020fe20001000000 */
[----:B------:R-:W-:-:S03]  /*2380*/  FADD R16, R17, 1 ;  /* 0x3f80000011107421 */ /* 0x000fc60000000000 */
[----:B------:R-:W-:Y:S01]  /*2390*/  SHF.L.U32 R98, R13, 0x10, RZ ;  /* 0x000000100d627819 */ /* 0x000fe200000006ff */
[----:B------:R-:W-:Y:S01]  /*23a0*/  FADD R17, R19, 1 ;  /* 0x3f80000013117421 */ /* 0x000fe20000000000 */
[----:B------:R-:W-:Y:S01]  /*23b0*/  PRMT R9, R13, 0x7632, R9 ;  /* 0x000076320d097816 */ /* 0x000fe20000000009 */
[----:B------:R-:W-:Y:S01]  /*23c0*/  FADD R11, R18, 1 ;  /* 0x3f800000120b7421 */ /* 0x000fe20000000000 */
[----:B------:R-:W-:Y:S01]  /*23d0*/  SEL R12, R12, RZ, P2 ;  /* 0x000000ff0c0c7207 */ /* 0x000fe20001000000 */
[----:B------:R-:W-:Y:S01]  /*23e0*/  FMUL R19, R26, 48 ;  /* 0x424000001a137820 */ /* 0x000fe20000400000 */
[----:B------:R-:W-:Y:S01]  /*23f0*/  FMUL R98, R98, UR6 ;  /* 0x0000000662627c20 */ /* 0x000fe20008400000 */
[----:B------:R-:W-:Y:S02]  /*2400*/  SEL R15, R15, RZ, P2 ;  /* 0x000000ff0f0f7207 */ /* 0x000fe40001000000 */
[----:B------:R-:W-:Y:S01]  /*2410*/  SEL R27, R27, RZ, P2 ;  /* 0x000000ff1b1b7207 */ /* 0x000fe20001000000 */
[----:B------:R-:W-:Y:S01]  /*2420*/  FFMA R98, R98, R11, R19 ;  /* 0x0000000b62627223 */ /* 0x000fe20000000013 */
[----:B------:R-:W-:-:S02]  /*2430*/  SHF.L.U32 R96, R9, 0x10, RZ ;  /* 0x0000001009607819 */ /* 0x000fc400000006ff */
[----:B------:R-:W-:Y:S02]  /*2440*/  PRMT R8, R12, 0x7632, R8 ;  /* 0x000076320c087816 */ /* 0x000fe40000000008 */
[----:B---3--:R-:W-:Y:S02]  /*2450*/  SEL R11, R7, RZ, P2 ;  /* 0x000000ff070b7207 */ /* 0x008fe40001000000 */
[----:B------:R-:W-:Y:S01]  /*2460*/  PRMT R7, R15, 0x7632, R7 ;  /* 0x000076320f077816 */ /* 0x000fe20000000007 */
[----:B------:R-:W-:Y:S01]  /*2470*/  FMUL R9, R27, 48 ;  /* 0x424000001b097820 */ /* 0x000fe20000400000 */
[----:B------:R-:W-:Y:S01]  /*2480*/  SHF.L.U32 R8, R8, 0x10, RZ ;  /* 0x0000001008087819 */ /* 0x000fe200000006ff */
[----:B------:R-:W-:Y:S01]  /*2490*/  FMUL R96, R96, UR6 ;  /* 0x0000000660607c20 */ /* 0x000fe20008400000 */
[----:B------:R-:W-:Y:S02]  /*24a0*/  SEL R6, R6, RZ, P2 ;  /* 0x000000ff06067207 */ /* 0x000fe40001000000 */
[----:B------:R-:W-:-:S02]  /*24b0*/  SEL R14, R14, RZ, P2 ;  /* 0x000000ff0e0e7207 */ /* 0x000fc40001000000 */
[----:B------:R-:W-:Y:S02]  /*24c0*/  SEL R22, R22, RZ, !P3 ;  /* 0x000000ff16167207 */ /* 0x000fe40005800000 */
[----:B------:R-:W-:Y:S01]  /*24d0*/  SHF.L.U32 R7, R7, 0x10, RZ ;  /* 0x0000001007077819 */ /* 0x000fe200000006ff */
[----:B------:R-:W-:Y:S01]  /*24e0*/  FFMA R96, R96, R17, R9 ;  /* 0x0000001160607223 */ /* 0x000fe20000000009 */
[----:B------:R-:W-:Y:S01]  /*24f0*/  SEL R23, R23, RZ, !P3 ;  /* 0x000000ff17177207 */ /* 0x000fe20005800000 */
[----:B------:R-:W-:Y:S01]  /*2500*/  IMAD.U32 R121, R15, 0x10000, RZ ;  /* 0x000100000f797824 */ /* 0x000fe200078e00ff */
[----:B------:R-:W-:Y:S01]  /*2510*/  FMUL R97, R8, UR6 ;  /* 0x0000000608617c20 */ /* 0x000fe20008400000 */
[----:B------:R-:W-:Y:S01]  /*2520*/  SEL R9, R5, RZ, P2 ;  /* 0x000000ff05097207 */ /* 0x000fe20001000000 */
[----:B------:R-:W-:Y:S01]  /*2530*/  FMUL R8, R6, 48 ;  /* 0x4240000006087820 */ /* 0x000fe20000400000 */
[----:B------:R-:W-:Y:S01]  /*2540*/  PRMT R5, R14, 0x7632, R5 ;  /* 0x000076320e057816 */ /* 0x000fe20000000005 */
[----:B------:R-:W-:Y:S01]  /*2550*/  FMUL R122, R7, UR6 ;  /* 0x00000006077a7c20 */ /* 0x000fe20008400000 */
[----:B------:R-:W-:Y:S01]  /*2560*/  FADD R6, R22, 1 ;  /* 0x3f80000016067421 */ /* 0x000fe20000000000 */
[----:B------:R-:W-:Y:S01]  /*2570*/  SEL R20, R20, RZ, !P3 ;  /* 0x000000ff14147207 */ /* 0x000fe20005800000 */
[----:B------:R-:W-:Y:S01]  /*2580*/  FMUL R121, R121, UR6 ;  /* 0x0000000679797c20 */ /* 0x000fe20008400000 */
[----:B------:R-:W-:Y:S01]  /*2590*/  FMUL R11, R11, 48 ;  /* 0x424000000b0b7820 */ /* 0x000fe20000400000 */
[----:B------:R-:W-:Y:S01]  /*25a0*/  FADD R7, R23, 1 ;  /* 0x3f80000017077421 */ /* 0x000fe20000000000 */
[----:B------:R-:W-:-:S02]  /*25b0*/  SEL R22, R4, RZ, P2 ;  /* 0x000000ff04167207 */ /* 0x000fc40001000000 */
[----:B------:R-:W-:Y:S02]  /*25c0*/  SHF.L.U32 R123, R14, 0x10, RZ ;  /* 0x000000100e7b7819 */ /* 0x000fe400000006ff */
[----:B------:R-:W-:Y:S01]  /*25d0*/  SHF.L.U32 R5, R5, 0x10, RZ ;  /* 0x0000001005057819 */ /* 0x000fe200000006ff */
[----:B------:R-:W-:Y:S01]  /*25e0*/  FFMA R122, R122, R7, R11 ;  /* 0x000000077a7a7223 */ /* 0x000fe2000000000b */
[----:B------:R-:W-:Y:S01]  /*25f0*/  SEL R24, R24, RZ, P2 ;  /* 0x000000ff18187207 */ /* 0x000fe20001000000 */
[----:B------:R-:W-:Y:S01]  /*2600*/  FFMA R121, R121, R6, R8 ;  /* 0x0000000679797223 */ /* 0x000fe20000000008 */
[----:B------:R-:W-:Y:S02]  /*2610*/  SHF.L.U32 R99, R12, 0x10, RZ ;  /* 0x000000100c637819 */ /* 0x000fe400000006ff */
[----:B------:R-:W-:Y:S01]  /*2620*/  SEL R21, R21, RZ, !P3 ;  /* 0x000000ff15157207 */ /* 0x000fe20005800000 */
[----:B------:R-:W-:Y:S01]  /*2630*/  FMUL R123, R123, UR6 ;  /* 0x000000067b7b7c20 */ /* 0x000fe20008400000 */
[----:B------:R-:W-:Y:S01]  /*2640*/  FMUL R22, R22, 48 ;  /* 0x4240000016167820 */ /* 0x000fe20000400000 */
[----:B------:R-:W-:Y:S01]  /*2650*/  FADD R20, R20, 1 ;  /* 0x3f80000014147421 */ /* 0x000fe20000000000 */
[----:B------:R-:W-:Y:S01]  /*2660*/  IMAD.WIDE.U32 R6, R246, R236, c[0x0][0x1a8] ;  /* 0x00006a00f6067625 */ /* 0x000fe200078e00ec */
[----:B------:R-:W-:Y:S01]  /*2670*/  FMUL R120, R5, UR6 ;  /* 0x0000000605787c20 */ /* 0x000fe20008400000 */
[----:B------:R-:W-:Y:S01]  /*2680*/  FMUL R18, R24, 48 ;  /* 0x4240000018127820 */ /* 0x000fe20000400000 */
[----:B------:R-:W-:Y:S01]  /*2690*/  FMUL R99, R99, UR6 ;  /* 0x0000000663637c20 */ /* 0x000fe20008400000 */
[----:B------:R-:W-:Y:S01]  /*26a0*/  FMUL R9, R9, 48 ;  /* 0x4240000009097820 */ /* 0x000fe20000400000 */
[----:B------:R-:W-:Y:S01]  /*26b0*/  FADD R5, R21, 1 ;  /* 0x3f80000015057421 */ /* 0x000fe20000000000 */
[----:B------:R-:W-:Y:S01]  /*26c0*/  FFMA R123, R123, R20, R22 ;  /* 0x000000147b7b7223 */ /* 0x000fe20000000016 */
[----:B------:R2:W3:Y:S01]  /*26d0*/  @!P3 LDG.E.EL.128 R64, [R6.64] ;  /* 0x000000200640b981 */ /* 0x0004e2000c2e1d00 */
[----:B------:R-:W-:Y:S01]  /*26e0*/  IMAD.WIDE.U32 R20, R246, R236, c[0x0][0x220] ;  /* 0x00008800f6147625 */ /* 0x000fe200078e00ec */
[----:B------:R-:W-:Y:S01]  /*26f0*/  FFMA R99, R99, R10, R18 ;  /* 0x0000000a63637223 */ /* 0x000fe20000000012 */
[----:B------:R-:W-:Y:S01]  /*2700*/  FFMA R120, R120, R5, R9 ;  /* 0x0000000578787223 */ /* 0x000fe20000000009 */
[----:B------:R-:W-:Y:S01]  /*2710*/  CS2R R10, SRZ ;  /* 0x00000000000a7805 */ /* 0x000fe2000001ff00 */
[----:B------:R-:W-:Y:S01]  /*2720*/  CS2R R8, SRZ ;  /* 0x0000000000087805 */ /* 0x000fe2000001ff00 */
[CC--:B------:R-:W-:Y:S01]  /*2730*/  IMAD.WIDE.U32 R12, R246.reuse, R236.reuse, c[0x0][0x1c0] ;  /* 0x00007000f60c7625 */ /* 0x0c0fe200078e00ec */
[----:B------:R4:W5:Y:S03]  /*2740*/  @!P3 LDG.E.EL.128 R144, [R20.64] ;  /* 0x000000201490b981 */ /* 0x000966000c2e1d00 */
[CC--:B--2---:R-:W-:Y:S01]  /*2750*/  IMAD.WIDE.U32 R6, R246.reuse, R236.reuse, c[0x0][0x208] ;  /* 0x00008200f6067625 */ /* 0x0c4fe200078e00ec */
[----:B------:R-:W-:Y:S01]  /*2760*/  SEL R25, R25, RZ, P2 ;  /* 0x000000ff19197207 */ /* 0x000fe20001000000 */
[----:B------:R2:W3:Y:S02]  /*2770*/  @!P3 LDG.E.EL.128 R8, [R12.64] ;  /* 0x000000200c08b981 */ /* 0x0004e4000c2e1d00 */
[----:B------:R-:W-:-:S02]  /*2780*/  IMAD.WIDE.U32 R14, R246, R236, c[0x0][0x1f0] ;  /* 0x00007c00f60e7625 */ /* 0x000fc400078e00ec */
[----:B------:R0:W3:Y:S02]  /*2790*/  @!P3 LDG.E.EL.128 R44, [R6.64] ;  /* 0x00000020062cb981 */ /* 0x0000e4000c2e1d00 */
[----:B----4-:R-:W-:Y:S02]  /*27a0*/  IMAD.WIDE R20, R249, R250, c[0x0][0x160] ;  /* 0x00005800f9147625 */ /* 0x010fe400078e02fa */
[----:B------:R4:W3:Y:S01]  /*27b0*/  @!P3 LDG.E.EL.128 R152, [R14.64] ;  /* 0x000000200e98b981 */ /* 0x0008e2000c2e1d00 */
[----:B------:R-:W-:Y:S01]  /*27c0*/  FMUL R24, R25, 48 ;  /* 0x4240000019187820 */ /* 0x000fe20000400000 */
[----:B--2---:R-:W-:Y:S02]  /*27d0*/  CS2R R12, SRZ ;  /* 0x00000000000c7805 */ /* 0x004fe4000001ff00 */
[----:B------:R2:W3:Y:S01]  /*27e0*/  @P2 LDG.E.EF.128 R88, [R20.64] ;  /* 0x0000002014582981 */ /* 0x0004e2000c0e1d00 */
[----:B0-----:R-:W-:Y:S01]  /*27f0*/  IADD3 R6, P0, R247, c[0x0][0x170], RZ ;  /* 0x00005c00f7067a10 */ /* 0x001fe20007f1e0ff */
[----:B----4-:R-:W-:-:S03]  /*2800*/  CS2R R14, SRZ ;  /* 0x00000000000e7805 */ /* 0x010fc6000001ff00 */
[----:B------:R-:W-:Y:S01]  /*2810*/  IADD3.X R7, R248, c[0x0][0x174], RZ, P0, !PT ;  /* 0x00005d00f8077a10 */ /* 0x000fe200007fe4ff */
[----:B------:R-:W-:Y:S01]  /*2820*/  FFMA R97, R97, R16, R24 ;  /* 0x0000001061617223 */ /* 0x000fe20000000018 */
[----:B------:R-:W-:Y:S01]  /*2830*/  CS2R R18, SRZ ;  /* 0x0000000000127805 */ /* 0x000fe2000001ff00 */
[----:B------:R-:W-:Y:S01]  /*2840*/  CS2R R16, SRZ ;  /* 0x0000000000107805 */ /* 0x000fe2000001ff00 */
[CC--:B------:R-:W-:Y:S01]  /*2850*/  IMAD.WIDE.U32 R4, R246.reuse, R236.reuse, c[0x0][0x170] ;  /* 0x00005c00f6047625 */ /* 0x0c0fe200078e00ec */
[----:B------:R0:W4:Y:S04]  /*2860*/  @!P3 LDG.E.EL.128 R12, [R6.64+0x10] ;  /* 0x00001020060cb981 */ /* 0x000128000c2e1d00 */
[----:B------:R0:W3:Y:S01]  /*2870*/  @!P3 LDG.E.EL.128 R16, [R4.64] ;  /* 0x000000200410b981 */ /* 0x0000e2000c2e1d00 */
[----:B------:R-:W-:-:S05]  /*2880*/  IMAD.WIDE.U32 R22, R246, R236, c[0x0][0x238] ;  /* 0x00008e00f6167625 */ /* 0x000fca00078e00ec */
[----:B------:R0:W3:Y:S01]  /*2890*/  @!P3 LDG.E.EL.128 R136, [R22.64] ;  /* 0x000000201688b981 */ /* 0x0000e2000c2e1d00 */
[----:B------:R-:W-:Y:S01]  /*28a0*/  IMAD.WIDE.U32 R24, R246, R236, c[0x0][0x250] ;  /* 0x00009400f6187625 */ /* 0x000fe200078e00ec */
[----:B------:R-:W-:-:S04]  /*28b0*/  CS2R R26, SRZ ;  /* 0x00000000001a7805 */ /* 0x000fc8000001ff00 */
[----:B------:R1:W3:Y:S01]  /*28c0*/  @!P3 LDG.E.EL.128 R184, [R24.64] ;  /* 0x0000002018b8b981 */ /* 0x0002e2000c2e1d00 */
[----:B0-----:R-:W-:-:S05]  /*28d0*/  IMAD.WIDE.U32 R22, R246, R236, c[0x0][0x280] ;  /* 0x0000a000f6167625 */ /* 0x001fca00078e00ec */
[----:B------:R0:W3:Y:S01]  /*28e0*/  @!P3 LDG.E.EL.128 R128, [R22.64] ;  /* 0x000000201680b981 */ /* 0x0000e2000c2e1d00 */
[----:B-1----:R-:W-:Y:S01]  /*28f0*/  CS2R R24, SRZ ;  /* 0x0000000000187805 */ /* 0x002fe2000001ff00 */
[----:B0-----:R-:W-:-:S05]  /*2900*/  IMAD.WIDE R22, R249, R250, c[0x0][0x1b0] ;  /* 0x00006c00f9167625 */ /* 0x001fca00078e02fa */
[----:B------:R0:W4:Y:S01]  /*2910*/  @P2 LDG.E.EF.128 R104, [R22.64] ;  /* 0x0000002016682981 */ /* 0x000122000c0e1d00 */
[----:B--2---:R-:W-:-:S05]  /*2920*/  IMAD.WIDE R20, R249, R250, c[0x0][0x198] ;  /* 0x00006600f9147625 */ /* 0x004fca00078e02fa */
[----:B------:R1:W2:Y:S01]  /*2930*/  @P2 LDG.E.EF.128 R108, [R20.64] ;  /* 0x00000020146c2981 */ /* 0x0002a2000c0e1d00 */
[----:B0-----:R-:W-:-:S04]  /*2940*/  IADD3 R22, P1, R247, c[0x0][0x1c0], RZ ;  /* 0x00007000f7167a10 */ /* 0x001fc80007f3e0ff */
[----:B------:R-:W-:Y:S02]  /*2950*/  IADD3.X R23, R248, c[0x0][0x1c4], RZ, P1, !PT ;  /* 0x00007100f8177a10 */ /* 0x000fe40000ffe4ff */
[----:B-1----:R-:W-:-:S03]  /*2960*/  IADD3 R20, P0, R247, c[0x0][0x1a8], RZ ;  /* 0x00006a00f7147a10 */ /* 0x002fc60007f1e0ff */
[----:B------:R0:W2:Y:S01]  /*2970*/  @!P3 LDG.E.EL.128 R24, [R22.64+0x10] ;  /* 0x000010201618b981 */ /* 0x0000a2000c2e1d00 */
[----:B------:R-:W-:-:S05]  /*2980*/  IADD3.X R21, R248, c[0x0][0x1ac], RZ, P0, !PT ;  /* 0x00006b00f8157a10 */ /* 0x000fca00007fe4ff */
[----:B------:R1:W2:Y:S01]  /*2990*/  @!P3 LDG.E.EL.128 R160, [R20.64+0x10] ;  /* 0x0000102014a0b981 */ /* 0x0002a2000c2e1d00 */
[----:B------:R-:W-:-:S05]  /*29a0*/  IMAD.WIDE.U32 R4, R246, R236, c[0x0][0x1d8] ;  /* 0x00007600f6047625 */ /* 0x000fca00078e00ec */
[----:B------:R0:W2:Y:S01]  /*29b0*/  @!P3 LDG.E.EL.128 R76, [R4.64] ;  /* 0x00000020044cb981 */ /* 0x0000a2000c2e1d00 */
[----:B------:R-:W-:Y:S01]  /*29c0*/  CS2R R6, SRZ ;  /* 0x0000000000067805 */ /* 0x000fe2000001ff00 */
[----:B0-----:R-:W-:-:S05]  /*29d0*/  IMAD.WIDE.U32 R4, R246, R236, c[0x0][0x268] ;  /* 0x00009a00f6047625 */ /* 0x001fca00078e00ec */
[----:B------:R0:W2:Y:S02]  /*29e0*/  @!P3 LDG.E.EL.128 R28, [R4.64] ;  /* 0x00000020041cb981 */ /* 0x0000a4000c2e1d00 */
[----:B0-----:R-:W-:-:S06]  /*29f0*/  CS2R R4, SRZ ;  /* 0x0000000000047805 */ /* 0x001fcc000001ff00 */
[----:B------:R0:W2:Y:S01]  /*2a00*/  @P2 LDG.E.EF.128 R4, [R34.64] ;  /* 0x0000002022042981 */ /* 0x0000a2000c0e1d00 */
[----:B-1----:R-:W-:-:S04]  /*2a10*/  IADD3 R20, P0, R247, c[0x0][0x1d8], RZ ;  /* 0x00007600f7147a10 */ /* 0x002fc80007f1e0ff */
[----:B------:R-:W-:-:S05]  /*2a20*/  IADD3.X R21, R248, c[0x0][0x1dc], RZ, P0, !PT ;  /* 0x00007700f8157a10 */ /* 0x000fca00007fe4ff */
[----:B------:R1:W2:Y:S01]  /*2a30*/  @!P3 LDG.E.EL.128 R208, [R20.64+0x10] ;  /* 0x0000102014d0b981 */ /* 0x0002a2000c2e1d00 */
[C---:B------:R-:W-:Y:S01]  /*2a40*/  IADD3 R32, P4, R247.reuse, c[0x0][0x220], RZ ;  /* 0x00008800f7207a10 */ /* 0x040fe20007f9e0ff */
[----:B------:R-:W-:Y:S01]  /*2a50*/  CS2R R196, SRZ ;  /* 0x0000000000c47805 */ /* 0x000fe2000001ff00 */
[----:B------:R-:W-:Y:S01]  /*2a60*/  CS2R R198, SRZ ;  /* 0x0000000000c67805 */ /* 0x000fe2000001ff00 */
[C---:B------:R-:W-:Y:S02]  /*2a70*/  IADD3 R22, P1, R247.reuse, c[0x0][0x208], RZ ;  /* 0x00008200f7167a10 */ /* 0x040fe40007f3e0ff */
[C---:B------:R-:W-:Y:S01]  /*2a80*/  IADD3.X R33, R248.reuse, c[0x0][0x224], RZ, P4, !PT ;  /* 0x00008900f8217a10 */ /* 0x040fe200027fe4ff */
[----:B------:R-:W-:Y:S01]  /*2a90*/  CS2R R200, SRZ ;  /* 0x0000000000c87805 */ /* 0x000fe2000001ff00 */
[----:B------:R-:W-:Y:S01]  /*2aa0*/  CS2R R202, SRZ ;  /* 0x0000000000ca7805 */ /* 0x000fe2000001ff00 */
[C---:B------:R-:W-:Y:S02]  /*2ab0*/  IADD3.X R23, R248.reuse, c[0x0][0x20c], RZ, P1, !PT ;  /* 0x00008300f8177a10 */ /* 0x040fe40000ffe4ff */
[----:B------:R0:W5:Y:S01]  /*2ac0*/  @!P3 LDG.E.EL.128 R196, [R32.64+0x10] ;  /* 0x0000102020c4b981 */ /* 0x000162000c2e1d00 */
[----:B-1----:R-:W-:Y:S01]  /*2ad0*/  IADD3 R20, P0, R247, c[0x0][0x238], RZ ;  /* 0x00008e00f7147a10 */ /* 0x002fe20007f1e0ff */
[----:B------:R-:W-:Y:S01]  /*2ae0*/  CS2R R192, SRZ ;  /* 0x0000000000c07805 */ /* 0x000fe2000001ff00 */
[----:B------:R-:W-:Y:S01]  /*2af0*/  CS2R R194, SRZ ;  /* 0x0000000000c27805 */ /* 0x000fe2000001ff00 */
[----:B------:R1:W5:Y:S01]  /*2b00*/  @!P3 LDG.E.EL.128 R200, [R22.64+0x10] ;  /* 0x0000102016c8b981 */ /* 0x000362000c2e1d00 */
[----:B------:R-:W-:Y:S01]  /*2b10*/  CS2R R188, SRZ ;  /* 0x0000000000bc7805 */ /* 0x000fe2000001ff00 */
[----:B------:R-:W-:Y:S01]  /*2b20*/  CS2R R190, SRZ ;  /* 0x0000000000be7805 */ /* 0x000fe2000001ff00 */
[----:B------:R-:W-:-:S02]  /*2b30*/  IADD3.X R21, R248, c[0x0][0x23c], RZ, P0, !PT ;  /* 0x00008f00f8157a10 */ /* 0x000fc400007fe4ff */
[C---:B0-----:R-:W-:Y:S01]  /*2b40*/  IADD3 R32, P1, R247.reuse, c[0x0][0x250], RZ ;  /* 0x00009400f7207a10 */ /* 0x041fe20007f3e0ff */
[----:B------:R-:W-:Y:S01]  /*2b50*/  CS2R R176, SRZ ;  /* 0x0000000000b07805 */ /* 0x000fe2000001ff00 */
[----:B------:R-:W-:Y:S01]  /*2b60*/  CS2R R178, SRZ ;  /* 0x0000000000b27805 */ /* 0x000fe2000001ff00 */
[----:B------:R0:W5:Y:S01]  /*2b70*/  @!P3 LDG.E.EL.128 R192, [R20.64+0x10] ;  /* 0x0000102014c0b981 */ /* 0x000162000c2e1d00 */
[----:B-1----:R-:W-:Y:S02]  /*2b80*/  IADD3 R22, P4, R247, c[0x0][0x280], RZ ;  /* 0x0000a000f7167a10 */ /* 0x002fe40007f9e0ff */
[C---:B------:R-:W-:Y:S02]  /*2b90*/  IADD3.X R33, R248.reuse, c[0x0][0x254], RZ, P1, !PT ;  /* 0x00009500f8217a10 */ /* 0x040fe40000ffe4ff */
[----:B------:R-:W-:-:S03]  /*2ba0*/  IADD3.X R23, R248, c[0x0][0x284], RZ, P4, !PT ;  /* 0x0000a100f8177a10 */ /* 0x000fc600027fe4ff */
[----:B------:R1:W5:Y:S01]  /*2bb0*/  @!P3 LDG.E.EL.128 R188, [R32.64+0x10] ;  /* 0x0000102020bcb981 */ /* 0x000362000c2e1d00 */
[C---:B0-----:R-:W-:Y:S01]  /*2bc0*/  IADD3 R20, P0, R247.reuse, c[0x0][0x268], RZ ;  /* 0x00009a00f7147a10 */ /* 0x041fe20007f1e0ff */
[----:B------:R-:W-:Y:S02]  /*2bd0*/  CS2R R180, SRZ ;  /* 0x0000000000b47805 */ /* 0x000fe4000001ff00 */
[----:B------:R0:W5:Y:S01]  /*2be0*/  @!P3 LDG.E.EL.128 R176, [R22.64+0x10] ;  /* 0x0000102016b0b981 */ /* 0x000162000c2e1d00 */
[----:B------:R-:W-:Y:S01]  /*2bf0*/  CS2R R182, SRZ ;  /* 0x0000000000b67805 */ /* 0x000fe2000001ff00 */
[----:B------:R-:W-:Y:S01]  /*2c00*/  CS2R R168, SRZ ;  /* 0x0000000000a87805 */ /* 0x000fe2000001ff00 */
[----:B------:R-:W-:Y:S01]  /*2c10*/  CS2R R170, SRZ ;  /* 0x0000000000aa7805 */ /* 0x000fe2000001ff00 */
[----:B-1----:R-:W-:Y:S02]  /*2c20*/  IADD3 R32, P4, R247, c[0x0][0x2b0], RZ ;  /* 0x0000ac00f7207a10 */ /* 0x002fe40007f9e0ff */
[----:B------:R-:W-:-:S02]  /*2c30*/  IADD3.X R21, R248, c[0x0][0x26c], RZ, P0, !PT ;  /* 0x00009b00f8157a10 */ /* 0x000fc400007fe4ff */
[----:B0-----:R-:W-:Y:S02]  /*2c40*/  IADD3 R22, P1, R247, c[0x0][0x298], RZ ;  /* 0x0000a600f7167a10 */ /* 0x001fe40007f3e0ff */
[C---:B------:R-:W-:Y:S01]  /*2c50*/  IADD3.X R33, R248.reuse, c[0x0][0x2b4], RZ, P4, !PT ;  /* 0x0000ad00f8217a10 */ /* 0x040fe200027fe4ff */
[----:B------:R-:W-:Y:S01]  /*2c60*/  CS2R R172, SRZ ;  /* 0x0000000000ac7805 */ /* 0x000fe2000001ff00 */
[----:B------:R-:W-:Y:S01]  /*2c70*/  CS2R R174, SRZ ;  /* 0x0000000000ae7805 */ /* 0x000fe2000001ff00 */
[----:B------:R-:W-:Y:S01]  /*2c80*/  IADD3.X R23, R248, c[0x0][0x29c], RZ, P1, !PT ;  /* 0x0000a700f8177a10 */ /* 0x000fe20000ffe4ff */
[----:B------:R0:W5:Y:S01]  /*2c90*/  @!P3 LDG.E.EL.128 R180, [R20.64+0x10] ;  /* 0x0000102014b4b981 */ /* 0x000162000c2e1d00 */
[----:B------:R-:W-:-:S03]  /*2ca0*/  CS2R R112, SRZ ;  /* 0x0000000000707805 */ /* 0x000fc6000001ff00 */
[----:B------:R1:W5:Y:S01]  /*2cb0*/  @!P3 LDG.E.EL.128 R168, [R32.64+0x10] ;  /* 0x0000102020a8b981 */ /* 0x000362000c2e1d00 */
[----:B------:R-:W-:Y:S01]  /*2cc0*/  CS2R R114, SRZ ;  /* 0x0000000000727805 */ /* 0x000fe2000001ff00 */
[----:B------:R-:W-:Y:S01]  /*2cd0*/  CS2R R164, SRZ ;  /* 0x0000000000a47805 */ /* 0x000fe2000001ff00 */
[----:B------:R-:W-:Y:S01]  /*2ce0*/  CS2R R166, SRZ ;  /* 0x0000000000a67805 */ /* 0x000fe2000001ff00 */
[----:B------:R1:W5:Y:S01]  /*2cf0*/  @!P3 LDG.E.EL.128 R172, [R22.64+0x10] ;  /* 0x0000102016acb981 */ /* 0x000362000c2e1d00 */
[C---:B0-----:R-:W-:Y:S02]  /*2d00*/  IADD3 R20, P0, R247.reuse, c[0x0][0x2c8], RZ ;  /* 0x0000b200f7147a10 */ /* 0x041fe40007f1e0ff */
[C---:B-1----:R-:W-:Y:S02]  /*2d10*/  IADD3 R32, P1, R247.reuse, c[0x0][0x2e0], RZ ;  /* 0x0000b800f7207a10 */ /* 0x042fe40007f3e0ff */
[----:B------:R-:W-:Y:S02]  /*2d20*/  IADD3.X R21, R248, c[0x0][0x2cc], RZ, P0, !PT ;  /* 0x0000b300f8157a10 */ /* 0x000fe400007fe4ff */
[----:B------:R-:W-:-:S02]  /*2d30*/  IADD3 R22, P4, R247, c[0x0][0x310], RZ ;  /* 0x0000c400f7167a10 */ /* 0x000fc40007f9e0ff */
[C---:B------:R-:W-:Y:S01]  /*2d40*/  IADD3.X R33, R248.reuse, c[0x0][0x2e4], RZ, P1, !PT ;  /* 0x0000b900f8217a10 */ /* 0x040fe20000ffe4ff */
[----:B------:R-:W-:Y:S01]  /*2d50*/  CS2R R92, SRZ ;  /* 0x00000000005c7805 */ /* 0x000fe2000001ff00 */
[----:B------:R-:W-:Y:S01]  /*2d60*/  CS2R R94, SRZ ;  /* 0x00000000005e7805 */ /* 0x000fe2000001ff00 */
[----:B------:R-:W-:Y:S01]  /*2d70*/  IADD3.X R23, R248, c[0x0][0x314], RZ, P4, !PT ;  /* 0x0000c500f8177a10 */ /* 0x000fe200027fe4ff */
[----:B------:R0:W5:Y:S01]  /*2d80*/  @!P3 LDG.E.EL.128 R112, [R20.64+0x10] ;  /* 0x000010201470b981 */ /* 0x000162000c2e1d00 */
[----:B------:R-:W-:Y:S01]  /*2d90*/  CS2R R36, SRZ ;  /* 0x0000000000247805 */ /* 0x000fe2000001ff00 */
[----:B------:R-:W-:Y:S01]  /*2da0*/  CS2R R38, SRZ ;  /* 0x0000000000267805 */ /* 0x000fe2000001ff00 */
[----:B------:R-:W-:Y:S01]  /*2db0*/  IMAD.WIDE.U32 R48, R246, R236, c[0x0][0x2b0] ;  /* 0x0000ac00f6307625 */ /* 0x000fe200078e00ec */
[----:B------:R1:W5:Y:S01]  /*2dc0*/  @!P3 LDG.E.EL.128 R164, [R32.64+0x10] ;  /* 0x0000102020a4b981 */ /* 0x000362000c2e1d00 */
[----:B------:R-:W-:Y:S01]  /*2dd0*/  CS2R R68, SRZ ;  /* 0x0000000000447805 */ /* 0x000fe2000001ff00 */
[----:B------:R-:W-:Y:S01]  /*2de0*/  CS2R R70, SRZ ;  /* 0x0000000000467805 */ /* 0x000fe2000001ff00 */
[----:B------:R-:W-:Y:S01]  /*2df0*/  CS2R R156, SRZ ;  /* 0x00000000009c7805 */ /* 0x000fe2000001ff00 */
[----:B------:R1:W5:Y:S01]  /*2e00*/  @!P3 LDG.E.EL.128 R92, [R22.64+0x10] ;  /* 0x00001020165cb981 */ /* 0x000362000c2e1d00 */
[----:B0-----:R-:W-:Y:S01]  /*2e10*/  IADD3 R20, P0, R247, c[0x0][0x2f8], RZ ;  /* 0x0000be00f7147a10 */ /* 0x001fe20007f1e0ff */
[----:B------:R-:W-:-:S02]  /*2e20*/  CS2R R158, SRZ ;  /* 0x00000000009e7805 */ /* 0x000fc4000001ff00 */
[----:B------:R0:W5:Y:S01]  /*2e30*/  @!P3 LDG.E.EL.128 R36, [R48.64] ;  /* 0x000000203024b981 */ /* 0x000162000c2e1d00 */
[C---:B-1----:R-:W-:Y:S02]  /*2e40*/  IADD3 R32, P4, R247.reuse, c[0x0][0x340], RZ ;  /* 0x0000d000f7207a10 */ /* 0x042fe40007f9e0ff */
[C---:B------:R-:W-:Y:S02]  /*2e50*/  IADD3.X R21, R248.reuse, c[0x0][0x2fc], RZ, P0, !PT ;  /* 0x0000bf00f8157a10 */ /* 0x040fe400007fe4ff */
[----:B------:R-:W-:Y:S02]  /*2e60*/  IADD3 R22, P1, R247, c[0x0][0x328], RZ ;  /* 0x0000ca00f7167a10 */ /* 0x000fe40007f3e0ff */
[C---:B------:R-:W-:Y:S01]  /*2e70*/  IADD3.X R33, R248.reuse, c[0x0][0x344], RZ, P4, !PT ;  /* 0x0000d100f8217a10 */ /* 0x040fe200027fe4ff */
[----:B------:R-:W-:Y:S01]  /*2e80*/  CS2R R50, SRZ ;  /* 0x0000000000327805 */ /* 0x000fe2000001ff00 */
[----:B0-----:R-:W-:Y:S01]  /*2e90*/  CS2R R48, SRZ ;  /* 0x0000000000307805 */ /* 0x001fe2000001ff00 */
        /* <DEDUP_REMOVED lines=71> */
[----:B---3--:R-:W-:-:S02]  /*3310*/  IADD3 R22, P0, R247, c[0x0][0x478], RZ ;  /* 0x00011e00f7167a10 */ /* 0x008fc40007f1e0ff */
[----:B------:R-:W-:Y:S01]  /*3320*/  IADD3.X R33, R248, c[0x0][0x4c4], RZ, P4, !PT ;  /* 0x00013100f8217a10 */ /* 0x000fe200027fe4ff */
[----:B------:R-:W-:Y:S01]  /*3330*/  CS2R R100, SRZ ;  /* 0x0000000000647805 */ /* 0x000fe2000001ff00 */
[----:B------:R-:W-:Y:S01]  /*3340*/  SEL R90, R90, RZ, P2 ;  /* 0x000000ff5a5a7207 */ /* 0x000fe20001000000 */
[----:B------:R-:W-:Y:S01]  /*3350*/  CS2R R102, SRZ ;  /* 0x0000000000667805 */ /* 0x000fe2000001ff00 */
[----:B------:R-:W-:Y:S01]  /*3360*/  IADD3.X R23, R248, c[0x0][0x47c], RZ, P0, !PT ;  /* 0x00011f00f8177a10 */ /* 0x000fe200007fe4ff */
[----:B------:R0:W3:Y:S01]  /*3370*/  @!P3 LDG.E.EL.128 R80, [R20.64+0x10] ;  /* 0x000010201450b981 */ /* 0x0000e2000c2e1d00 */
[----:B------:R-:W-:-:S03]  /*3380*/  SEL R91, R91, RZ, P2 ;  /* 0x000000ff5b5b7207 */ /* 0x000fc60001000000 */
[----:B------:R4:W3:Y:S01]  /*3390*/  @!P3 LDG.E.EL.128 R52, [R32.64+0x10] ;  /* 0x000010202034b981 */ /* 0x0008e2000c2e1d00 */
[----:B------:R-:W-:-:S03]  /*33a0*/  SEL R88, R88, RZ, P2 ;  /* 0x000000ff58587207 */ /* 0x000fc60001000000 */
[----:B------:R1:W3:Y:S01]  /*33b0*/  @!P3 LDG.E.EL.128 R100, [R22.64+0x10] ;  /* 0x000010201664b981 */ /* 0x0002e2000c2e1d00 */
[----:B0-----:R-:W-:Y:S02]  /*33c0*/  SHF.L.U32 R20, R90, 0x10, RZ ;  /* 0x000000105a147819 */ /* 0x001fe400000006ff */
[----:B----4-:R-:W-:Y:S02]  /*33d0*/  SEL R32, R14, RZ, !P3 ;  /* 0x000000ff0e207207 */ /* 0x010fe40005800000 */
[C---:B------:R-:W-:Y:S02]  /*33e0*/  SHF.L.U32 R21, R91.reuse, 0x10, RZ ;  /* 0x000000105b157819 */ /* 0x040fe400000006ff */
[----:B-1----:R-:W-:Y:S01]  /*33f0*/  SEL R22, R12, RZ, !P3 ;  /* 0x000000ff0c167207 */ /* 0x002fe20005800000 */
[----:B------:R-:W-:Y:S01]  /*3400*/  FMUL R12, R20, UR5 ;  /* 0x00000005140c7c20 */ /* 0x000fe20008400000 */
[----:B------:R-:W-:Y:S01]  /*3410*/  FADD R20, R32, 1 ;  /* 0x3f80000020147421 */ /* 0x000fe20000000000 */
[----:B------:R-:W-:-:S02]  /*3420*/  PRMT R91, R91, 0x7632, R91 ;  /* 0x000076325b5b7816 */ /* 0x000fc4000000005b */
[----:B------:R-:W-:Y:S02]  /*3430*/  SEL R32, R16, RZ, !P3 ;  /* 0x000000ff10207207 */ /* 0x000fe40005800000 */
[----:B------:R-:W-:Y:S02]  /*3440*/  SHF.L.U32 R16, R88, 0x10, RZ ;  /* 0x0000001058107819 */ /* 0x000fe400000006ff */
[----:B------:R-:W-:Y:S02]  /*3450*/  IADD3 R34, P0, R247, c[0x0][0x4a8], RZ ;  /* 0x00012a00f7227a10 */ /* 0x000fe40007f1e0ff */
[----:B------:R-:W-:Y:S01]  /*3460*/  SEL R33, R15, RZ, !P3 ;  /* 0x000000ff0f217207 */ /* 0x000fe20005800000 */
[----:B------:R-:W-:Y:S01]  /*3470*/  IMAD.U32 R15, R91, 0x10000, RZ ;  /* 0x000100005b0f7824 */ /* 0x000fe200078e00ff */
[----:B------:R-:W-:Y:S01]  /*3480*/  PRMT R90, R90, 0x7632, R90 ;  /* 0x000076325a5a7816 */ /* 0x000fe2000000005a */
[----:B------:R-:W-:Y:S01]  /*3490*/  CS2R R56, SRZ ;  /* 0x0000000000387805 */ /* 0x000fe2000001ff00 */
[----:B------:R-:W-:Y:S01]  /*34a0*/  CS2R R58, SRZ ;  /* 0x00000000003a7805 */ /* 0x000fe2000001ff00 */
[----:B------:R-:W-:Y:S01]  /*34b0*/  FADD R32, R32, 1 ;  /* 0x3f80000020207421 */ /* 0x000fe20000000000 */
[----:B------:R-:W-:Y:S01]  /*34c0*/  FMUL R16, R16, UR5 ;  /* 0x0000000510107c20 */ /* 0x000fe20008400000 */
[----:B------:R-:W-:Y:S01]  /*34d0*/  IADD3.X R35, R248, c[0x0][0x4ac], RZ, P0, !PT ;  /* 0x00012b00f8237a10 */ /* 0x000fe200007fe4ff */
[----:B------:R-:W-:Y:S01]  /*34e0*/  FADD R33, R33, 1 ;  /* 0x3f80000021217421 */ /* 0x000fe20000000000 */
[----:B------:R-:W-:Y:S01]  /*34f0*/  SEL R23, R13, RZ, !P3 ;  /* 0x000000ff0d177207 */ /* 0x000fe20005800000 */
[----:B------:R-:W-:Y:S01]  /*3500*/  FMUL R15, R15, UR5 ;  /* 0x000000050f0f7c20 */ /* 0x000fe20008400000 */
[----:B------:R-:W-:Y:S01]  /*3510*/  SHF.L.U32 R13, R90, 0x10, RZ ;  /* 0x000000105a0d7819 */ /* 0x000fe200000006ff */
[----:B------:R-:W-:Y:S01]  /*3520*/  FFMA R16, R16, R32, R99 ;  /* 0x0000002010107223 */ /* 0x000fe20000000063 */
[----:B------:R-:W-:Y:S01]  /*3530*/  SEL R99, R89, RZ, P2 ;  /* 0x000000ff59637207 */ /* 0x000fe20001000000 */
[----:B------:R0:W4:Y:S01]  /*3540*/  @!P3 LDG.E.EL.128 R56, [R34.64+0x10] ;  /* 0x000010202238b981 */ /* 0x000122000c2e1d00 */
[----:B------:R-:W-:Y:S01]  /*3550*/  FMUL R14, R21, UR5 ;  /* 0x00000005150e7c20 */ /* 0x000fe20008400000 */
[----:B------:R-:W-:Y:S01]  /*3560*/  FFMA R15, R15, R33, R122 ;  /* 0x000000210f0f7223 */ /* 0x000fe2000000007a */
[----:B------:R-:W-:Y:S01]  /*3570*/  PRMT R88, R88, 0x7632, R88 ;  /* 0x0000763258587816 */ /* 0x000fe20000000058 */
[----:B------:R-:W-:Y:S01]  /*3580*/  FADD R21, R23, 1 ;  /* 0x3f80000017157421 */ /* 0x000fe20000000000 */
[----:B------:R-:W-:Y:S01]  /*3590*/  FADD R22, R22, 1 ;  /* 0x3f80000016167421 */ /* 0x000fe20000000000 */
[----:B------:R-:W-:Y:S01]  /*35a0*/  FMUL R13, R13, UR5 ;  /* 0x000000050d0d7c20 */ /* 0x000fe20008400000 */
[----:B------:R-:W-:Y:S01]  /*35b0*/  CS2R R32, SRZ ;  /* 0x0000000000207805 */ /* 0x000fe2000001ff00 */
[----:B------:R-:W-:Y:S01]  /*35c0*/  IMAD.WIDE R90, R249, R250, c[0x0][0x210] ;  /* 0x00008400f95a7625 */ /* 0x000fe200078e02fa */
[----:B------:R-:W-:Y:S01]  /*35d0*/  SEL R89, R17, RZ, !P3 ;  /* 0x000000ff11597207 */ /* 0x000fe20005800000 */
[----:B0-----:R-:W-:Y:S01]  /*35e0*/  CS2R R34, SRZ ;  /* 0x0000000000227805 */ /* 0x001fe2000001ff00 */
[----:B------:R-:W-:-:S02]  /*35f0*/  SEL R18, R18, RZ, !P3 ;  /* 0x000000ff12127207 */ /* 0x000fc40005800000 */
[----:B------:R-:W-:Y:S01]  /*3600*/  SHF.L.U32 R17, R99, 0x10, RZ ;  /* 0x0000001063117819 */ /* 0x000fe200000006ff */
[----:B------:R-:W-:Y:S01]  /*3610*/  FFMA R12, R12, R22, R123 ;  /* 0x000000160c0c7223 */ /* 0x000fe2000000007b */
[----:B------:R-:W-:Y:S01]  /*3620*/  SHF.L.U32 R88, R88, 0x10, RZ ;  /* 0x0000001058587819 */ /* 0x000fe200000006ff */
[----:B------:R-:W-:Y:S01]  /*3630*/  FFMA R13, R13, R21, R120 ;  /* 0x000000150d0d7223 */ /* 0x000fe20000000078 */
[----:B------:R-:W-:Y:S01]  /*3640*/  FFMA R14, R14, R20, R121 ;  /* 0x000000140e0e7223 */ /* 0x000fe20000000079 */
[----:B------:R-:W-:Y:S01]  /*3650*/  CS2R R22, SRZ ;  /* 0x0000000000167805 */ /* 0x000fe2000001ff00 */
[----:B------:R-:W-:Y:S01]  /*3660*/  CS2R R20, SRZ ;  /* 0x0000000000147805 */ /* 0x000fe2000001ff00 */
[----:B------:R-:W-:Y:S01]  /*3670*/  IMAD.WIDE.U32 R120, R246, R236, c[0x0][0x298] ;  /* 0x0000a600f6787625 */ /* 0x000fe200078e00ec */
[----:B------:R0:W3:Y:S01]  /*3680*/  @P2 LDG.E.EF.128 R32, [R90.64] ;  /* 0x000000205a202981 */ /* 0x0000e2000c0e1d00 */
[----:B------:R-:W-:Y:S01]  /*3690*/  FADD R18, R18, 1 ;  /* 0x3f80000012127421 */ /* 0x000fe20000000000 */
[----:B------:R-:W-:Y:S01]  /*36a0*/  FMUL R17, R17, UR5 ;  /* 0x0000000511117c20 */ /* 0x000fe20008400000 */
[----:B------:R-:W-:Y:S01]  /*36b0*/  FADD R89, R89, 1 ;  /* 0x3f80000059597421 */ /* 0x000fe20000000000 */
[----:B------:R-:W-:Y:S01]  /*36c0*/  FMUL R88, R88, UR5 ;  /* 0x0000000558587c20 */ /* 0x000fe20008400000 */
[----:B------:R1:W3:Y:S01]  /*36d0*/  @!P3 LDG.E.EL.128 R20, [R120.64] ;  /* 0x000000207814b981 */ /* 0x0002e2000c2e1d00 */
[----:B------:R-:W-:Y:S01]  /*36e0*/  FFMA R18, R17, R18, R98 ;  /* 0x0000001211127223 */ /* 0x000fe20000000062 */
[----:B------:R-:W-:Y:S01]  /*36f0*/  CS2R R122, SRZ ;  /* 0x00000000007a7805 */ /* 0x000fe2000001ff00 */
[----:B------:R-:W-:Y:S01]  /*3700*/  FFMA R17, R88, R89, R97 ;  /* 0x0000005958117223 */ /* 0x000fe20000000061 */
[----:B------:R-:W-:Y:S01]  /*3710*/  SEL R106, R106, RZ, P2 ;  /* 0x000000ff6a6a7207 */ /* 0x000fe20001000000 */
[----:B------:R-:W-:Y:S01]  /*3720*/  IMAD.WIDE R88, R249, R250, c[0x0][0x1f8] ;  /* 0x00007e00f9587625 */ /* 0x000fe200078e02fa */
[----:B------:R-:W-:Y:S01]  /*3730*/  SEL R212, R107, RZ, P2 ;  /* 0x000000ff6bd47207 */ /* 0x000fe20001000000 */
[----:B-1----:R-:W-:Y:S01]  /*3740*/  CS2R R120, SRZ ;  /* 0x0000000000787805 */ /* 0x002fe2000001ff00 */
[----:B0-----:R-:W-:-:S02]  /*3750*/  SHF.L.U32 R91, R106, 0x10, RZ ;  /* 0x000000106a5b7819 */ /* 0x001fc400000006ff */
[----:B--2---:R-:W-:Y:S02]  /*3760*/  SEL R24, R24, RZ, !P3 ;  /* 0x000000ff18187207 */ /* 0x004fe40005800000 */
[----:B------:R-:W-:Y:S01]  /*3770*/  SEL R26, R26, RZ, !P3 ;  /* 0x000000ff1a1a7207 */ /* 0x000fe20005800000 */
[----:B------:R0:W2:Y:S01]  /*3780*/  @P2 LDG.E.EF.128 R120, [R88.64] ;  /* 0x0000002058782981 */ /* 0x0000a2000c0e1d00 */
[----:B------:R-:W-:Y:S01]  /*3790*/  PRMT R90, R106, 0x7632, R90 ;  /* 0x000076326a5a7816 */ /* 0x000fe2000000005a */
[----:B------:R-:W-:Y:S01]  /*37a0*/  FMUL R91, R91, UR8 ;  /* 0x000000085b5b7c20 */ /* 0x000fe20008400000 */
[----:B------:R-:W-:Y:S01]  /*37b0*/  FADD R24, R24, 1 ;  /* 0x3f80000018187421 */ /* 0x000fe20000000000 */
[----:B------:R-:W-:Y:S01]  /*37c0*/  SEL R19, R19, RZ, !P3 ;  /* 0x000000ff13137207 */ /* 0x000fe20005800000 */
[----:B------:R-:W-:Y:S01]  /*37d0*/  FADD R26, R26, 1 ;  /* 0x3f8000001a1a7421 */ /* 0x000fe20000000000 */
[----:B------:R-:W-:Y:S02]  /*37e0*/  SEL R110, R110, RZ, P2 ;  /* 0x000000ff6e6e7207 */ /* 0x000fe40001000000 */
[----:B0-----:R-:W-:-:S02]  /*37f0*/  SHF.L.U32 R89, R212, 0x10, RZ ;  /* 0x00000010d4597819 */ /* 0x001fc400000006ff */
[----:B------:R-:W-:Y:S01]  /*3800*/  PRMT R99, R99, 0x7632, R99 ;  /* 0x0000763263637816 */ /* 0x000fe20000000063 */
[----:B------:R-:W-:Y:S01]  /*3810*/  FFMA R106, R91, R24, R12 ;  /* 0x000000185b6a7223 */ /* 0x000fe2000000000c */
[----:B------:R-:W-:Y:S01]  /*3820*/  SHF.L.U32 R90, R90, 0x10, RZ ;  /* 0x000000105a5a7819 */ /* 0x000fe200000006ff */
[----:B------:R-:W-:Y:S01]  /*3830*/  FMUL R89, R89, UR8 ;  /* 0x0000000859597c20 */ /* 0x000fe20008400000 */
[----:B------:R-:W-:Y:S01]  /*3840*/  SEL R25, R25, RZ, !P3 ;  /* 0x000000ff19197207 */ /* 0x000fe20005800000 */
[----:B------:R-:W-:Y:S01]  /*3850*/  FADD R24, R19, 1 ;  /* 0x3f80000013187421 */ /* 0x000fe20000000000 */
[C---:B------:R-:W-:Y:S01]  /*3860*/  PRMT R19, R110.reuse, 0x7632, R19 ;  /* 0x000076326e137816 */ /* 0x040fe20000000013 */
[----:B------:R-:W-:Y:S01]  /*3870*/  FFMA R26, R89, R26, R14 ;  /* 0x0000001a591a7223 */ /* 0x000fe2000000000e */
[----:B------:R-:W-:Y:S01]  /*3880*/  SHF.L.U32 R99, R99, 0x10, RZ ;  /* 0x0000001063637819 */ /* 0x000fe200000006ff */
[----:B------:R-:W-:Y:S01]  /*3890*/  IMAD.U32 R89, R110, 0x10000, RZ ;  /* 0x000100006e597824 */ /* 0x000fe200078e00ff */
[----:B------:R-:W-:Y:S01]  /*38a0*/  SEL R98, R160, RZ, !P3 ;  /* 0x000000ffa0627207 */ /* 0x000fe20005800000 */
[----:B------:R-:W-:Y:S01]  /*38b0*/  FMUL R90, R90, UR8 ;  /* 0x000000085a5a7c20 */ /* 0x000fe20008400000 */
[----:B------:R-:W-:Y:S01]  /*38c0*/  FADD R25, R25, 1 ;  /* 0x3f80000019197421 */ /* 0x000fe20000000000 */
[----:B------:R-:W-:Y:S01]  /*38d0*/  SHF.L.U32 R88, R19, 0x10, RZ ;  /* 0x0000001013587819 */ /* 0x000fe200000006ff */
[----:B------:R-:W-:Y:S01]  /*38e0*/  FMUL R19, R99, UR5 ;  /* 0x0000000563137c20 */ /* 0x000fe20008400000 */
[----:B------:R-:W-:Y:S01]  /*38f0*/  FMUL R89, R89, UR7 ;  /* 0x0000000759597c20 */ /* 0x000fe20008400000 */
[----:B------:R-:W-:Y:S01]  /*3900*/  FADD R98, R98, 1 ;  /* 0x3f80000062627421 */ /* 0x000fe20000000000 */
[----:B------:R-:W-:Y:S01]  /*3910*/  FFMA R25, R90, R25, R13 ;  /* 0x000000195a197223 */ /* 0x000fe2000000000d */
[----:B------:R-:W-:Y:S01]  /*3920*/  SEL R90, R161, RZ, !P3 ;  /* 0x000000ffa15a7207 */ /* 0x000fe20005800000 */
[----:B------:R-:W-:Y:S01]  /*3930*/  FFMA R19, R19, R24, R96 ;  /* 0x0000001813137223 */ /* 0x000fe20000000060 */
[----:B------:R-:W-:Y:S01]  /*3940*/  PRMT R212, R212, 0x7632, R212 ;  /* 0x00007632d4d47816 */ /* 0x000fe200000000d4 */
[----:B------:R-:W-:Y:S01]  /*3950*/  FFMA R24, R89, R98, R106 ;  /* 0x0000006259187223 */ /* 0x000fe2000000006a */
[----:B------:R-:W-:Y:S01]  /*3960*/  SEL R160, R111, RZ, P2 ;  /* 0x000000ff6fa07207 */ /* 0x000fe20001000000 */
[----:B------:R-:W-:Y:S01]  /*3970*/  CS2R R96, SRZ ;  /* 0x0000000000607805 */ /* 0x000fe2000001ff00 */
[----:B------:R-:W-:Y:S01]  /*3980*/  CS2R R98, SRZ ;  /* 0x0000000000627805 */ /* 0x000fe2000001ff00 */
[----:B------:R-:W-:Y:S01]  /*3990*/  IMAD.WIDE.U32 R110, R246, R236, c[0x0][0x2e0] ;  /* 0x0000b800f66e7625 */ /* 0x000fe200078e00ec */
[----:B------:R-:W-:Y:S01]  /*39a0*/  FMUL R88, R88, UR7 ;  /* 0x0000000758587c20 */ /* 0x000fe20008400000 */
[----:B------:R-:W-:Y:S01]  /*39b0*/  FADD R90, R90, 1 ;  /* 0x3f8000005a5a7421 */ /* 0x000fe20000000000 */
[----:B------:R-:W-:-:S02]  /*39c0*/  SHF.L.U32 R212, R212, 0x10, RZ ;  /* 0x00000010d4d47819 */ /* 0x000fc400000006ff */
[----:B------:R-:W-:Y:S01]  /*39d0*/  SEL R27, R27, RZ, !P3 ;  /* 0x000000ff1b1b7207 */ /* 0x000fe20005800000 */
[----:B------:R-:W-:Y:S01]  /*39e0*/  FFMA R25, R88, R90, R25 ;  /* 0x0000005a58197223 */ /* 0x000fe20000000019 */
[----:B------:R0:W4:Y:S01]  /*39f0*/  @!P3 LDG.E.EL.128 R96, [R110.64] ;  /* 0x000000206e60b981 */ /* 0x000122000c2e1d00 */
[----:B------:R-:W-:Y:S02]  /*3a00*/  SEL R88, R162, RZ, !P3 ;  /* 0x000000ffa2587207 */ /* 0x000fe40005800000 */
[----:B------:R-:W-:Y:S01]  /*3a10*/  FADD R27, R27, 1 ;  /* 0x3f8000001b1b7421 */ /* 0x000fe20000000000 */
[----:B------:R-:W-:Y:S01]  /*3a20*/  SEL R162, R105, RZ, P2 ;  /* 0x000000ff69a27207 */ /* 0x000fe20001000000 */
[----:B0-----:R-:W-:Y:S01]  /*3a30*/  FMUL R110, R212, UR8 ;  /* 0x00000008d46e7c20 */ /* 0x001fe20008400000 */
[----:B------:R-:W-:-:S03]  /*3a40*/  SEL R10, R10, RZ, !P3 ;  /* 0x000000ff0a0a7207 */ /* 0x000fc60005800000 */
[----:B------:R-:W-:Y:S01]  /*3a50*/  FFMA R110, R110, R27, R15 ;  /* 0x0000001b6e6e7223 */ /* 0x000fe2000000000f */
[----:B------:R-:W-:Y:S02]  /*3a60*/  SHF.L.U32 R27, R162, 0x10, RZ ;  /* 0x00000010a21b7819 */ /* 0x000fe400000006ff */
[----:B------:R-:W-:Y:S01]  /*3a70*/  SHF.L.U32 R89, R160, 0x10, RZ ;  /* 0x00000010a0597819 */ /* 0x000fe200000006ff */
[----:B------:R-:W-:Y:S01]  /*3a80*/  FADD R10, R10, 1 ;  /* 0x3f8000000a0a7421 */ /* 0x000fe20000000000 */
[----:B------:R-:W-:Y:S01]  /*3a90*/  SEL R104, R104, RZ, P2 ;  /* 0x000000ff68687207 */ /* 0x000fe20001000000 */
[----:B------:R-:W-:Y:S01]  /*3aa0*/  FMUL R27, R27, UR8 ;  /* 0x000000081b1b7c20 */ /* 0x000fe20008400000 */
[----:B------:R-:W-:Y:S01]  /*3ab0*/  FADD R88, R88, 1 ;  /* 0x3f80000058587421 */ /* 0x000fe20000000000 */
[----:B------:R-:W-:Y:S01]  /*3ac0*/  FMUL R89, R89, UR7 ;  /* 0x0000000759597c20 */ /* 0x000fe20008400000 */
[----:B------:R-:W-:Y:S01]  /*3ad0*/  SEL R8, R8, RZ, !P3 ;  /* 0x000000ff08087207 */ /* 0x000fe20005800000 */
[----:B------:R-:W-:Y:S01]  /*3ae0*/  FFMA R10, R27, R10, R18 ;  /* 0x0000000a1b0a7223 */ /* 0x000fe20000000012 */
[----:B------:R-:W-:Y:S01]  /*3af0*/  SHF.L.U32 R27, R104, 0x10, RZ ;  /* 0x00000010681b7819 */ /* 0x000fe200000006ff */
[----:B------:R-:W-:Y:S01]  /*3b00*/  FFMA R26, R89, R88, R26 ;  /* 0x00000058591a7223 */ /* 0x000fe2000000001a */
[----:B------:R-:W-:Y:S01]  /*3b10*/  CS2R R90, SRZ ;  /* 0x00000000005a7805 */ /* 0x000fe2000001ff00 */
[----:B------:R-:W-:Y:S01]  /*3b20*/  CS2R R88, SRZ ;  /* 0x0000000000587805 */ /* 0x000fe2000001ff00 */
[----:B------:R-:W-:Y:S01]  /*3b30*/  IMAD.WIDE.U32 R106, R246, R236, c[0x0][0x2c8] ;  /* 0x0000b200f66a7625 */ /* 0x000fe200078e00ec */
[----:B------:R-:W-:Y:S01]  /*3b40*/  PRMT R160, R160, 0x7632, R160 ;  /* 0x00007632a0a07816 */ /* 0x000fe200000000a0 */
[----:B------:R-:W-:Y:S01]  /*3b50*/  FADD R8, R8, 1 ;  /* 0x3f80000008087421 */ /* 0x000fe20000000000 */
[----:B------:R-:W-:Y:S01]  /*3b60*/  FMUL R27, R27, UR8 ;  /* 0x000000081b1b7c20 */ /* 0x000fe20008400000 */
[----:B------:R-:W-:Y:S01]  /*3b70*/  SEL R163, R163, RZ, !P3 ;  /* 0x000000ffa3a37207 */ /* 0x000fe20005800000 */
[----:B------:R0:W4:Y:S01]  /*3b80*/  @!P3 LDG.E.EL.128 R88, [R106.64] ;  /* 0x000000206a58b981 */ /* 0x000122000c2e1d00 */
[----:B------:R-:W-:Y:S01]  /*3b90*/  SEL R9, R9, RZ, !P3 ;  /* 0x000000ff09097207 */ /* 0x000fe20005800000 */
[----:B------:R-:W-:Y:S01]  /*3ba0*/  IMAD.U32 R160, R160, 0x10000, RZ ;  /* 0x00010000a0a07824 */ /* 0x000fe200078e00ff */
[----:B------:R-:W-:Y:S01]  /*3bb0*/  SEL R64, R64, RZ, !P3 ;  /* 0x000000ff40407207 */ /* 0x000fe20005800000 */
[----:B0-----:R-:W-:Y:S01]  /*3bc0*/  FFMA R107, R27, R8, R16 ;  /* 0x000000081b6b7223 */ /* 0x001fe20000000010 */
[----:B------:R-:W-:Y:S01]  /*3bd0*/  FADD R8, R163, 1 ;  /* 0x3f800000a3087421 */ /* 0x000fe20000000000 */
[----:B------:R-:W-:Y:S01]  /*3be0*/  SEL R163, R109, RZ, P2 ;  /* 0x000000ff6da37207 */ /* 0x000fe20001000000 */
[----:B------:R-:W-:Y:S01]  /*3bf0*/  FMUL R27, R160, UR7 ;  /* 0x00000007a01b7c20 */ /* 0x000fe20008400000 */
[----:B------:R-:W-:Y:S01]  /*3c00*/  FADD R106, R9, 1 ;  /* 0x3f800000096a7421 */ /* 0x000fe20000000000 */
[----:B------:R-:W-:-:S02]  /*3c10*/  SEL R108, R108, RZ, P2 ;  /* 0x000000ff6c6c7207 */ /* 0x000fc40001000000 */
[----:B------:R-:W-:Y:S02]  /*3c20*/  PRMT R104, R104, 0x7632, R104 ;  /* 0x0000763268687816 */ /* 0x000fe40000000068 */
[----:B------:R-:W-:Y:S02]  /*3c30*/  SEL R66, R66, RZ, !P3 ;  /* 0x000000ff42427207 */ /* 0x000fe40005800000 */
[----:B------:R-:W-:Y:S01]  /*3c40*/  SHF.L.U32 R9, R163, 0x10, RZ ;  /* 0x00000010a3097819 */ /* 0x000fe200000006ff */
[----:B------:R-:W-:Y:S01]  /*3c50*/  FFMA R27, R27, R8, R110 ;  /* 0x000000081b1b7223 */ /* 0x000fe2000000006e */
[----:B------:R-:W-:Y:S01]  /*3c60*/  SHF.L.U32 R104, R104, 0x10, RZ ;  /* 0x0000001068687819 */ /* 0x000fe200000006ff */
[----:B------:R-:W-:Y:S01]  /*3c70*/  FADD R105, R64, 1 ;  /* 0x3f80000040697421 */ /* 0x000fe20000000000 */
[----:B------:R-:W-:Y:S01]  /*3c80*/  SHF.L.U32 R8, R108, 0x10, RZ ;  /* 0x000000106c087819 */ /* 0x000fe200000006ff */
[----:B------:R-:W-:Y:S01]  /*3c90*/  FADD R64, R66, 1 ;  /* 0x3f80000042407421 */ /* 0x000fe20000000000 */
[----:B------:R-:W-:Y:S01]  /*3ca0*/  FMUL R9, R9, UR7 ;  /* 0x0000000709097c20 */ /* 0x000fe20008400000 */
[----:B------:R-:W-:Y:S01]  /*3cb0*/  PRMT R108, R108, 0x7632, R108 ;  /* 0x000076326c6c7816 */ /* 0x000fe2000000006c */
[----:B------:R-:W-:Y:S01]  /*3cc0*/  FMUL R66, R104, UR8 ;  /* 0x0000000868427c20 */ /* 0x000fe20008400000 */
[----:B------:R-:W-:Y:S01]  /*3cd0*/  FMUL R8, R8, UR7 ;  /* 0x0000000708087c20 */ /* 0x000fe20008400000 */
[----:B------:R-:W-:Y:S01]  /*3ce0*/  FFMA R10, R9, R64, R10 ;  /* 0x00000040090a7223 */ /* 0x000fe2000000000a */
[----:B------:R-:W-:-:S02]  /*3cf0*/  SEL R64, R65, RZ, !P3 ;  /* 0x000000ff41407207 */ /* 0x000fc40005800000 */
[----:B------:R-:W-:Y:S01]  /*3d00*/  SHF.L.U32 R9, R108, 0x10, RZ ;  /* 0x000000106c097819 */ /* 0x000fe200000006ff */
[----:B------:R-:W-:Y:S01]  /*3d10*/  FFMA R66, R66, R106, R17 ;  /* 0x0000006a42427223 */ /* 0x000fe20000000011 */
[----:B------:R-:W-:Y:S01]  /*3d20*/  FFMA R8, R8, R105, R107 ;  /* 0x0000006908087223 */ /* 0x000fe2000000006b */
[----:B------:R-:W-:Y:S01]  /*3d30*/  IMAD.WIDE R160, R249, R250, c[0x0][0x240] ;  /* 0x00009000f9a07625 */ /* 0x000fe200078e02fa */
[----:B------:R-:W-:Y:S01]  /*3d40*/  CS2R R104, SRZ ;  /* 0x0000000000687805 */ /* 0x000fe2000001ff00 */
[----:B------:R-:W-:Y:S01]  /*3d50*/  CS2R R106, SRZ ;  /* 0x00000000006a7805 */ /* 0x000fe2000001ff00 */
[----:B------:R-:W-:Y:S01]  /*3d60*/  FADD R64, R64, 1 ;  /* 0x3f80000040407421 */ /* 0x000fe20000000000 */
[----:B------:R-:W-:Y:S01]  /*3d70*/  FMUL R9, R9, UR7 ;  /* 0x0000000709097c20 */ /* 0x000fe20008400000 */
[----:B------:R-:W-:Y:S01]  /*3d80*/  CS2R R108, SRZ ;  /* 0x00000000006c7805 */ /* 0x000fe2000001ff00 */
[----:B------:R-:W-:Y:S02]  /*3d90*/  CS2R R110, SRZ ;  /* 0x00000000006e7805 */ /* 0x000fe4000001ff00 */
[----:B------:R-:W-:Y:S01]  /*3da0*/  FFMA R9, R9, R64, R66 ;  /* 0x0000004009097223 */ /* 0x000fe20000000042 */
[----:B------:R0:W4:Y:S01]  /*3db0*/  @P2 LDG.E.EF.128 R104, [R160.64] ;  /* 0x00000020a0682981 */ /* 0x000122000c0e1d00 */
[----:B------:R-:W-:Y:S01]  /*3dc0*/  IMAD.WIDE R64, R249, R250, c[0x0][0x228] ;  /* 0x00008a00f9407625 */ /* 0x000fe200078e02fa */
[----:B------:R-:W-:-:S04]  /*3dd0*/  SEL R6, R6, RZ, P2 ;  /* 0x000000ff06067207 */ /* 0x000fc80001000000 */
[----:B------:R1:W4:Y:S01]  /*3de0*/  @P2 LDG.E.EF.128 R108, [R64.64] ;  /* 0x00000020406c2981 */ /* 0x000322000c0e1d00 */
[C---:B------:R-:W-:Y:S01]  /*3df0*/  PRMT R66, R6.reuse, 0x7632, R66 ;  /* 0x0000763206427816 */ /* 0x040fe20000000042 */
[----:B------:R-:W-:Y:S01]  /*3e00*/  IMAD.U32 R6, R6, 0x10000, RZ ;  /* 0x0001000006067824 */ /* 0x000fe200078e00ff */
[----:B------:R-:W-:Y:S02]  /*3e10*/  SEL R42, R42, RZ, P2 ;  /* 0x000000ff2a2a7207 */ /* 0x000fe40001000000 */
[----:B-1----:R-:W-:Y:S02]  /*3e20*/  SEL R64, R204, RZ, !P3 ;  /* 0x000000ffcc407207 */ /* 0x002fe40005800000 */
[----:B------:R-:W-:Y:S01]  /*3e30*/  SEL R204, R7, RZ, P2 ;  /* 0x000000ff07cc7207 */ /* 0x000fe20001000000 */
[----:B------:R-:W-:Y:S02]  /*3e40*/  FMUL R7, R6, UR10 ;  /* 0x0000000a06077c20 */ /* 0x000fe40008400000 */
[----:B------:R-:W-:Y:S01]  /*3e50*/  FADD R6, R64, 1 ;  /* 0x3f80000040067421 */ /* 0x000fe20000000000 */
[----:B------:R-:W-:-:S02]  /*3e60*/  SHF.L.U32 R64, R204, 0x10, RZ ;  /* 0x00000010cc407819 */ /* 0x000fc400000006ff */
[----:B------:R-:W-:Y:S01]  /*3e70*/  PRMT R162, R162, 0x7632, R162 ;  /* 0x00007632a2a27816 */ /* 0x000fe200000000a2 */
[----:B0-----:R-:W-:Y:S01]  /*3e80*/  FFMA R161, R7, R6, R24 ;  /* 0x0000000607a17223 */ /* 0x001fe20000000018 */
[----:B------:R-:W-:Y:S02]  /*3e90*/  SHF.L.U32 R160, R66, 0x10, RZ ;  /* 0x0000001042a07819 */ /* 0x000fe400000006ff */
[----:B------:R-:W-:Y:S02]  /*3ea0*/  SEL R205, R205, RZ, !P3 ;  /* 0x000000ffcdcd7207 */ /* 0x000fe40005800000 */
[----:B------:R-:W-:Y:S01]  /*3eb0*/  PRMT R6, R42, 0x7632, R6 ;  /* 0x000076322a067816 */ /* 0x000fe20000000006 */
[----:B------:R-:W-:Y:S01]  /*3ec0*/  FMUL R7, R64, UR10 ;  /* 0x0000000a40077c20 */ /* 0x000fe20008400000 */
[----:B------:R-:W-:Y:S02]  /*3ed0*/  SEL R206, R206, RZ, !P3 ;  /* 0x000000ffcece7207 */ /* 0x000fe40005800000 */
[----:B------:R-:W-:Y:S01]  /*3ee0*/  SHF.L.U32 R212, R42, 0x10, RZ ;  /* 0x000000102ad47819 */ /* 0x000fe200000006ff */
[----:B------:R-:W-:Y:S01]  /*3ef0*/  FMUL R160, R160, UR10 ;  /* 0x0000000aa0a07c20 */ /* 0x000fe20008400000 */
[----:B------:R-:W-:Y:S01]  /*3f00*/  SEL R11, R11, RZ, !P3 ;  /* 0x000000ff0b0b7207 */ /* 0x000fe20005800000 */
[----:B------:R-:W-:Y:S01]  /*3f10*/  FADD R213, R205, 1 ;  /* 0x3f800000cdd57421 */ /* 0x000fe20000000000 */
[----:B------:R-:W-:-:S02]  /*3f20*/  SHF.L.U32 R162, R162, 0x10, RZ ;  /* 0x00000010a2a27819 */ /* 0x000fc400000006ff */
[----:B------:R-:W-:Y:S02]  /*3f30*/  SEL R65, R208, RZ, !P3 ;  /* 0x000000ffd0417207 */ /* 0x000fe40005800000 */
[----:B------:R-:W-:Y:S02]  /*3f40*/  SHF.L.U32 R42, R6, 0x10, RZ ;  /* 0x00000010062a7819 */ /* 0x000fe400000006ff */
[----:B------:R-:W-:Y:S02]  /*3f50*/  SEL R64, R209, RZ, !P3 ;  /* 0x000000ffd1407207 */ /* 0x000fe40005800000 */
[----:B------:R-:W-:Y:S01]  /*3f60*/  PRMT R163, R163, 0x7632, R163 ;  /* 0x00007632a3a37816 */ /* 0x000fe200000000a3 */
[----:B------:R-:W-:Y:S01]  /*3f70*/  FADD R214, R206, 1 ;  /* 0x3f800000ced67421 */ /* 0x000fe20000000000 */
[----:B------:R-:W-:Y:S01]  /*3f80*/  SEL R67, R67, RZ, !P3 ;  /* 0x000000ff43437207 */ /* 0x000fe20005800000 */
[----:B------:R-:W-:Y:S01]  /*3f90*/  FADD R11, R11, 1 ;  /* 0x3f8000000b0b7421 */ /* 0x000fe20000000000 */
[----:B------:R-:W-:Y:S01]  /*3fa0*/  FMUL R66, R162, UR8 ;  /* 0x00000008a2427c20 */ /* 0x000fe20008400000 */
[----:B------:R-:W-:Y:S01]  /*3fb0*/  FFMA R213, R160, R213, R25 ;  /* 0x000000d5a0d57223 */ /* 0x000fe20000000019 */
[----:B------:R-:W-:Y:S01]  /*3fc0*/  FMUL R212, R212, UR9 ;  /* 0x00000009d4d47c20 */ /* 0x000fe20008400000 */
[----:B------:R-:W-:Y:S01]  /*3fd0*/  FADD R65, R65, 1 ;  /* 0x3f80000041417421 */ /* 0x000fe20000000000 */
[----:B------:R-:W-:Y:S01]  /*3fe0*/  FMUL R42, R42, UR9 ;  /* 0x000000092a2a7c20 */ /* 0x000fe20008400000 */
[----:B------:R-:W-:Y:S01]  /*3ff0*/  FADD R64, R64, 1 ;  /* 0x3f80000040407421 */ /* 0x000fe20000000000 */
[----:B------:R-:W-:Y:S01]  /*4000*/  SHF.L.U32 R163, R163, 0x10, RZ ;  /* 0x00000010a3a37819 */ /* 0x000fe200000006ff */
[----:B------:R-:W-:Y:S01]  /*4010*/  FFMA R214, R7, R214, R26 ;  /* 0x000000d607d67223 */ /* 0x000fe2000000001a */
[----:B------:R-:W-:Y:S01]  /*4020*/  PRMT R204, R204, 0x7632, R204 ;  /* 0x00007632cccc7816 */ /* 0x000fe200000000cc */
[----:B------:R-:W-:Y:S01]  /*4030*/  FFMA R11, R66, R11, R19 ;  /* 0x0000000b420b7223 */ /* 0x000fe20000000013 */
[----:B------:R-:W-:Y:S01]  /*4040*/  FADD R7, R67, 1 ;  /* 0x3f80000043077421 */ /* 0x000fe20000000000 */
[----:B------:R-:W-:Y:S01]  /*4050*/  FFMA R212, R212, R65, R161 ;  /* 0x00000041d4d47223 */ /* 0x000fe200000000a1 */
[----:B------:R-:W-:Y:S01]  /*4060*/  FFMA R213, R42, R64, R213 ;  /* 0x000000402ad57223 */ /* 0x000fe200000000d5 */
[----:B------:R-:W-:Y:S01]  /*4070*/  SEL R205, R43, RZ, P2 ;  /* 0x000000ff2bcd7207 */ /* 0x000fe20001000000 */
[----:B------:R-:W-:Y:S01]  /*4080*/  CS2R R64, SRZ ;  /* 0x0000000000407805 */ /* 0x000fe2000001ff00 */
[----:B------:R-:W-:Y:S01]  /*4090*/  CS2R R66, SRZ ;  /* 0x0000000000427805 */ /* 0x000fe2000001ff00 */
[----:B------:R-:W-:Y:S01]  /*40a0*/  FMUL R6, R163, UR7 ;  /* 0x00000007a3067c20 */ /* 0x000fe20008400000 */
[----:B------:R-:W-:Y:S01]  /*40b0*/  IMAD.WIDE.U32 R42, R246, R236, c[0x0][0x310] ;  /* 0x0000c400f62a7625 */ /* 0x000fe200078e00ec */
[----:B------:R-:W-:-:S02]  /*40c0*/  SHF.L.U32 R204, R204, 0x10, RZ ;  /* 0x00000010cccc7819 */ /* 0x000fc400000006ff */
[----:B------:R-:W-:Y:S01]  /*40d0*/  FFMA R11, R6, R7, R11 ;  /* 0x00000007060b7223 */ /* 0x000fe2000000000b */
[----:B------:R-:W-:Y:S01]  /*40e0*/  SHF.L.U32 R7, R205, 0x10, RZ ;  /* 0x00000010cd077819 */ /* 0x000fe200000006ff */
[----:B------:R0:W4:Y:S01]  /*40f0*/  @!P3 LDG.E.EL.128 R64, [R42.64] ;  /* 0x000000202a40b981 */ /* 0x000122000c2e1d00 */
[----:B------:R-:W-:Y:S02]  /*4100*/  SEL R6, R210, RZ, !P3 ;  /* 0x000000ffd2067207 */ /* 0x000fe40005800000 */
[----:B------:R-:W-:Y:S01]  /*4110*/  SEL R154, R154, RZ, !P3 ;  /* 0x000000ff9a9a7207 */ /* 0x000fe20005800000 */
[----:B------:R-:W-:Y:S02]  /*4120*/  FMUL R7, R7, UR9 ;  /* 0x0000000907077c20 */ /* 0x000fe40008400000 */
[----:B------:R-:W-:Y:S01]  /*4130*/  FADD R6, R6, 1 ;  /* 0x3f80000006067421 */ /* 0x000fe20000000000 */
[----:B0-----:R-:W-:Y:S01]  /*4140*/  FMUL R42, R204, UR10 ;  /* 0x0000000acc2a7c20 */ /* 0x001fe20008400000 */
[----:B------:R-:W-:-:S02]  /*4150*/  SEL R204, R5, RZ, P2 ;  /* 0x000000ff05cc7207 */ /* 0x000fc40001000000 */
[----:B------:R-:W-:Y:S01]  /*4160*/  FFMA R214, R7, R6, R214 ;  /* 0x0000000607d67223 */ /* 0x000fe200000000d6 */
[----:B------:R-:W-:Y:S01]  /*4170*/  CS2R R160, SRZ ;  /* 0x0000000000a07805 */ /* 0x000fe2000001ff00 */
[----:B------:R-:W-:Y:S01]  /*4180*/  CS2R R162, SRZ ;  /* 0x0000000000a27805 */ /* 0x000fe2000001ff00 */
[----:B------:R-:W-:Y:S01]  /*4190*/  IMAD.U32 R5, R204, 0x10000, RZ ;  /* 0x00010000cc057824 */ /* 0x000fe200078e00ff */
[----:B------:R-:W-:Y:S01]  /*41a0*/  FADD R210, R154, 1 ;  /* 0x3f8000009ad27421 */ /* 0x000fe20000000000 */
[----:B------:R-:W-:Y:S01]  /*41b0*/  IMAD.WIDE.U32 R6, R246, R236, c[0x0][0x2f8] ;  /* 0x0000be00f6067625 */ /* 0x000fe200078e00ec */
[----:B------:R-:W-:Y:S01]  /*41c0*/  SEL R4, R4, RZ, P2 ;  /* 0x000000ff04047207 */ /* 0x000fe20001000000 */
[----:B------:R-:W-:Y:S01]  /*41d0*/  FMUL R5, R5, UR10 ;  /* 0x0000000a05057c20 */ /* 0x000fe20008400000 */
[----:B------:R-:W-:Y:S02]  /*41e0*/  SEL R207, R207, RZ, !P3 ;  /* 0x000000ffcfcf7207 */ /* 0x000fe40005800000 */
[----:B------:R0:W4:Y:S01]  /*41f0*/  @!P3 LDG.E.EL.128 R160, [R6.64] ;  /* 0x0000002006a0b981 */ /* 0x000122000c2e1d00 */
[----:B------:R-:W-:Y:S01]  /*4200*/  FFMA R210, R5, R210, R10 ;  /* 0x000000d205d27223 */ /* 0x000fe2000000000a */
[----:B------:R-:W-:-:S02]  /*4210*/  SHF.L.U32 R5, R4, 0x10, RZ ;  /* 0x0000001004057819 */ /* 0x000fc400000006ff */
[----:B------:R-:W-:Y:S01]  /*4220*/  PRMT R205, R205, 0x7632, R205 ;  /* 0x00007632cdcd7816 */ /* 0x000fe200000000cd */
[----:B------:R-:W-:Y:S01]  /*4230*/  FADD R43, R207, 1 ;  /* 0x3f800000cf2b7421 */ /* 0x000fe20000000000 */
[----:B0-----:R-:W-:Y:S01]  /*4240*/  SEL R6, R152, RZ, !P3 ;  /* 0x000000ff98067207 */ /* 0x001fe20005800000 */
[----:B------:R-:W-:Y:S01]  /*4250*/  FMUL R5, R5, UR10 ;  /* 0x0000000a05057c20 */ /* 0x000fe20008400000 */
[----:B------:R-:W-:Y:S02]  /*4260*/  SHF.L.U32 R205, R205, 0x10, RZ ;  /* 0x00000010cdcd7819 */ /* 0x000fe400000006ff */
[----:B------:R-:W-:Y:S01]  /*4270*/  SEL R211, R211, RZ, !P3 ;  /* 0x000000ffd3d37207 */ /* 0x000fe20005800000 */
[----:B------:R-:W-:Y:S01]  /*4280*/  FADD R6, R6, 1 ;  /* 0x3f80000006067421 */ /* 0x000fe20000000000 */
[----:B------:R-:W-:Y:S01]  /*4290*/  FFMA R42, R42, R43, R27 ;  /* 0x0000002b2a2a7223 */ /* 0x000fe2000000001b */
[----:B------:R-:W-:Y:S02]  /*42a0*/  FMUL R215, R205, UR9 ;  /* 0x00000009cdd77c20 */ /* 0x000fe40008400000 */
[----:B------:R-:W-:Y:S01]  /*42b0*/  FFMA R43, R5, R6, R8 ;  /* 0x00000006052b7223 */ /* 0x000fe20000000008 */
[----:B------:R-:W-:Y:S01]  /*42c0*/  FADD R6, R211, 1 ;  /* 0x3f800000d3067421 */ /* 0x000fe20000000000 */
[----:B------:R-:W-:-:S02]  /*42d0*/  SEL R40, R40, RZ, P2 ;  /* 0x000000ff28287207 */ /* 0x000fc40001000000 */
[----:B------:R-:W-:Y:S02]  /*42e0*/  SEL R154, R41, RZ, P2 ;  /* 0x000000ff299a7207 */ /* 0x000fe40001000000 */
[----:B------:R-:W-:Y:S01]  /*42f0*/  PRMT R4, R4, 0x7632, R4 ;  /* 0x0000763204047816 */ /* 0x000fe20000000004 */
[----:B------:R-:W-:Y:S01]  /*4300*/  FFMA R215, R215, R6, R42 ;  /* 0x00000006d7d77223 */ /* 0x000fe2000000002a */
[----:B------:R-:W-:Y:S02]  /*4310*/  SEL R41, R153, RZ, !P3 ;  /* 0x000000ff99297207 */ /* 0x000fe40005800000 */
[----:B------:R-:W-:Y:S02]  /*4320*/  SEL R7, R76, RZ, !P3 ;  /* 0x000000ff4c077207 */ /* 0x000fe40005800000 */
[----:B------:R-:W-:Y:S02]  /*4330*/  SEL R78, R78, RZ, !P3 ;  /* 0x000000ff4e4e7207 */ /* 0x000fe40005800000 */
[----:B------:R-:W-:-:S02]  /*4340*/  SHF.L.U32 R6, R4, 0x10, RZ ;  /* 0x0000001004067819 */ /* 0x000fc400000006ff */
[----:B------:R-:W-:Y:S02]  /*4350*/  SHF.L.U32 R208, R40, 0x10, RZ ;  /* 0x0000001028d07819 */ /* 0x000fe400000006ff */
[----:B------:R-:W-:Y:S01]  /*4360*/  SHF.L.U32 R5, R154, 0x10, RZ ;  /* 0x000000109a057819 */ /* 0x000fe200000006ff */
[----:B------:R-:W-:Y:S01]  /*4370*/  FADD R41, R41, 1 ;  /* 0x3f80000029297421 */ /* 0x000fe20000000000 */
[----:B------:R-:W-:Y:S01]  /*4380*/  FADD R7, R7, 1 ;  /* 0x3f80000007077421 */ /* 0x000fe20000000000 */
[----:B------:R-:W-:Y:S01]  /*4390*/  FADD R4, R78, 1 ;  /* 0x3f8000004e047421 */ /* 0x000fe20000000000 */
[----:B------:R-:W-:Y:S01]  /*43a0*/  FMUL R6, R6, UR10 ;  /* 0x0000000a06067c20 */ /* 0x000fe20008400000 */
[----:B------:R-:W-:Y:S01]  /*43b0*/  FMUL R208, R208, UR9 ;  /* 0x00000009d0d07c20 */ /* 0x000fe20008400000 */
[----:B------:R-:W-:Y:S01]  /*43c0*/  FMUL R5, R5, UR9 ;  /* 0x0000000905057c20 */ /* 0x000fe20008400000 */
[----:B------:R-:W-:Y:S01]  /*43d0*/  PRMT R40, R40, 0x7632, R40 ;  /* 0x0000763228287816 */ /* 0x000fe20000000028 */
[----:B------:R-:W-:Y:S01]  /*43e0*/  FFMA R42, R6, R41, R9 ;  /* 0x00000029062a7223 */ /* 0x000fe20000000009 */
[----:B------:R-:W-:Y:S01]  /*43f0*/  FFMA R208, R208, R7, R43 ;  /* 0x00000007d0d07223 */ /* 0x000fe2000000002b */
[----:B------:R-:W-:Y:S01]  /*4400*/  FFMA R210, R5, R4, R210 ;  /* 0x0000000405d27223 */ /* 0x000fe200000000d2 */
[----:B------:R-:W-:Y:S01]  /*4410*/  CS2R R6, SRZ ;  /* 0x0000000000067805 */ /* 0x000fe2000001ff00 */
[----:B------:R-:W-:Y:S01]  /*4420*/  CS2R R4, SRZ ;  /* 0x0000000000047805 */ /* 0x000fe2000001ff00 */
[----:B------:R-:W-:Y:S01]  /*4430*/  IMAD.WIDE R152, R249, R250, c[0x0][0x270] ;  /* 0x00009c00f9987625 */ /* 0x000fe200078e02fa */
[----:B------:R-:W-:-:S02]  /*4440*/  SEL R77, R77, RZ, !P3 ;  /* 0x000000ff4d4d7207 */ /* 0x000fc40005800000 */
[----:B------:R-:W-:Y:S02]  /*4450*/  SHF.L.U32 R209, R40, 0x10, RZ ;  /* 0x0000001028d17819 */ /* 0x000fe400000006ff */
[----:B------:R0:W4:Y:S01]  /*4460*/  @P2 LDG.E.EF.128 R4, [R152.64] ;  /* 0x0000002098042981 */ /* 0x000122000c0e1d00 */
[----:B------:R-:W-:Y:S02]  /*4470*/  FADD R40, R77, 1 ;  /* 0x3f8000004d287421 */ /* 0x000fe40000000000 */
[----:B------:R-:W-:Y:S01]  /*4480*/  FMUL R209, R209, UR9 ;  /* 0x00000009d1d17c20 */ /* 0x000fe20008400000 */
[----:B------:R-:W-:-:S03]  /*4490*/  IMAD.WIDE R76, R249, R250, c[0x0][0x258] ;  /* 0x00009600f94c7625 */ /* 0x000fc600078e02fa */
[----:B------:R-:W-:Y:S02]  /*44a0*/  FFMA R209, R209, R40, R42 ;  /* 0x00000028d1d17223 */ /* 0x000fe4000000002a */
[----:B------:R-:W-:Y:S01]  /*44b0*/  CS2R R40, SRZ ;  /* 0x0000000000287805 */ /* 0x000fe2000001ff00 */
[----:B------:R-:W-:-:S06]  /*44c0*/  CS2R R42, SRZ ;  /* 0x00000000002a7805 */ /* 0x000fcc000001ff00 */
[----:B------:R5:W4:Y:S01]  /*44d0*/  @P2 LDG.E.EF.128 R40, [R76.64] ;  /* 0x000000204c282981 */ /* 0x000b22000c0e1d00 */
[----:B---3--:R-:W-:-:S04]  /*44e0*/  SEL R34, R34, RZ, P2 ;  /* 0x000000ff22227207 */ /* 0x008fc80001000000 */
[C---:B------:R-:W-:Y:S02]  /*44f0*/  PRMT R78, R34.reuse, 0x7632, R78 ;  /* 0x00007632224e7816 */ /* 0x040fe4000000004e */
[----:B------:R-:W-:Y:S02]  /*4500*/  SHF.L.U32 R34, R34, 0x10, RZ ;  /* 0x0000001022227819 */ /* 0x000fe400000006ff */
[----:B-----5:R-:W-:Y:S02]  /*4510*/  SEL R76, R196, RZ, !P3 ;  /* 0x000000ffc44c7207 */ /* 0x020fe40005800000 */
[----:B------:R-:W-:Y:S01]  /*4520*/  SEL R196, R35, RZ, P2 ;  /* 0x000000ff23c47207 */ /* 0x000fe20001000000 */
[----:B------:R-:W-:Y:S01]  /*4530*/  FMUL R35, R34, UR12 ;  /* 0x0000000c22237c20 */ /* 0x000fe20008400000 */
[----:B------:R-:W-:Y:S01]  /*4540*/  SEL R198, R198, RZ, !P3 ;  /* 0x000000ffc6c67207 */ /* 0x000fe20005800000 */
[----:B------:R-:W-:Y:S01]  /*4550*/  FADD R34, R76, 1 ;  /* 0x3f8000004c227421 */ /* 0x000fe20000000000 */
[----:B------:R-:W-:-:S02]  /*4560*/  SHF.L.U32 R76, R196, 0x10, RZ ;  /* 0x00000010c44c7819 */ /* 0x000fc400000006ff */
[----:B------:R-:W-:Y:S01]  /*4570*/  PRMT R204, R204, 0x7632, R204 ;  /* 0x00007632cccc7816 */ /* 0x000fe200000000cc */
[----:B0-----:R-:W-:Y:S01]  /*4580*/  FFMA R153, R35, R34, R212 ;  /* 0x0000002223997223 */ /* 0x001fe200000000d4 */
[----:B------:R-:W-:Y:S01]  /*4590*/  FADD R206, R198, 1 ;  /* 0x3f800000c6ce7421 */ /* 0x000fe20000000000 */
[----:B------:R-:W-:Y:S01]  /*45a0*/  FMUL R35, R76, UR12 ;  /* 0x0000000c4c237c20 */ /* 0x000fe20008400000 */
[----:B------:R-:W-:Y:S01]  /*45b0*/  SEL R79, R79, RZ, !P3 ;  /* 0x000000ff4f4f7207 */ /* 0x000fe20005800000 */
[----:B------:R-:W-:Y:S01]  /*45c0*/  IMAD.U32 R204, R204, 0x10000, RZ ;  /* 0x00010000cccc7824 */ /* 0x000fe200078e00ff */
[----:B--2---:R-:W-:Y:S01]  /*45d0*/  SEL R122, R122, RZ, P2 ;  /* 0x000000ff7a7a7207 */ /* 0x004fe20001000000 */
[----:B------:R-:W-:Y:S01]  /*45e0*/  FFMA R206, R35, R206, R214 ;  /* 0x000000ce23ce7223 */ /* 0x000fe200000000d6 */
[----:B------:R-:W-:Y:S01]  /*45f0*/  SHF.L.U32 R152, R78, 0x10, RZ ;  /* 0x000000104e987819 */ /* 0x000fe200000006ff */
[----:B------:R-:W-:Y:S01]  /*4600*/  FMUL R78, R204, UR10 ;  /* 0x0000000acc4e7c20 */ /* 0x000fe20008400000 */
[----:B------:R-:W-:Y:S01]  /*4610*/  FADD R35, R79, 1 ;  /* 0x3f8000004f237421 */ /* 0x000fe20000000000 */
[----:B------:R-:W-:-:S02]  /*4620*/  SEL R197, R197, RZ, !P3 ;  /* 0x000000ffc5c57207 */ /* 0x000fc40005800000 */
[----:B------:R-:W-:Y:S02]  /*4630*/  PRMT R154, R154, 0x7632, R154 ;  /* 0x000076329a9a7816 */ /* 0x000fe4000000009a */
[----:B------:R-:W-:Y:S02]  /*4640*/  SHF.L.U32 R204, R122, 0x10, RZ ;  /* 0x000000107acc7819 */ /* 0x000fe400000006ff */
[----:B------:R-:W-:Y:S02]  /*4650*/  SEL R79, R200, RZ, !P3 ;  /* 0x000000ffc84f7207 */ /* 0x000fe40005800000 */
[----:B------:R-:W-:Y:S01]  /*4660*/  SEL R155, R155, RZ, !P3 ;  /* 0x000000ff9b9b7207 */ /* 0x000fe20005800000 */
[----:B------:R-:W-:Y:S01]  /*4670*/  FMUL R152, R152, UR12 ;  /* 0x0000000c98987c20 */ /* 0x000fe20008400000 */
[----:B------:R-:W-:Y:S01]  /*4680*/  PRMT R34, R122, 0x7632, R34 ;  /* 0x000076327a227816 */ /* 0x000fe20000000022 */
[----:B------:R-:W-:Y:S01]  /*4690*/  FADD R205, R197, 1 ;  /* 0x3f800000c5cd7421 */ /* 0x000fe20000000000 */
[----:B------:R-:W-:Y:S01]  /*46a0*/  SHF.L.U32 R154, R154, 0x10, RZ ;  /* 0x000000109a9a7819 */ /* 0x000fe200000006ff */
[----:B------:R-:W-:Y:S01]  /*46b0*/  FMUL R204, R204, UR11 ;  /* 0x0000000bcccc7c20 */ /* 0x000fe20008400000 */
[----:B------:R-:W-:Y:S01]  /*46c0*/  FADD R79, R79, 1 ;  /* 0x3f8000004f4f7421 */ /* 0x000fe20000000000 */
[----:B------:R-:W-:Y:S01]  /*46d0*/  FADD R211, R155, 1 ;  /* 0x3f8000009bd37421 */ /* 0x000fe20000000000 */
[----:B------:R-:W-:Y:S01]  /*46e0*/  SHF.L.U32 R76, R34, 0x10, RZ ;  /* 0x00000010224c7819 */ /* 0x000fe200000006ff */
[----:B------:R-:W-:Y:S01]  /*46f0*/  FFMA R205, R152, R205, R213 ;  /* 0x000000cd98cd7223 */ /* 0x000fe200000000d5 */
[----:B------:R-:W-:Y:S01]  /*4700*/  PRMT R196, R196, 0x7632, R196 ;  /* 0x00007632c4c47816 */ /* 0x000fe200000000c4 */
[----:B------:R-:W-:Y:S01]  /*4710*/  FMUL R34, R154, UR9 ;  /* 0x000000099a227c20 */ /* 0x000fe20008400000 */
[----:B------:R-:W-:Y:S01]  /*4720*/  FFMA R204, R204, R79, R153 ;  /* 0x0000004fcccc7223 */ /* 0x000fe20000000099 */
[----:B------:R-:W-:Y:S01]  /*4730*/  SEL R197, R123, RZ, P2 ;  /* 0x000000ff7bc57207 */ /* 0x000fe20001000000 */
[----:B------:R-:W-:Y:S01]  /*4740*/  CS2R R152, SRZ ;  /* 0x0000000000987805 */ /* 0x000fe2000001ff00 */
[----:B------:R-:W-:Y:S01]  /*4750*/  CS2R R154, SRZ ;  /* 0x00000000009a7805 */ /* 0x000fe2000001ff00 */
[----:B------:R-:W-:Y:S01]  /*4760*/  FFMA R211, R78, R211, R11 ;  /* 0x000000d34ed37223 */ /* 0x000fe2000000000b */
[----:B------:R-:W-:Y:S01]  /*4770*/  IMAD.WIDE.U32 R122, R246, R236, c[0x0][0x340] ;  /* 0x0000d000f67a7625 */ /* 0x000fe200078e00ec */
[----:B------:R-:W-:-:S02]  /*4780*/  SHF.L.U32 R196, R196, 0x10, RZ ;  /* 0x00000010c4c47819 */ /* 0x000fc400000006ff */
[----:B------:R-:W-:Y:S01]  /*4790*/  SEL R77, R201, RZ, !P3 ;  /* 0x000000ffc94d7207 */ /* 0x000fe20005800000 */
[----:B------:R-:W-:Y:S01]  /*47a0*/  FFMA R211, R34, R35, R211 ;  /* 0x0000002322d37223 */ /* 0x000fe200000000d3 */
[----:B------:R-:W-:Y:S01]  /*47b0*/  SEL R34, R202, RZ, !P3 ;  /* 0x000000ffca227207 */ /* 0x000fe20005800000 */
[----:B------:R0:W2:Y:S01]  /*47c0*/  @!P3 LDG.E.EL.128 R152, [R122.64] ;  /* 0x000000207a98b981 */ /* 0x0000a2000c2e1d00 */
[----:B------:R-:W-:Y:S01]  /*47d0*/  IMAD.U32 R35, R197, 0x10000, RZ ;  /* 0x00010000c5237824 */ /* 0x000fe200078e00ff */
[----:B------:R-:W-:Y:S01]  /*47e0*/  FMUL R76, R76, UR11 ;  /* 0x0000000b4c4c7c20 */ /* 0x000fe20008400000 */
[----:B------:R-:W-:Y:S01]  /*47f0*/  FADD R77, R77, 1 ;  /* 0x3f8000004d4d7421 */ /* 0x000fe20000000000 */
[----:B------:R-:W-:Y:S01]  /*4800*/  FADD R34, R34, 1 ;  /* 0x3f80000022227421 */ /* 0x000fe20000000000 */
[----:B------:R-:W-:Y:S01]  /*4810*/  FMUL R35, R35, UR11 ;  /* 0x0000000b23237c20 */ /* 0x000fe20008400000 */
[----:B0-----:R-:W-:Y:S01]  /*4820*/  FMUL R122, R196, UR12 ;  /* 0x0000000cc47a7c20 */ /* 0x001fe20008400000 */
[----:B------:R-:W-:-:S02]  /*4830*/  SEL R196, R33, RZ, P2 ;  /* 0x000000ff21c47207 */ /* 0x000fc40001000000 */
[----:B------:R-:W-:Y:S02]  /*4840*/  SEL R146, R146, RZ, !P3 ;  /* 0x000000ff92927207 */ /* 0x000fe40005800000 */
[----:B------:R-:W-:Y:S01]  /*4850*/  SHF.L.U32 R33, R196, 0x10, RZ ;  /* 0x00000010c4217819 */ /* 0x000fe200000006ff */
[----:B------:R-:W-:Y:S01]  /*4860*/  FFMA R205, R76, R77, R205 ;  /* 0x0000004d4ccd7223 */ /* 0x000fe200000000cd */
[----:B------:R-:W-:Y:S01]  /*4870*/  FFMA R206, R35, R34, R206 ;  /* 0x0000002223ce7223 */ /* 0x000fe200000000ce */
[----:B------:R-:W-:Y:S01]  /*4880*/  CS2R R76, SRZ ;  /* 0x00000000004c7805 */ /* 0x000fe2000001ff00 */
[----:B------:R-:W-:Y:S01]  /*4890*/  CS2R R78, SRZ ;  /* 0x00000000004e7805 */ /* 0x000fe2000001ff00 */
[----:B------:R-:W-:Y:S01]  /*48a0*/  IMAD.WIDE.U32 R34, R246, R236, c[0x0][0x328] ;  /* 0x0000ca00f6227625 */ /* 0x000fe200078e00ec */
[----:B------:R-:W-:Y:S01]  /*48b0*/  FADD R202, R146, 1 ;  /* 0x3f80000092ca7421 */ /* 0x000fe20000000000 */
[----:B------:R-:W-:Y:S01]  /*48c0*/  FMUL R33, R33, UR12 ;  /* 0x0000000c21217c20 */ /* 0x000fe20008400000 */
[----:B------:R-:W-:-:S02]  /*48d0*/  SEL R32, R32, RZ, P2 ;  /* 0x000000ff20207207 */ /* 0x000fc40001000000 */
[----:B------:R0:W3:Y:S01]  /*48e0*/  @!P3 LDG.E.EL.128 R76, [R34.64] ;  /* 0x00000020224cb981 */ /* 0x0000e2000c2e1d00 */
[----:B------:R-:W-:Y:S01]  /*48f0*/  SEL R199, R199, RZ, !P3 ;  /* 0x000000ffc7c77207 */ /* 0x000fe20005800000 */
[----:B------:R-:W-:Y:S01]  /*4900*/  FFMA R202, R33, R202, R210 ;  /* 0x000000ca21ca7223 */ /* 0x000fe200000000d2 */
[----:B------:R-:W-:Y:S02]  /*4910*/  SHF.L.U32 R33, R32, 0x10, RZ ;  /* 0x0000001020217819 */ /* 0x000fe400000006ff */
        /* <DEDUP_REMOVED lines=8> */
[----:B------:R-:W-:-:S02]  /*49a0*/  FMUL R207, R197, UR11 ;  /* 0x0000000bc5cf7c20 */ /* 0x000fc40008400000 */
[----:B------:R-:W-:Y:S01]  /*49b0*/  FFMA R123, R33, R34, R208 ;  /* 0x00000022217b7223 */ /* 0x000fe200000000d0 */
[----:B------:R-:W-:Y:S01]  /*49c0*/  FADD R34, R203, 1 ;  /* 0x3f800000cb227421 */ /* 0x000fe20000000000 */
[----:B------:R-:W-:Y:S02]  /*49d0*/  SEL R120, R120, RZ, P2 ;  /* 0x000000ff78787207 */ /* 0x000fe40001000000 */
[----:B------:R-:W-:Y:S02]  /*49e0*/  SEL R146, R121, RZ, P2 ;  /* 0x000000ff79927207 */ /* 0x000fe40001000000 */
[----:B------:R-:W-:Y:S01]  /*49f0*/  PRMT R32, R32, 0x7632, R32 ;  /* 0x0000763220207816 */ /* 0x000fe20000000020 */
[----:B------:R-:W-:Y:S01]  /*4a00*/  FFMA R207, R207, R34, R122 ;  /* 0x00000022cfcf7223 */ /* 0x000fe2000000007a */
[----:B------:R-:W-:Y:S01]  /*4a10*/  SEL R145, R145, RZ, !P3 ;  /* 0x000000ff91917207 */ /* 0x000fe20005800000 */
[----:B------:R-:W-:Y:S01]  /*4a20*/  IMAD.U32 R33, R146, 0x10000, RZ ;  /* 0x0001000092217824 */ /* 0x000fe200078e00ff */
[----:B------:R-:W-:-:S02]  /*4a30*/  SEL R35, R44, RZ, !P3 ;  /* 0x000000ff2c237207 */ /* 0x000fc40005800000 */
[----:B------:R-:W-:Y:S02]  /*4a40*/  SEL R46, R46, RZ, !P3 ;  /* 0x000000ff2e2e7207 */ /* 0x000fe40005800000 */
        /* <DEDUP_REMOVED lines=14> */
[----:B------:R-:W-:Y:S01]  /*4b30*/  SEL R44, R45, RZ, !P3 ;  /* 0x000000ff2d2c7207 */ /* 0x000fe20005800000 */
[----:B------:R-:W-:Y:S01]  /*4b40*/  IMAD.WIDE R144, R249, R250, c[0x0][0x2a0] ;  /* 0x0000a800f9907625 */ /* 0x000fe200078e02fa */
[----:B------:R-:W-:-:S03]  /*4b50*/  SHF.L.U32 R120, R120, 0x10, RZ ;  /* 0x0000001078787819 */ /* 0x000fc600000006ff */
[----:B------:R-:W-:Y:S01]  /*4b60*/  FADD R44, R44, 1 ;  /* 0x3f8000002c2c7421 */ /* 0x000fe20000000000 */
[----:B------:R0:W5:Y:S01]  /*4b70*/  @P2 LDG.E.EF.128 R32, [R144.64] ;  /* 0x0000002090202981 */ /* 0x000162000c0e1d00 */
[----:B------:R-:W-:Y:S01]  /*4b80*/  FMUL R201, R120, UR11 ;  /* 0x0000000b78c97c20 */ /* 0x000fe20008400000 */
[----:B----4-:R-:W-:Y:S01]  /*4b90*/  SEL R106, R106, RZ, P2 ;  /* 0x000000ff6a6a7207 */ /* 0x010fe20001000000 */
[----:B------:R-:W-:Y:S01]  /*4ba0*/  CS2R R120, SRZ ;  /* 0x0000000000787805 */ /* 0x000fe2000001ff00 */
[----:B------:R-:W-:Y:S01]  /*4bb0*/  PRMT R196, R196, 0x7632, R196 ;  /* 0x00007632c4c47816 */ /* 0x000fe200000000c4 */
[--C-:B------:R-:W-:Y:S01]  /*4bc0*/  FFMA R201, R201, R44, R46.reuse ;  /* 0x0000002cc9c97223 */ /* 0x100fe2000000002e */
[----:B------:R-:W-:Y:S01]  /*4bd0*/  CS2R R122, SRZ ;  /* 0x00000000007a7805 */ /* 0x000fe2000001ff00 */
[----:B------:R-:W-:Y:S01]  /*4be0*/  IMAD.WIDE R44, R249, R250, c[0x0][0x288] ;  /* 0x0000a200f92c7625 */ /* 0x000fe200078e02fa */
[----:B------:R-:W-:Y:S02]  /*4bf0*/  PRMT R46, R106, 0x7632, R46 ;  /* 0x000076326a2e7816 */ /* 0x000fe4000000002e */
[----:B------:R-:W-:-:S02]  /*4c00*/  SEL R147, R147, RZ, !P3 ;  /* 0x000000ff93937207 */ /* 0x000fc40005800000 */
[----:B------:R-:W-:Y:S01]  /*4c10*/  SHF.L.U32 R196, R196, 0x10, RZ ;  /* 0x00000010c4c47819 */ /* 0x000fe200000006ff */
[----:B------:R1:W4:Y:S01]  /*4c20*/  @P2 LDG.E.EF.128 R120, [R44.64] ;  /* 0x000000202c782981 */ /* 0x000322000c0e1d00 */
[----:B0-----:R-:W-:Y:S01]  /*4c30*/  SHF.L.U32 R144, R46, 0x10, RZ ;  /* 0x000000102e907819 */ /* 0x001fe200000006ff */
[----:B------:R-:W-:Y:S01]  /*4c40*/  FADD R203, R147, 1 ;  /* 0x3f80000093cb7421 */ /* 0x000fe20000000000 */
[----:B------:R-:W-:Y:S01]  /*4c50*/  SEL R110, R110, RZ, P2 ;  /* 0x000000ff6e6e7207 */ /* 0x000fe20001000000 */
[----:B------:R-:W-:Y:S01]  /*4c60*/  FMUL R46, R196, UR12 ;  /* 0x0000000cc42e7c20 */ /* 0x000fe20008400000 */
[----:B-1----:R-:W-:Y:S02]  /*4c70*/  SHF.L.U32 R45, R106, 0x10, RZ ;  /* 0x000000106a2d7819 */ /* 0x002fe400000006ff */
[----:B------:R-:W-:Y:S02]  /*4c80*/  SEL R44, R188, RZ, !P3 ;  /* 0x000000ffbc2c7207 */ /* 0x000fe40005800000 */
[----:B------:R-:W-:Y:S01]  /*4c90*/  SEL R188, R107, RZ, P2 ;  /* 0x000000ff6bbc7207 */ /* 0x000fe20001000000 */
[----:B------:R-:W-:Y:S01]  /*4ca0*/  FFMA R203, R46, R203, R211 ;  /* 0x000000cb2ecb7223 */ /* 0x000fe200000000d3 */
[----:B------:R-:W-:Y:S01]  /*4cb0*/  FMUL R45, R45, UR14 ;  /* 0x0000000e2d2d7c20 */ /* 0x000fe20008400000 */
[----:B------:R-:W-:Y:S01]  /*4cc0*/  FADD R44, R44, 1 ;  /* 0x3f8000002c2c7421 */ /* 0x000fe20000000000 */
[----:B------:R-:W-:-:S02]  /*4cd0*/  SEL R189, R189, RZ, !P3 ;  /* 0x000000ffbdbd7207 */ /* 0x000fc40005800000 */
[----:B------:R-:W-:Y:S02]  /*4ce0*/  SHF.L.U32 R46, R188, 0x10, RZ ;  /* 0x00000010bc2e7819 */ /* 0x000fe400000006ff */
[----:B------:R-:W-:Y:S02]  /*4cf0*/  SEL R190, R190, RZ, !P3 ;  /* 0x000000ffbebe7207 */ /* 0x000fe40005800000 */
[----:B------:R-:W-:Y:S02]  /*4d00*/  PRMT R146, R146, 0x7632, R146 ;  /* 0x0000763292927816 */ /* 0x000fe40000000092 */
[----:B------:R-:W-:Y:S02]  /*4d10*/  SHF.L.U32 R196, R110, 0x10, RZ ;  /* 0x000000106ec47819 */ /* 0x000fe400000006ff */
[----:B------:R-:W-:Y:S01]  /*4d20*/  SEL R107, R192, RZ, !P3 ;  /* 0x000000ffc06b7207 */ /* 0x000fe20005800000 */
[----:B------:R-:W-:Y:S01]  /*4d30*/  FFMA R145, R45, R44, R204 ;  /* 0x0000002c2d917223 */ /* 0x000fe200000000cc */
[----:B------:R-:W-:Y:S01]  /*4d40*/  PRMT R44, R110, 0x7632, R44 ;  /* 0x000076326e2c7816 */ /* 0x000fe2000000002c */
[----:B------:R-:W-:Y:S01]  /*4d50*/  FMUL R144, R144, UR14 ;  /* 0x0000000e90907c20 */ /* 0x000fe20008400000 */
[----:B------:R-:W-:Y:S01]  /*4d60*/  FADD R197, R189, 1 ;  /* 0x3f800000bdc57421 */ /* 0x000fe20000000000 */
[----:B------:R-:W-:Y:S01]  /*4d70*/  FMUL R45, R46, UR14 ;  /* 0x0000000e2e2d7c20 */ /* 0x000fe20008400000 */
[----:B------:R-:W-:Y:S01]  /*4d80*/  FADD R198, R190, 1 ;  /* 0x3f800000bec67421 */ /* 0x000fe20000000000 */
[----:B------:R-:W-:Y:S01]  /*4d90*/  SEL R47, R47, RZ, !P3 ;  /* 0x000000ff2f2f7207 */ /* 0x000fe20005800000 */
[----:B------:R-:W-:Y:S01]  /*4da0*/  IMAD.U32 R146, R146, 0x10000, RZ ;  /* 0x0001000092927824 */ /* 0x000fe200078e00ff */
[----:B------:R-:W-:Y:S01]  /*4db0*/  FMUL R196, R196, UR13 ;  /* 0x0000000dc4c47c20 */ /* 0x000fe20008400000 */
[----:B------:R-:W-:Y:S01]  /*4dc0*/  FADD R107, R107, 1 ;  /* 0x3f8000006b6b7421 */ /* 0x000fe20000000000 */
[----:B------:R-:W-:Y:S01]  /*4dd0*/  SHF.L.U32 R46, R44, 0x10, RZ ;  /* 0x000000102c2e7819 */ /* 0x000fe200000006ff */
[----:B------:R-:W-:Y:S01]  /*4de0*/  FFMA R197, R144, R197, R205 ;  /* 0x000000c590c57223 */ /* 0x000fe200000000cd */
[----:B------:R-:W-:Y:S01]  /*4df0*/  PRMT R188, R188, 0x7632, R188 ;  /* 0x00007632bcbc7816 */ /* 0x000fe200000000bc */
[----:B------:R-:W-:Y:S01]  /*4e00*/  FFMA R198, R45, R198, R206 ;  /* 0x000000c62dc67223 */ /* 0x000fe200000000ce */
[----:B------:R-:W-:Y:S01]  /*4e10*/  FMUL R44, R146, UR11 ;  /* 0x0000000b922c7c20 */ /* 0x000fe20008400000 */
[----:B------:R-:W-:Y:S01]  /*4e20*/  FFMA R196, R196, R107, R145 ;  /* 0x0000006bc4c47223 */ /* 0x000fe20000000091 */
[----:B------:R-:W-:Y:S01]  /*4e30*/  FADD R45, R47, 1 ;  /* 0x3f8000002f2d7421 */ /* 0x000fe20000000000 */
[----:B------:R-:W-:Y:S01]  /*4e40*/  SEL R189, R111, RZ, P2 ;  /* 0x000000ff6fbd7207 */ /* 0x000fe20001000000 */
[----:B------:R-:W-:Y:S01]  /*4e50*/  CS2R R144, SRZ ;  /* 0x0000000000907805 */ /* 0x000fe2000001ff00 */
[----:B------:R-:W-:Y:S01]  /*4e60*/  CS2R R146, SRZ ;  /* 0x0000000000927805 */ /* 0x000fe2000001ff00 */
[----:B------:R-:W-:Y:S01]  /*4e70*/  IMAD.WIDE.U32 R110, R246, R236, c[0x0][0x370] ;  /* 0x0000dc00f66e7625 */ /* 0x000fe200078e00ec */
[----:B------:R-:W-:Y:S01]  /*4e80*/  SHF.L.U32 R188, R188, 0x10, RZ ;  /* 0x00000010bcbc7819 */ /* 0x000fe200000006ff */
[----:B------:R-:W-:Y:S01]  /*4e90*/  FFMA R203, R44, R45, R203 ;  /* 0x0000002d2ccb7223 */ /* 0x000fe200000000cb */
[----:B------:R-:W-:-:S02]  /*4ea0*/  SEL R47, R193, RZ, !P3 ;  /* 0x000000ffc12f7207 */ /* 0x000fc40005800000 */
[----:B------:R-:W-:Y:S01]  /*4eb0*/  SHF.L.U32 R45, R189, 0x10, RZ ;  /* 0x00000010bd2d7819 */ /* 0x000fe200000006ff */
[----:B------:R0:W2:Y:S01]  /*4ec0*/  @!P3 LDG.E.EL.128 R144, [R110.64] ;  /* 0x000000206e90b981 */ /* 0x0000a2000c2e1d00 */
[----:B------:R-:W-:Y:S01]  /*4ed0*/  SEL R44, R194, RZ, !P3 ;  /* 0x000000ffc22c7207 */ /* 0x000fe20005800000 */
[----:B------:R-:W-:Y:S01]  /*4ee0*/  FMUL R46, R46, UR13 ;  /* 0x0000000d2e2e7c20 */ /* 0x000fe20008400000 */
[----:B------:R-:W-:Y:S01]  /*4ef0*/  FADD R47, R47, 1 ;  /* 0x3f8000002f2f7421 */ /* 0x000fe20000000000 */
[----:B------:R-:W-:Y:S02]  /*4f00*/  FMUL R45, R45, UR13 ;  /* 0x0000000d2d2d7c20 */ /* 0x000fe40008400000 */
[----:B------:R-:W-:Y:S01]  /*4f10*/  FADD R44, R44, 1 ;  /* 0x3f8000002c2c7421 */ /* 0x000fe20000000000 */
[----:B0-----:R-:W-:Y:S01]  /*4f20*/  FMUL R110, R188, UR14 ;  /* 0x0000000ebc6e7c20 */ /* 0x001fe20008400000 */
[----:B------:R-:W-:Y:S02]  /*4f30*/  SEL R188, R105, RZ, P2 ;  /* 0x000000ff69bc7207 */ /* 0x000fe40001000000 */
[----:B------:R-:W-:-:S02]  /*4f40*/  SEL R186, R186, RZ, !P3 ;  /* 0x000000ffbaba7207 */ /* 0x000fc40005800000 */
        /* <DEDUP_REMOVED lines=8> */
[----:B------:R-:W-:Y:S02]  /*4fd0*/  SEL R104, R104, RZ, P2 ;  /* 0x000000ff68687207 */ /* 0x000fe40001000000 */
[----:B------:R0:W2:Y:S01]  /*4fe0*/  @!P3 LDG.E.EL.128 R44, [R106.64] ;  /* 0x000000206a2cb981 */ /* 0x0000a2000c2e1d00 */
[----:B------:R-:W-:Y:S01]  /*4ff0*/  SEL R191, R191, RZ, !P3 ;  /* 0x000000ffbfbf7207 */ /* 0x000fe20005800000 */
        /* <DEDUP_REMOVED lines=10> */
[----:B------:R-:W-:Y:S01]  /*50a0*/  FMUL R199, R189, UR13 ;  /* 0x0000000dbdc77c20 */ /* 0x000fe20008400000 */
[----:B------:R-:W-:Y:S01]  /*50b0*/  SEL R108, R108, RZ, P2 ;  /* 0x000000ff6c6c7207 */ /* 0x000fe20001000000 */
[----:B------:R-:W-:Y:S01]  /*50c0*/  FFMA R111, R105, R106, R200 ;  /* 0x0000006a696f7223 */ /* 0x000fe200000000c8 */
[----:B------:R-:W-:Y:S01]  /*50d0*/  FADD R106, R195, 1 ;  /* 0x3f800000c36a7421 */ /* 0x000fe20000000000 */
[----:B------:R-:W-:-:S02]  /*50e0*/  SEL R186, R109, RZ, P2 ;  /* 0x000000ff6dba7207 */ /* 0x000fc40001000000 */
[----:B------:R-:W-:Y:S01]  /*50f0*/  PRMT R104, R104, 0x7632, R104 ;  /* 0x0000763268687816 */ /* 0x000fe20000000068 */
[----:B------:R-:W-:Y:S01]  /*5100*/  FFMA R199, R199, R106, R110 ;  /* 0x0000006ac7c77223 */ /* 0x000fe2000000006e */
[----:B------:R-:W-:Y:S02]  /*5110*/  SEL R109, R185, RZ, !P3 ;  /* 0x000000ffb96d7207 */ /* 0x000fe40005800000 */
[----:B------:R-:W-:Y:S01]  /*5120*/  SEL R107, R136, RZ, !P3 ;  /* 0x000000ff886b7207 */ /* 0x000fe20005800000 */
[----:B------:R-:W-:Y:S01]  /*5130*/  IMAD.U32 R106, R104, 0x10000, RZ ;  /* 0x00010000686a7824 */ /* 0x000fe200078e00ff */
        /* <DEDUP_REMOVED lines=13> */
[----:B------:R-:W-:Y:S01]  /*5210*/  SEL R137, R137, RZ, !P3 ;  /* 0x000000ff89897207 */ /* 0x000fe20005800000 */
[----:B------:R-:W-:Y:S01]  /*5220*/  CS2R R104, SRZ ;  /* 0x0000000000687805 */ /* 0x000fe2000001ff00 */
[----:B------:R-:W-:Y:S01]  /*5230*/  SHF.L.U32 R193, R108, 0x10, RZ ;  /* 0x000000106cc17819 */ /* 0x000fe200000006ff */
[----:B------:R-:W-:Y:S01]  /*5240*/  CS2R R106, SRZ ;  /* 0x00000000006a7805 */ /* 0x000fe2000001ff00 */
[----:B------:R-:W-:Y:S01]  /*5250*/  IMAD.WIDE R184, R249, R250, c[0x0][0x2d0] ;  /* 0x0000b400f9b87625 */ /* 0x000fe200078e02fa */
[----:B------:R-:W-:-:S02]  /*5260*/  FADD R108, R137, 1 ;  /* 0x3f800000896c7421 */ /* 0x000fc40000000000 */
[----:B------:R-:W-:Y:S02]  /*5270*/  FMUL R193, R193, UR13 ;  /* 0x0000000dc1c17c20 */ /* 0x000fe40008400000 */
[----:B------:R0:W2:Y:S02]  /*5280*/  @P2 LDG.E.EF.128 R104, [R184.64] ;  /* 0x00000020b8682981 */ /* 0x0000a4000c0e1d00 */
[----:B------:R-:W-:Y:S01]  /*5290*/  FFMA R193, R193, R108, R110 ;  /* 0x0000006cc1c17223 */ /* 0x000fe2000000006e */
[----:B------:R-:W-:Y:S01]  /*52a0*/  IMAD.WIDE R136, R249, R250, c[0x0][0x2b8] ;  /* 0x0000ae00f9887625 */ /* 0x000fe200078e02fa */
[----:B------:R-:W-:Y:S01]  /*52b0*/  CS2R R108, SRZ ;  /* 0x00000000006c7805 */ /* 0x000fe2000001ff00 */
[----:B------:R-:W-:Y:S01]  /*52c0*/  CS2R R110, SRZ ;  /* 0x00000000006e7805 */ /* 0x000fe2000001ff00 */
[----:B------:R-:W-:-:S05]  /*52d0*/  SEL R6, R6, RZ, P2 ;  /* 0x000000ff06067207 */ /* 0x000fca0001000000 */
[----:B------:R1:W3:Y:S01]  /*52e0*/  @P2 LDG.E.EF.128 R108, [R136.64] ;  /* 0x00000020886c2981 */ /* 0x0002e2000c0e1d00 */
[C---:B------:R-:W-:Y:S02]  /*52f0*/  PRMT R138, R6.reuse, 0x7632, R138 ;  /* 0x00007632068a7816 */ /* 0x040fe4000000008a */
[----:B------:R-:W-:Y:S02]  /*5300*/  SHF.L.U32 R6, R6, 0x10, RZ ;  /* 0x0000001006067819 */ /* 0x000fe400000006ff */
[----:B------:R-:W-:Y:S02]  /*5310*/  PRMT R188, R188, 0x7632, R188 ;  /* 0x00007632bcbc7816 */ /* 0x000fe400000000bc */
[----:B------:R-:W-:Y:S02]  /*5320*/  SEL R177, R177, RZ, !P3 ;  /* 0x000000ffb1b17207 */ /* 0x000fe40005800000 */
[----:B-1----:R-:W-:Y:S02]  /*5330*/  SEL R136, R176, RZ, !P3 ;  /* 0x000000ffb0887207 */ /* 0x002fe40005800000 */
[----:B------:R-:W-:Y:S01]  /*5340*/  SEL R176, R7, RZ, P2 ;  /* 0x000000ff07b07207 */ /* 0x000fe20001000000 */
[----:B------:R-:W-:Y:S01]  /*5350*/  FMUL R7, R6, UR16 ;  /* 0x0000001006077c20 */ /* 0x000fe20008400000 */
[----:B------:R-:W-:Y:S01]  /*5360*/  SHF.L.U32 R188, R188, 0x10, RZ ;  /* 0x00000010bcbc7819 */ /* 0x000fe200000006ff */
[----:B------:R-:W-:Y:S01]  /*5370*/  FADD R6, R136, 1 ;  /* 0x3f80000088067421 */ /* 0x000fe20000000000 */
[----:B------:R-:W-:Y:S01]  /*5380*/  SEL R178, R178, RZ, !P3 ;  /* 0x000000ffb2b27207 */ /* 0x000fe20005800000 */
[----:B------:R-:W-:Y:S01]  /*5390*/  IMAD.U32 R136, R176, 0x10000, RZ ;  /* 0x00010000b0887824 */ /* 0x000fe200078e00ff */
[----:B------:R-:W-:Y:S01]  /*53a0*/  SEL R42, R42, RZ, P2 ;  /* 0x000000ff2a2a7207 */ /* 0x000fe20001000000 */
[----:B------:R-:W-:Y:S01]  /*53b0*/  FADD R189, R177, 1 ;  /* 0x3f800000b1bd7421 */ /* 0x000fe20000000000 */
[----:B------:R-:W-:-:S02]  /*53c0*/  SEL R187, R187, RZ, !P3 ;  /* 0x000000ffbbbb7207 */ /* 0x000fc40005800000 */
[----:B------:R-:W-:Y:S01]  /*53d0*/  PRMT R186, R186, 0x7632, R186 ;  /* 0x00007632baba7816 */ /* 0x000fe200000000ba */
[----:B------:R-:W-:Y:S01]  /*53e0*/  FFMA R177, R7, R6, R196 ;  /* 0x0000000607b17223 */ /* 0x000fe200000000c4 */
[----:B0-----:R-:W-:Y:S01]  /*53f0*/  SHF.L.U32 R184, R138, 0x10, RZ ;  /* 0x000000108ab87819 */ /* 0x001fe200000006ff */
[----:B------:R-:W-:Y:S01]  /*5400*/  FMUL R138, R188, UR14 ;  /* 0x0000000ebc8a7c20 */ /* 0x000fe20008400000 */
[----:B------:R-:W-:Y:S01]  /*5410*/  FMUL R7, R136, UR16 ;  /* 0x0000001088077c20 */ /* 0x000fe20008400000 */
[----:B------:R-:W-:Y:S01]  /*5420*/  FADD R190, R178, 1 ;  /* 0x3f800000b2be7421 */ /* 0x000fe20000000000 */
[C---:B------:R-:W-:Y:S02]  /*5430*/  PRMT R6, R42.reuse, 0x7632, R6 ;  /* 0x000076322a067816 */ /* 0x040fe40000000006 */
[----:B------:R-:W-:Y:S02]  /*5440*/  SHF.L.U32 R188, R42, 0x10, RZ ;  /* 0x000000102abc7819 */ /* 0x000fe400000006ff */
[----:B------:R-:W-:Y:S01]  /*5450*/  SEL R137, R180, RZ, !P3 ;  /* 0x000000ffb4897207 */ /* 0x000fe20005800000 */
[----:B------:R-:W-:Y:S01]  /*5460*/  FADD R195, R187, 1 ;  /* 0x3f800000bbc37421 */ /* 0x000fe20000000000 */
[----:B------:R-:W-:-:S02]  /*5470*/  SEL R136, R139, RZ, !P3 ;  /* 0x000000ff8b887207 */ /* 0x000fc40005800000 */
[----:B------:R-:W-:Y:S01]  /*5480*/  SHF.L.U32 R42, R186, 0x10, RZ ;  /* 0x00000010ba2a7819 */ /* 0x000fe200000006ff */
[----:B------:R-:W-:Y:S01]  /*5490*/  FFMA R190, R7, R190, R198 ;  /* 0x000000be07be7223 */ /* 0x000fe200000000c6 */
[----:B------:R-:W-:Y:S01]  /*54a0*/  SHF.L.U32 R6, R6, 0x10, RZ ;  /* 0x0000001006067819 */ /* 0x000fe200000006ff */
[----:B------:R-:W-:Y:S01]  /*54b0*/  FMUL R188, R188, UR15 ;  /* 0x0000000fbcbc7c20 */ /* 0x000fe20008400000 */
[----:B------:R-:W-:Y:S01]  /*54c0*/  SEL R7, R181, RZ, !P3 ;  /* 0x000000ffb5077207 */ /* 0x000fe20005800000 */
[----:B------:R-:W-:Y:S01]  /*54d0*/  FADD R137, R137, 1 ;  /* 0x3f80000089897421 */ /* 0x000fe20000000000 */
[----:B------:R-:W-:Y:S01]  /*54e0*/  FMUL R184, R184, UR16 ;  /* 0x00000010b8b87c20 */ /* 0x000fe20008400000 */
[----:B------:R-:W-:Y:S01]  /*54f0*/  FFMA R195, R138, R195, R203 ;  /* 0x000000c38ac37223 */ /* 0x000fe200000000cb */
[----:B------:R-:W-:Y:S01]  /*5500*/  FADD R136, R136, 1 ;  /* 0x3f80000088887421 */ /* 0x000fe20000000000 */
[----:B------:R-:W-:Y:S01]  /*5510*/  FMUL R42, R42, UR13 ;  /* 0x0000000d2a2a7c20 */ /* 0x000fe20008400000 */
[----:B------:R-:W-:Y:S01]  /*5520*/  PRMT R176, R176, 0x7632, R176 ;  /* 0x00007632b0b07816 */ /* 0x000fe200000000b0 */
[----:B------:R-:W-:Y:S01]  /*5530*/  FFMA R188, R188, R137, R177 ;  /* 0x00000089bcbc7223 */ /* 0x000fe200000000b1 */
[----:B------:R-:W-:Y:S01]  /*5540*/  FFMA R189, R184, R189, R197 ;  /* 0x000000bdb8bd7223 */ /* 0x000fe200000000c5 */
[----:B------:R-:W-:Y:S01]  /*5550*/  FMUL R6, R6, UR15 ;  /* 0x0000000f06067c20 */ /* 0x000fe20008400000 */
[----:B------:R-:W-:Y:S01]  /*5560*/  FADD R7, R7, 1 ;  /* 0x3f80000007077421 */ /* 0x000fe20000000000 */
[----:B------:R-:W-:Y:S01]  /*5570*/  FFMA R195, R42, R136, R195 ;  /* 0x000000882ac37223 */ /* 0x000fe200000000c3 */
[----:B------:R-:W-:Y:S01]  /*5580*/  SEL R177, R43, RZ, P2 ;  /* 0x000000ff2bb17207 */ /* 0x000fe20001000000 */
[----:B------:R-:W-:Y:S01]  /*5590*/  CS2R R224, SRZ ;  /* 0x0000000000e07805 */ /* 0x000fe2000001ff00 */
[----:B------:R-:W-:Y:S01]  /*55a0*/  CS2R R226, SRZ ;  /* 0x0000000000e27805 */ /* 0x000fe2000001ff00 */
[----:B------:R-:W-:Y:S01]  /*55b0*/  IMAD.WIDE.U32 R42, R246, R236, c[0x0][0x3a0] ;  /* 0x0000e800f62a7625 */ /* 0x000fe200078e00ec */
[----:B------:R-:W-:Y:S01]  /*55c0*/  SHF.L.U32 R176, R176, 0x10, RZ ;  /* 0x00000010b0b07819 */ /* 0x000fe200000006ff */
[----:B------:R-:W-:Y:S01]  /*55d0*/  FFMA R189, R6, R7, R189 ;  /* 0x0000000706bd7223 */ /* 0x000fe200000000bd */
[----:B------:R-:W-:-:S02]  /*55e0*/  SHF.L.U32 R7, R177, 0x10, RZ ;  /* 0x00000010b1077819 */ /* 0x000fc400000006ff */
[----:B------:R-:W-:Y:S01]  /*55f0*/  SEL R6, R182, RZ, !P3 ;  /* 0x000000ffb6067207 */ /* 0x000fe20005800000 */
[----:B------:R0:W3:Y:S02]  /*5600*/  @!P3 LDG.E.EL.128 R224, [R42.64] ;  /* 0x000000202ae0b981 */ /* 0x0000e4000c2e1d00 */
[----:B------:R-:W-:Y:S02]  /*5610*/  FMUL R7, R7, UR15 ;  /* 0x0000000f07077c20 */ /* 0x000fe40008400000 */
[----:B------:R-:W-:Y:S01]  /*5620*/  FADD R6, R6, 1 ;  /* 0x3f80000006067421 */ /* 0x000fe20000000000 */
[----:B------:R-:W-:Y:S01]  /*5630*/  SEL R130, R130, RZ, !P3 ;  /* 0x000000ff82827207 */ /* 0x000fe20005800000 */
[----:B0-----:R-:W-:Y:S01]  /*5640*/  FMUL R42, R176, UR16 ;  /* 0x00000010b02a7c20 */ /* 0x001fe20008400000 */
[----:B------:R-:W-:Y:S01]  /*5650*/  SEL R176, R5, RZ, P2 ;  /* 0x000000ff05b07207 */ /* 0x000fe20001000000 */
[----:B------:R-:W-:Y:S01]  /*5660*/  FFMA R190, R7, R6, R190 ;  /* 0x0000000607be7223 */ /* 0x000fe200000000be */
[----:B------:R-:W-:-:S02]  /*5670*/  CS2R R136, SRZ ;  /* 0x0000000000887805 */ /* 0x000fc4000001ff00 */
[----:B------:R-:W-:Y:S01]  /*5680*/  SHF.L.U32 R5, R176, 0x10, RZ ;  /* 0x00000010b0057819 */ /* 0x000fe200000006ff */
[----:B------:R-:W-:Y:S01]  /*5690*/  CS2R R138, SRZ ;  /* 0x00000000008a7805 */ /* 0x000fe2000001ff00 */
[----:B------:R-:W-:Y:S01]  /*56a0*/  IMAD.WIDE.U32 R6, R246, R236, c[0x0][0x388] ;  /* 0x0000e200f6067625 */ /* 0x000fe200078e00ec */
[----:B------:R-:W-:Y:S01]  /*56b0*/  FADD R186, R130, 1 ;  /* 0x3f80000082ba7421 */ /* 0x000fe20000000000 */
[----:B------:R-:W-:Y:S01]  /*56c0*/  SEL R4, R4, RZ, P2 ;  /* 0x000000ff04047207 */ /* 0x000fe20001000000 */
[----:B------:R-:W-:Y:S01]  /*56d0*/  FMUL R5, R5, UR16 ;  /* 0x0000001005057c20 */ /* 0x000fe20008400000 */
[----:B------:R-:W-:Y:S01]  /*56e0*/  SEL R179, R179, RZ, !P3 ;  /* 0x000000ffb3b37207 */ /* 0x000fe20005800000 */
[----:B------:R0:W3:Y:S01]  /*56f0*/  @!P3 LDG.E.EL.128 R136, [R6.64] ;  /* 0x000000200688b981 */ /* 0x0000e2000c2e1d00 */
[----:B------:R-:W-:Y:S01]  /*5700*/  PRMT R177, R177, 0x7632, R177 ;  /* 0x00007632b1b17816 */ /* 0x000fe200000000b1 */
[----:B------:R-:W-:Y:S01]  /*5710*/  FFMA R186, R5, R186, R194 ;  /* 0x000000ba05ba7223 */ /* 0x000fe200000000c2 */
[----:B------:R-:W-:Y:S01]  /*5720*/  IMAD.U32 R5, R4, 0x10000, RZ ;  /* 0x0001000004057824 */ /* 0x000fe200078e00ff */
[----:B------:R-:W-:Y:S01]  /*5730*/  FADD R43, R179, 1 ;  /* 0x3f800000b32b7421 */ /* 0x000fe20000000000 */
[----:B------:R-:W-:-:S02]  /*5740*/  SHF.L.U32 R177, R177, 0x10, RZ ;  /* 0x00000010b1b17819 */ /* 0x000fc400000006ff */
[----:B0-----:R-:W-:Y:S01]  /*5750*/  SEL R6, R128, RZ, !P3 ;  /* 0x000000ff80067207 */ /* 0x001fe20005800000 */
[----:B------:R-:W-:Y:S01]  /*5760*/  FMUL R5, R5, UR16 ;  /* 0x0000001005057c20 */ /* 0x000fe20008400000 */
[----:B------:R-:W-:-:S03]  /*5770*/  SEL R183, R183, RZ, !P3 ;  /* 0x000000ffb7b77207 */ /* 0x000fc60005800000 */
[----:B------:R-:W-:Y:S01]  /*5780*/  FADD R6, R6, 1 ;  /* 0x3f80000006067421 */ /* 0x000fe20000000000 */
[----:B------:R-:W-:Y:S01]  /*5790*/  FFMA R42, R42, R43, R199 ;  /* 0x0000002b2a2a7223 */ /* 0x000fe200000000c7 */
[----:B------:R-:W-:Y:S02]  /*57a0*/  FMUL R191, R177, UR15 ;  /* 0x0000000fb1bf7c20 */ /* 0x000fe40008400000 */
[----:B------:R-:W-:Y:S01]  /*57b0*/  FFMA R43, R5, R6, R192 ;  /* 0x00000006052b7223 */ /* 0x000fe200000000c0 */
[----:B------:R-:W-:Y:S01]  /*57c0*/  FADD R6, R183, 1 ;  /* 0x3f800000b7067421 */ /* 0x000fe20000000000 */
[----:B------:R-:W-:Y:S02]  /*57d0*/  SEL R40, R40, RZ, P2 ;  /* 0x000000ff28287207 */ /* 0x000fe40001000000 */
[----:B------:R-:W-:Y:S02]  /*57e0*/  SEL R130, R41, RZ, P2 ;  /* 0x000000ff29827207 */ /* 0x000fe40001000000 */
[----:B------:R-:W-:Y:S01]  /*57f0*/  PRMT R4, R4, 0x7632, R4 ;  /* 0x0000763204047816 */ /* 0x000fe20000000004 */
[----:B------:R-:W-:Y:S01]  /*5800*/  FFMA R191, R191, R6, R42 ;  /* 0x00000006bfbf7223 */ /* 0x000fe2000000002a */
[----:B------:R-:W-:-:S02]  /*5810*/  SEL R129, R129, RZ, !P3 ;  /* 0x000000ff81817207 */ /* 0x000fc40005800000 */
[----:B------:R-:W-:Y:S02]  /*5820*/  SEL R7, R28, RZ, !P3 ;  /* 0x000000ff1c077207 */ /* 0x000fe40005800000 */
[----:B------:R-:W-:Y:S02]  /*5830*/  SEL R30, R30, RZ, !P3 ;  /* 0x000000ff1e1e7207 */ /* 0x000fe40005800000 */
[----:B------:R-:W-:Y:S02]  /*5840*/  SHF.L.U32 R6, R4, 0x10, RZ ;  /* 0x0000001004067819 */ /* 0x000fe400000006ff */
        /* <DEDUP_REMOVED lines=17> */
[----:B------:R0:W3:Y:S01]  /*5960*/  @P2 LDG.E.EF.128 R4, [R128.64] ;  /* 0x0000002080042981 */ /* 0x0000e2000c0e1d00 */
[----:B------:R-:W-:Y:S02]  /*5970*/  FADD R28, R28, 1 ;  /* 0x3f8000001c1c7421 */ /* 0x000fe40000000000 */
[----:B------:R-:W-:Y:S01]  /*5980*/  FMUL R185, R40, UR15 ;  /* 0x0000000f28b97c20 */ /* 0x000fe20008400000 */
[----:B------:R-:W-:Y:S01]  /*5990*/  CS2R R42, SRZ ;  /* 0x00000000002a7805 */ /* 0x000fe2000001ff00 */
[----:B------:R-:W-:Y:S02]  /*59a0*/  CS2R R40, SRZ ;  /* 0x0000000000287805 */ /* 0x000fe4000001ff00 */
[----:B------:R-:W-:Y:S01]  /*59b0*/  FFMA R185, R185, R28, R30 ;  /* 0x0000001cb9b97223 */ /* 0x000fe2000000001e */
[----:B------:R-:W-:-:S05]  /*59c0*/  IMAD.WIDE R28, R249, R250, c[0x0][0x2e8] ;  /* 0x0000ba00f91c7625 */ /* 0x000fca00078e02fa */
[----:B------:R1:W3:Y:S01]  /*59d0*/  @P2 LDG.E.EF.128 R40, [R28.64] ;  /* 0x000000201c282981 */ /* 0x0002e2000c0e1d00 */
[----:B-----5:R-:W-:Y:S02]  /*59e0*/  SEL R34, R34, RZ, P2 ;  /* 0x000000ff22227207 */ /* 0x020fe40001000000 */
[----:B------:R-:W-:Y:S02]  /*59f0*/  PRMT R176, R176, 0x7632, R176 ;  /* 0x00007632b0b07816 */ /* 0x000fe400000000b0 */
[----:B------:R-:W-:Y:S02]  /*5a00*/  PRMT R30, R34, 0x7632, R30 ;  /* 0x00007632221e7816 */ /* 0x000fe4000000001e */
[----:B------:R-:W-:Y:S02]  /*5a10*/  SEL R131, R131, RZ, !P3 ;  /* 0x000000ff83837207 */ /* 0x000fe40005800000 */
[----:B------:R-:W-:Y:S01]  /*5a20*/  SHF.L.U32 R176, R176, 0x10, RZ ;  /* 0x00000010b0b07819 */ /* 0x000fe200000006ff */
[----:B0-----:R-:W-:Y:S01]  /*5a30*/  IMAD.U32 R128, R30, 0x10000, RZ ;  /* 0x000100001e807824 */ /* 0x001fe200078e00ff */
[----:B-1----:R-:W-:Y:S01]  /*5a40*/  SHF.L.U32 R29, R34, 0x10, RZ ;  /* 0x00000010221d7819 */ /* 0x002fe200000006ff */
[----:B------:R-:W-:Y:S01]  /*5a50*/  FADD R187, R131, 1 ;  /* 0x3f80000083bb7421 */ /* 0x000fe20000000000 */
[----:B------:R-:W-:Y:S01]  /*5a60*/  SEL R28, R168, RZ, !P3 ;  /* 0x000000ffa81c7207 */ /* 0x000fe20005800000 */
[----:B------:R-:W-:Y:S01]  /*5a70*/  FMUL R30, R176, UR16 ;  /* 0x00000010b01e7c20 */ /* 0x000fe20008400000 */
[----:B------:R-:W-:-:S02]  /*5a80*/  SEL R168, R35, RZ, P2 ;  /* 0x000000ff23a87207 */ /* 0x000fc40001000000 */
[----:B----4-:R-:W-:Y:S01]  /*5a90*/  SEL R122, R122, RZ, P2 ;  /* 0x000000ff7a7a7207 */ /* 0x010fe20001000000 */
[----:B------:R-:W-:Y:S01]  /*5aa0*/  FFMA R187, R30, R187, R195 ;  /* 0x000000bb1ebb7223 */ /* 0x000fe200000000c3 */
[----:B------:R-:W-:Y:S01]  /*5ab0*/  FMUL R29, R29, UR18 ;  /* 0x000000121d1d7c20 */ /* 0x000fe20008400000 */
[----:B------:R-:W-:Y:S01]  /*5ac0*/  FADD R28, R28, 1 ;  /* 0x3f8000001c1c7421 */ /* 0x000fe20000000000 */
[----:B------:R-:W-:Y:S02]  /*5ad0*/  SEL R169, R169, RZ, !P3 ;  /* 0x000000ffa9a97207 */ /* 0x000fe40005800000 */
[----:B------:R-:W-:Y:S02]  /*5ae0*/  SHF.L.U32 R30, R168, 0x10, RZ ;  /* 0x00000010a81e7819 */ /* 0x000fe400000006ff */
[----:B------:R-:W-:Y:S02]  /*5af0*/  SEL R170, R170, RZ, !P3 ;  /* 0x000000ffaaaa7207 */ /* 0x000fe40005800000 */
[----:B------:R-:W-:-:S02]  /*5b00*/  PRMT R130, R130, 0x7632, R130 ;  /* 0x0000763282827816 */ /* 0x000fc40000000082 */
[----:B------:R-:W-:Y:S02]  /*5b10*/  SHF.L.U32 R180, R122, 0x10, RZ ;  /* 0x000000107ab47819 */ /* 0x000fe400000006ff */
[----:B------:R-:W-:Y:S01]  /*5b20*/  SEL R35, R172, RZ, !P3 ;  /* 0x000000ffac237207 */ /* 0x000fe20005800000 */
[----:B------:R-:W-:Y:S01]  /*5b30*/  FFMA R129, R29, R28, R188 ;  /* 0x0000001c1d817223 */ /* 0x000fe200000000bc */
[----:B------:R-:W-:Y:S01]  /*5b40*/  PRMT R28, R122, 0x7632, R28 ;  /* 0x000076327a1c7816 */ /* 0x000fe2000000001c */
[----:B------:R-:W-:Y:S01]  /*5b50*/  FMUL R128, R128, UR18 ;  /* 0x0000001280807c20 */ /* 0x000fe20008400000 */
[----:B------:R-:W-:Y:S01]  /*5b60*/  SHF.L.U32 R130, R130, 0x10, RZ ;  /* 0x0000001082827819 */ /* 0x000fe200000006ff */
[----:B------:R-:W-:Y:S01]  /*5b70*/  FADD R181, R169, 1 ;  /* 0x3f800000a9b57421 */ /* 0x000fe20000000000 */
[----:B------:R-:W-:Y:S01]  /*5b80*/  FMUL R29, R30, UR18 ;  /* 0x000000121e1d7c20 */ /* 0x000fe20008400000 */
[----:B------:R-:W-:Y:S01]  /*5b90*/  FADD R182, R170, 1 ;  /* 0x3f800000aab67421 */ /* 0x000fe20000000000 */
[----:B------:R-:W-:Y:S01]  /*5ba0*/  SEL R31, R31, RZ, !P3 ;  /* 0x000000ff1f1f7207 */ /* 0x000fe20005800000 */
        /* <DEDUP_REMOVED lines=13> */
[----:B------:R-:W-:Y:S01]  /*5c80*/  FFMA R187, R28, R29, R187 ;  /* 0x0000001d1cbb7223 */ /* 0x000fe200000000bb */
[----:B------:R-:W-:-:S02]  /*5c90*/  SEL R31, R173, RZ, !P3 ;  /* 0x000000ffad1f7207 */ /* 0x000fc40005800000 */
[----:B------:R-:W-:Y:S01]  /*5ca0*/  IMAD.U32 R168, R168, 0x10000, RZ ;  /* 0x00010000a8a87824 */ /* 0x000fe200078e00ff */
[----:B------:R-:W-:Y:S01]  /*5cb0*/  SHF.L.U32 R29, R169, 0x10, RZ ;  /* 0x00000010a91d7819 */ /* 0x000fe200000006ff */
[----:B------:R0:W4:Y:S01]  /*5cc0*/  @!P3 LDG.E.EL.128 R128, [R122.64] ;  /* 0x000000207a80b981 */ /* 0x000122000c2e1d00 */
[----:B------:R-:W-:Y:S01]  /*5cd0*/  SEL R28, R174, RZ, !P3 ;  /* 0x000000ffae1c7207 */ /* 0x000fe20005800000 */
[----:B------:R-:W-:Y:S01]  /*5ce0*/  FMUL R30, R30, UR17 ;  /* 0x000000111e1e7c20 */ /* 0x000fe20008400000 */
[----:B------:R-:W-:Y:S01]  /*5cf0*/  FADD R31, R31, 1 ;  /* 0x3f8000001f1f7421 */ /* 0x000fe20000000000 */
[----:B------:R-:W-:Y:S02]  /*5d00*/  FMUL R29, R29, UR17 ;  /* 0x000000111d1d7c20 */ /* 0x000fe40008400000 */
[----:B------:R-:W-:Y:S01]  /*5d10*/  FADD R28, R28, 1 ;  /* 0x3f8000001c1c7421 */ /* 0x000fe20000000000 */
        /* <DEDUP_REMOVED lines=12> */
[----:B------:R0:W5:Y:S01]  /*5de0*/  @!P3 LDG.E.EL.128 R28, [R34.64] ;  /* 0x00000020221cb981 */ /* 0x000162000c2e1d00 */
        /* <DEDUP_REMOVED lines=10> */
[----:B------:R-:W-:Y:S01]  /*5e90*/  PRMT R32, R32, 0x7632, R32 ;  /* 0x0000763220207816 */ /* 0x000fe20000000020 */
[----:B------:R-:W-:Y:S01]  /*5ea0*/  FFMA R122, R122, R123, R191 ;  /* 0x0000007b7a7a7223 */ /* 0x000fe200000000bf */
[----:B------:R-:W-:Y:S01]  /*5eb0*/  FMUL R183, R169, UR17 ;  /* 0x00000011a9b77c20 */ /* 0x000fe20008400000 */
[----:B------:R-:W-:Y:S01]  /*5ec0*/  FFMA R123, R33, R34, R184 ;  /* 0x00000022217b7223 */ /* 0x000fe200000000b8 */
[----:B------:R-:W-:Y:S01]  /*5ed0*/  FADD R34, R175, 1 ;  /* 0x3f800000af227421 */ /* 0x000fe20000000000 */
[----:B------:R-:W-:-:S02]  /*5ee0*/  SEL R20, R20, RZ, !P3 ;  /* 0x000000ff14147207 */ /* 0x000fc40005800000 */
[----:B------:R-:W-:Y:S02]  /*5ef0*/  SEL R37, R37, RZ, !P3 ;  /* 0x000000ff25257207 */ /* 0x000fe40005800000 */
[----:B------:R-:W-:Y:S01]  /*5f00*/  SHF.L.U32 R36, R32, 0x10, RZ ;  /* 0x0000001020247819 */ /* 0x000fe200000006ff */
[----:B------:R-:W-:Y:S01]  /*5f10*/  FFMA R183, R183, R34, R122 ;  /* 0x00000022b7b77223 */ /* 0x000fe2000000007a */
[----:B------:R-:W-:Y:S01]  /*5f20*/  SEL R34, R22, RZ, !P3 ;  /* 0x000000ff16227207 */ /* 0x000fe20005800000 */
[----:B------:R-:W-:Y:S01]  /*5f30*/  FADD R35, R20, 1 ;  /* 0x3f80000014237421 */ /* 0x000fe20000000000 */
[----:B------:R-:W-:Y:S01]  /*5f40*/  FADD R22, R37, 1 ;  /* 0x3f80000025167421 */ /* 0x000fe20000000000 */
[----:B------:R-:W-:Y:S01]  /*5f50*/  FMUL R20, R36, UR18 ;  /* 0x0000001224147c20 */ /* 0x000fe20008400000 */
[----:B------:R-:W-:Y:S02]  /*5f60*/  SEL R120, R120, RZ, P2 ;  /* 0x000000ff78787207 */ /* 0x000fe40001000000 */
[----:B------:R-:W-:Y:S01]  /*5f70*/  SEL R38, R121, RZ, P2 ;  /* 0x000000ff79267207 */ /* 0x000fe20001000000 */
[----:B------:R-:W-:Y:S01]  /*5f80*/  FFMA R22, R20, R22, R185 ;  /* 0x0000001614167223 */ /* 0x000fe200000000b9 */
[----:B------:R-:W-:-:S02]  /*5f90*/  PRMT R20, R120, 0x7632, R20 ;  /* 0x0000763278147816 */ /* 0x000fc40000000014 */
[----:B------:R-:W-:Y:S02]  /*5fa0*/  SHF.L.U32 R176, R120, 0x10, RZ ;  /* 0x0000001078b07819 */ /* 0x000fe400000006ff */
[----:B------:R-:W-:Y:S01]  /*5fb0*/  SHF.L.U32 R33, R38, 0x10, RZ ;  /* 0x0000001026217819 */ /* 0x000fe200000006ff */
[----:B------:R-:W-:Y:S01]  /*5fc0*/  IMAD.U32 R177, R20, 0x10000, RZ ;  /* 0x0001000014b17824 */ /* 0x000fe200078e00ff */
[----:B------:R-:W-:Y:S01]  /*5fd0*/  SEL R21, R21, RZ, !P3 ;  /* 0x000000ff15157207 */ /* 0x000fe20005800000 */
[----:B------:R-:W-:Y:S01]  /*5fe0*/  FMUL R176, R176, UR17 ;  /* 0x00000011b0b07c20 */ /* 0x000fe20008400000 */
[----:B------:R-:W-:Y:S01]  /*5ff0*/  FADD R32, R34, 1 ;  /* 0x3f80000022207421 */ /* 0x000fe20000000000 */
[----:B------:R-:W-:Y:S01]  /*6000*/  FMUL R33, R33, UR17 ;  /* 0x0000001121217c20 */ /* 0x000fe20008400000 */
[----:B------:R-:W-:Y:S01]  /*6010*/  FMUL R177, R177, UR17 ;  /* 0x00000011b1b17c20 */ /* 0x000fe20008400000 */
[----:B------:R-:W-:Y:S01]  /*6020*/  FADD R20, R21, 1 ;  /* 0x3f80000015147421 */ /* 0x000fe20000000000 */
[----:B------:R-:W-:Y:S01]  /*6030*/  FFMA R176, R176, R35, R123 ;  /* 0x00000023b0b07223 */ /* 0x000fe2000000007b */
[----:B------:R-:W-:Y:S01]  /*6040*/  PRMT R168, R168, 0x7632, R168 ;  /* 0x00007632a8a87816 */ /* 0x000fe200000000a8 */
[----:B------:R-:W-:Y:S01]  /*6050*/  FFMA R178, R33, R32, R178 ;  /* 0x0000002021b27223 */ /* 0x000fe200000000b2 */
[----:B------:R-:W-:Y:S01]  /*6060*/  CS2R R120, SRZ ;  /* 0x0000000000787805 */ /* 0x000fe2000001ff00 */
[----:B------:R-:W-:Y:S01]  /*6070*/  CS2R R122, SRZ ;  /* 0x00000000007a7805 */ /* 0x000fe2000001ff00 */
[----:B------:R-:W-:Y:S01]  /*6080*/  IMAD.WIDE.U32 R36, R246, R236, c[0x0][0x400] ;  /* 0x00010000f6247625 */ /* 0x000fe200078e00ec */
[--C-:B------:R-:W-:Y:S01]  /*6090*/  FFMA R177, R177, R20, R22.reuse ;  /* 0x00000014b1b17223 */ /* 0x100fe20000000016 */
[----:B--2---:R-:W-:Y:S01]  /*60a0*/  SEL R106, R106, RZ, P2 ;  /* 0x000000ff6a6a7207 */ /* 0x004fe20001000000 */
[----:B------:R-:W-:Y:S01]  /*60b0*/  CS2R R32, SRZ ;  /* 0x0000000000207805 */ /* 0x000fe2000001ff00 */
[----:B------:R-:W-:Y:S01]  /*60c0*/  CS2R R34, SRZ ;  /* 0x0000000000227805 */ /* 0x000fe2000001ff00 */
[----:B------:R-:W-:Y:S01]  /*60d0*/  IMAD.WIDE.U32 R20, R246, R236, c[0x0][0x3e8] ;  /* 0x0000fa00f6147625 */ /* 0x000fe200078e00ec */
[----:B------:R-:W-:Y:S01]  /*60e0*/  PRMT R22, R106, 0x7632, R22 ;  /* 0x000076326a167816 */ /* 0x000fe20000000016 */
[----:B------:R0:W2:Y:S01]  /*60f0*/  @!P3 LDG.E.EL.128 R120, [R36.64] ;  /* 0x000000202478b981 */ /* 0x0000a2000c2e1d00 */
[----:B------:R-:W-:-:S02]  /*6100*/  SEL R39, R39, RZ, !P3 ;  /* 0x000000ff27277207 */ /* 0x000fc40005800000 */
[----:B------:R-:W-:Y:S01]  /*6110*/  SHF.L.U32 R168, R168, 0x10, RZ ;  /* 0x00000010a8a87819 */ /* 0x000fe200000006ff */
[----:B------:R1:W2:Y:S02]  /*6120*/  @!P3 LDG.E.EL.128 R32, [R20.64] ;  /* 0x000000201420b981 */ /* 0x0002a4000c2e1d00 */
[----:B------:R-:W-:Y:S01]  /*6130*/  FADD R179, R39, 1 ;  /* 0x3f80000027b37421 */ /* 0x000fe20000000000 */
[----:B---3--:R-:W-:Y:S02]  /*6140*/  SEL R110, R110, RZ, P2 ;  /* 0x000000ff6e6e7207 */ /* 0x008fe40001000000 */
[----:B0-----:R-:W-:Y:S01]  /*6150*/  SHF.L.U32 R36, R22, 0x10, RZ ;  /* 0x0000001016247819 */ /* 0x001fe200000006ff */
[----:B------:R-:W-:Y:S01]  /*6160*/  FMUL R22, R168, UR18 ;  /* 0x00000012a8167c20 */ /* 0x000fe20008400000 */
[----:B-1----:R-:W-:Y:S02]  /*6170*/  SHF.L.U32 R21, R106, 0x10, RZ ;  /* 0x000000106a157819 */ /* 0x002fe400000006ff */
[----:B------:R-:W-:-:S02]  /*6180*/  SEL R20, R164, RZ, !P3 ;  /* 0x000000ffa4147207 */ /* 0x000fc40005800000 */
[----:B------:R-:W-:Y:S01]  /*6190*/  SEL R164, R107, RZ, P2 ;  /* 0x000000ff6ba47207 */ /* 0x000fe20001000000 */
[----:B------:R-:W-:Y:S01]  /*61a0*/  FFMA R179, R22, R179, R187 ;  /* 0x000000b316b37223 */ /* 0x000fe200000000bb */
[----:B------:R-:W-:Y:S01]  /*61b0*/  SEL R165, R165, RZ, !P3 ;  /* 0x000000ffa5a57207 */ /* 0x000fe20005800000 */
[----:B------:R-:W-:Y:S01]  /*61c0*/  FMUL R21, R21, UR20 ;  /* 0x0000001415157c20 */ /* 0x000fe20008400000 */
[----:B------:R-:W-:Y:S01]  /*61d0*/  SHF.L.U32 R172, R110, 0x10, RZ ;  /* 0x000000106eac7819 */ /* 0x000fe200000006ff */
[----:B------:R-:W-:Y:S01]  /*61e0*/  FADD R20, R20, 1 ;  /* 0x3f80000014147421 */ /* 0x000fe20000000000 */
[----:B------:R-:W-:Y:S02]  /*61f0*/  SEL R37, R112, RZ, !P3 ;  /* 0x000000ff70257207 */ /* 0x000fe40005800000 */
[----:B------:R-:W-:Y:S02]  /*6200*/  SHF.L.U32 R22, R164, 0x10, RZ ;  /* 0x00000010a4167819 */ /* 0x000fe400000006ff */
[----:B------:R-:W-:Y:S01]  /*6210*/  SEL R166, R166, RZ, !P3 ;  /* 0x000000ffa6a67207 */ /* 0x000fe20005800000 */
[----:B------:R-:W-:Y:S01]  /*6220*/  FMUL R36, R36, UR20 ;  /* 0x0000001424247c20 */ /* 0x000fe20008400000 */
[----:B------:R-:W-:Y:S01]  /*6230*/  FADD R173, R165, 1 ;  /* 0x3f800000a5ad7421 */ /* 0x000fe20000000000 */
[----:B------:R-:W-:Y:S01]  /*6240*/  FFMA R39, R21, R20, R180 ;  /* 0x0000001415277223 */ /* 0x000fe200000000b4 */
[----:B------:R-:W-:Y:S01]  /*6250*/  FMUL R172, R172, UR19 ;  /* 0x00000013acac7c20 */ /* 0x000fe20008400000 */
[----:B------:R-:W-:Y:S01]  /*6260*/  FADD R37, R37, 1 ;  /* 0x3f80000025257421 */ /* 0x000fe20000000000 */
[----:B------:R-:W-:Y:S01]  /*6270*/  FMUL R21, R22, UR20 ;  /* 0x0000001416157c20 */ /* 0x000fe20008400000 */
[----:B------:R-:W-:Y:S01]  /*6280*/  FADD R174, R166, 1 ;  /* 0x3f800000a6ae7421 */ /* 0x000fe20000000000 */
[----:B------:R-:W-:-:S02]  /*6290*/  SEL R23, R23, RZ, !P3 ;  /* 0x000000ff17177207 */ /* 0x000fc40005800000 */
[----:B------:R-:W-:Y:S01]  /*62a0*/  SEL R112, R111, RZ, P2 ;  /* 0x000000ff6f707207 */ /* 0x000fe20001000000 */
[----:B------:R-:W-:Y:S01]  /*62b0*/  FFMA R173, R36, R173, R181 ;  /* 0x000000ad24ad7223 */ /* 0x000fe200000000b5 */
[----:B------:R-:W-:Y:S01]  /*62c0*/  PRMT R38, R38, 0x7632, R38 ;  /* 0x0000763226267816 */ /* 0x000fe20000000026 */
[----:B------:R-:W-:Y:S01]  /*62d0*/  FFMA R172, R172, R37, R39 ;  /* 0x00000025acac7223 */ /* 0x000fe20000000027 */
[----:B------:R-:W-:Y:S01]  /*62e0*/  PRMT R20, R110, 0x7632, R20 ;  /* 0x000076326e147816 */ /* 0x000fe20000000014 */
[----:B------:R-:W-:Y:S01]  /*62f0*/  FFMA R174, R21, R174, R182 ;  /* 0x000000ae15ae7223 */ /* 0x000fe200000000b6 */
[----:B------:R-:W-:Y:S01]  /*6300*/  SHF.L.U32 R37, R112, 0x10, RZ ;  /* 0x0000001070257819 */ /* 0x000fe200000006ff */
[----:B------:R-:W-:Y:S01]  /*6310*/  FADD R21, R23, 1 ;  /* 0x3f80000017157421 */ /* 0x000fe20000000000 */
[----:B------:R-:W-:Y:S01]  /*6320*/  SEL R36, R114, RZ, !P3 ;  /* 0x000000ff72247207 */ /* 0x000fe20005800000 */
[----:B------:R-:W-:Y:S01]  /*6330*/  IMAD.U32 R22, R20, 0x10000, RZ ;  /* 0x0001000014167824 */ /* 0x000fe200078e00ff */
[----:B------:R-:W-:-:S02]  /*6340*/  SHF.L.U32 R38, R38, 0x10, RZ ;  /* 0x0000001026267819 */ /* 0x000fc400000006ff */
[----:B------:R-:W-:Y:S01]  /*6350*/  SEL R23, R113, RZ, !P3 ;  /* 0x000000ff71177207 */ /* 0x000fe20005800000 */
[----:B------:R-:W-:Y:S01]  /*6360*/  FMUL R37, R37, UR19 ;  /* 0x0000001325257c20 */ /* 0x000fe20008400000 */
[----:B------:R-:W-:Y:S01]  /*6370*/  FADD R36, R36, 1 ;  /* 0x3f80000024247421 */ /* 0x000fe20000000000 */
[----:B------:R-:W-:Y:S01]  /*6380*/  FMUL R20, R38, UR17 ;  /* 0x0000001126147c20 */ /* 0x000fe20008400000 */
[----:B------:R-:W-:Y:S01]  /*6390*/  FMUL R22, R22, UR19 ;  /* 0x0000001316167c20 */ /* 0x000fe20008400000 */
[----:B------:R-:W-:Y:S01]  /*63a0*/  FADD R23, R23, 1 ;  /* 0x3f80000017177421 */ /* 0x000fe20000000000 */
[----:B------:R-:W-:Y:S01]  /*63b0*/  SEL R105, R105, RZ, P2 ;  /* 0x000000ff69697207 */ /* 0x000fe20001000000 */
[----:B------:R-:W-:Y:S01]  /*63c0*/  FFMA R174, R37, R36, R174 ;  /* 0x0000002425ae7223 */ /* 0x000fe200000000ae */
[----:B------:R-:W-:Y:S01]  /*63d0*/  CS2R R38, SRZ ;  /* 0x0000000000267805 */ /* 0x000fe2000001ff00 */
[----:B------:R-:W-:Y:S01]  /*63e0*/  CS2R R36, SRZ ;  /* 0x0000000000247805 */ /* 0x000fe2000001ff00 */
[----:B------:R-:W-:Y:S01]  /*63f0*/  FFMA R179, R20, R21, R179 ;  /* 0x0000001514b37223 */ /* 0x000fe200000000b3 */
[----:B------:R-:W-:Y:S01]  /*6400*/  FFMA R173, R22, R23, R173 ;  /* 0x0000001716ad7223 */ /* 0x000fe200000000ad */
[-C--:B------:R-:W-:Y:S01]  /*6410*/  IMAD.WIDE R106, R249, R250.reuse, c[0x0][0x318] ;  /* 0x0000c600f96a7625 */ /* 0x080fe200078e02fa */
[----:B------:R-:W-:Y:S01]  /*6420*/  SEL R170, R98, RZ, !P3 ;  /* 0x000000ff62aa7207 */ /* 0x000fe20005800000 */
[----:B------:R-:W-:Y:S01]  /*6430*/  CS2R R20, SRZ ;  /* 0x0000000000147805 */ /* 0x000fe2000001ff00 */
[----:B------:R-:W-:Y:S01]  /*6440*/  CS2R R22, SRZ ;  /* 0x0000000000167805 */ /* 0x000fe2000001ff00 */
[----:B------:R-:W-:Y:S01]  /*6450*/  SHF.L.U32 R98, R105, 0x10, RZ ;  /* 0x0000001069627819 */ /* 0x000fe200000006ff */
[----:B------:R-:W-:Y:S01]  /*6460*/  IMAD.WIDE R110, R249, R250, c[0x0][0x330] ;  /* 0x0000cc00f96e7625 */ /* 0x000fe200078e02fa */
[----:B------:R0:W3:Y:S01]  /*6470*/  @P2 LDG.E.EF.128 R36, [R106.64] ;  /* 0x000000206a242981 */ /* 0x0000e2000c0e1d00 */
[----:B------:R-:W-:Y:S01]  /*6480*/  PRMT R164, R164, 0x7632, R164 ;  /* 0x00007632a4a47816 */ /* 0x000fe200000000a4 */
[----:B------:R-:W-:Y:S01]  /*6490*/  FADD R170, R170, 1 ;  /* 0x3f800000aaaa7421 */ /* 0x000fe20000000000 */
[----:B------:R-:W-:Y:S01]  /*64a0*/  SEL R104, R104, RZ, P2 ;  /* 0x000000ff68687207 */ /* 0x000fe20001000000 */
[----:B------:R1:W2:Y:S01]  /*64b0*/  @P2 LDG.E.EF.128 R20, [R110.64] ;  /* 0x000000206e142981 */ /* 0x0002a2000c0e1d00 */
[----:B------:R-:W-:Y:S01]  /*64c0*/  SHF.L.U32 R164, R164, 0x10, RZ ;  /* 0x00000010a4a47819 */ /* 0x000fe200000006ff */
[----:B0-----:R-:W-:Y:S01]  /*64d0*/  FMUL R107, R98, UR20 ;  /* 0x00000014626b7c20 */ /* 0x001fe20008400000 */
[----:B------:R-:W-:-:S02]  /*64e0*/  SEL R167, R167, RZ, !P3 ;  /* 0x000000ffa7a77207 */ /* 0x000fc40005800000 */
[----:B------:R-:W-:Y:S01]  /*64f0*/  SEL R96, R96, RZ, !P3 ;  /* 0x000000ff60607207 */ /* 0x000fe20005800000 */
[----:B------:R-:W-:Y:S01]  /*6500*/  FFMA R170, R107, R170, R178 ;  /* 0x000000aa6baa7223 */ /* 0x000fe200000000b2 */
[----:B------:R-:W-:Y:S02]  /*6510*/  SHF.L.U32 R107, R104, 0x10, RZ ;  /* 0x00000010686b7819 */ /* 0x000fe400000006ff */
[----:B------:R-:W-:Y:S01]  /*6520*/  PRMT R112, R112, 0x7632, R112 ;  /* 0x0000763270707816 */ /* 0x000fe20000000070 */
[----:B-1----:R-:W-:Y:S01]  /*6530*/  FMUL R110, R164, UR20 ;  /* 0x00000014a46e7c20 */ /* 0x002fe20008400000 */
[----:B------:R-:W-:Y:S01]  /*6540*/  FADD R111, R167, 1 ;  /* 0x3f800000a76f7421 */ /* 0x000fe20000000000 */
[----:B------:R-:W-:Y:S01]  /*6550*/  FADD R96, R96, 1 ;  /* 0x3f80000060607421 */ /* 0x000fe20000000000 */
[----:B------:R-:W-:Y:S01]  /*6560*/  FMUL R107, R107, UR20 ;  /* 0x000000146b6b7c20 */ /* 0x000fe20008400000 */
[----:B------:R-:W-:Y:S02]  /*6570*/  SHF.L.U32 R112, R112, 0x10, RZ ;  /* 0x0000001070707819 */ /* 0x000fe400000006ff */
[----:B------:R-:W-:Y:S01]  /*6580*/  SEL R115, R115, RZ, !P3 ;  /* 0x000000ff73737207 */ /* 0x000fe20005800000 */
[----:B------:R-:W-:Y:S01]  /*6590*/  FFMA R110, R110, R111, R183 ;  /* 0x0000006f6e6e7223 */ /* 0x000fe200000000b7 */
[----:B------:R-:W-:Y:S01]  /*65a0*/  FFMA R111, R107, R96, R176 ;  /* 0x000000606b6f7223 */ /* 0x000fe200000000b0 */
[----:B------:R-:W-:Y:S01]  /*65b0*/  FMUL R175, R112, UR19 ;  /* 0x0000001370af7c20 */ /* 0x000fe20008400000 */
[----:B------:R-:W-:Y:S01]  /*65c0*/  SEL R97, R97, RZ, !P3 ;  /* 0x000000ff61617207 */ /* 0x000fe20005800000 */
[----:B------:R-:W-:Y:S01]  /*65d0*/  FADD R96, R115, 1 ;  /* 0x3f80000073607421 */ /* 0x000fe20000000000 */
[----:B------:R-:W-:-:S02]  /*65e0*/  SEL R98, R109, RZ, P2 ;  /* 0x000000ff6d627207 */ /* 0x000fc40001000000 */
[----:B------:R-:W-:Y:S01]  /*65f0*/  SEL R88, R88, RZ, !P3 ;  /* 0x000000ff58587207 */ /* 0x000fe20005800000 */
[----:B------:R-:W-:Y:S01]  /*6600*/  FFMA R175, R175, R96, R110 ;  /* 0x00000060afaf7223 */ /* 0x000fe2000000006e */
[----:B------:R-:W-:Y:S01]  /*6610*/  FADD R96, R97, 1 ;  /* 0x3f80000061607421 */ /* 0x000fe20000000000 */
[----:B------:R-:W-:Y:S02]  /*6620*/  SEL R90, R90, RZ, !P3 ;  /* 0x000000ff5a5a7207 */ /* 0x000fe40005800000 */
[----:B------:R-:W-:Y:S01]  /*6630*/  SHF.L.U32 R97, R98, 0x10, RZ ;  /* 0x0000001062617819 */ /* 0x000fe200000006ff */
[----:B------:R-:W-:Y:S01]  /*6640*/  FADD R107, R88, 1 ;  /* 0x3f800000586b7421 */ /* 0x000fe20000000000 */
[----:B------:R-:W-:Y:S01]  /*6650*/  SEL R108, R108, RZ, P2 ;  /* 0x000000ff6c6c7207 */ /* 0x000fe20001000000 */
[----:B------:R-:W-:Y:S01]  /*6660*/  FADD R88, R90, 1 ;  /* 0x3f8000005a587421 */ /* 0x000fe20000000000 */
[----:B------:R-:W-:Y:S01]  /*6670*/  PRMT R104, R104, 0x7632, R104 ;  /* 0x0000763268687816 */ /* 0x000fe20000000068 */
[----:B------:R-:W-:-:S03]  /*6680*/  FMUL R97, R97, UR19 ;  /* 0x0000001361617c20 */ /* 0x000fc60008400000 */
[----:B------:R-:W-:Y:S01]  /*6690*/  SHF.L.U32 R104, R104, 0x10, RZ ;  /* 0x0000001068687819 */ /* 0x000fe200000006ff */
[----:B------:R-:W-:Y:S01]  /*66a0*/  FFMA R170, R97, R88, R170 ;  /* 0x0000005861aa7223 */ /* 0x000fe200000000aa */
[----:B------:R-:W-:Y:S02]  /*66b0*/  PRMT R88, R108, 0x7632, R88 ;  /* 0x000076326c587816 */ /* 0x000fe40000000058 */
[----:B------:R-:W-:Y:S01]  /*66c0*/  SEL R89, R89, RZ, !P3 ;  /* 0x000000ff59597207 */ /* 0x000fe20005800000 */
[----:B------:R-:W-:Y:S01]  /*66d0*/  FMUL R90, R104, UR20 ;  /* 0x00000014685a7c20 */ /* 0x000fe20008400000 */
[----:B------:R-:W-:-:S03]  /*66e0*/  SHF.L.U32 R169, R88, 0x10, RZ ;  /* 0x0000001058a97819 */ /* 0x000fc600000006ff */
[----:B------:R-:W-:Y:S01]  /*66f0*/  FFMA R90, R90, R96, R177 ;  /* 0x000000605a5a7223 */ /* 0x000fe200000000b1 */
[----:B------:R-:W-:Y:S01]  /*6700*/  FADD R88, R89, 1 ;  /* 0x3f80000059587421 */ /* 0x000fe20000000000 */
[----:B------:R-:W-:Y:S01]  /*6710*/  FMUL R169, R169, UR19 ;  /* 0x00000013a9a97c20 */ /* 0x000fe20008400000 */
[----:B------:R-:W-:Y:S01]  /*6720*/  CS2R R112, SRZ ;  /* 0x0000000000707805 */ /* 0x000fe2000001ff00 */
[----:B------:R-:W-:Y:S01]  /*6730*/  CS2R R114, SRZ ;  /* 0x0000000000727805 */ /* 0x000fe2000001ff00 */
[----:B------:R-:W-:Y:S01]  /*6740*/  IMAD.U32 R168, R108, 0x10000, RZ ;  /* 0x000100006ca87824 */ /* 0x000fe200078e00ff */
[----:B------:R-:W-:Y:S01]  /*6750*/  FFMA R169, R169, R88, R90 ;  /* 0x00000058a9a97223 */ /* 0x000fe2000000005a */
[----:B------:R-:W-:Y:S02]  /*6760*/  IMAD.WIDE.U32 R88, R246, R236, c[0x0][0x418] ;  /* 0x00010600f6587625 */ /* 0x000fe400078e00ec */
[----:B------:R-:W-:-:S03]  /*6770*/  FMUL R168, R168, UR19 ;  /* 0x00000013a8a87c20 */ /* 0x000fc60008400000 */
[----:B------:R0:W4:Y:S01]  /*6780*/  @!P3 LDG.E.EL.128 R112, [R88.64] ;  /* 0x000000205870b981 */ /* 0x000122000c2e1d00 */
[----:B------:R-:W-:Y:S01]  /*6790*/  FFMA R168, R168, R107, R111 ;  /* 0x0000006ba8a87223 */ /* 0x000fe2000000006f */
[----:B------:R-:W-:Y:S02]  /*67a0*/  SEL R6, R6, RZ, P2 ;  /* 0x000000ff06067207 */ /* 0x000fe40001000000 */
[----:B0-----:R-:W-:Y:S02]  /*67b0*/  SEL R88, R92, RZ, !P3 ;  /* 0x000000ff5c587207 */ /* 0x001fe40005800000 */
[C---:B------:R-:W-:Y:S02]  /*67c0*/  PRMT R90, R6.reuse, 0x7632, R90 ;  /* 0x00007632065a7816 */ /* 0x040fe4000000005a */
[----:B------:R-:W-:Y:S01]  /*67d0*/  SHF.L.U32 R6, R6, 0x10, RZ ;  /* 0x0000001006067819 */ /* 0x000fe200000006ff */
[----:B------:R-:W-:Y:S01]  /*67e0*/  CS2R R108, SRZ ;  /* 0x00000000006c7805 */ /* 0x000fe2000001ff00 */
[----:B------:R-:W-:Y:S01]  /*67f0*/  CS2R R110, SRZ ;  /* 0x00000000006e7805 */ /* 0x000fe2000001ff00 */
[----:B------:R-:W-:Y:S01]  /*6800*/  SEL R92, R7, RZ, P2 ;  /* 0x000000ff075c7207 */ /* 0x000fe20001000000 */
[----:B------:R-:W-:Y:S01]  /*6810*/  IMAD.WIDE.U32 R96, R246, R236, c[0x0][0x430] ;  /* 0x00010c00f6607625 */ /* 0x000fe200078e00ec */
[----:B------:R-:W-:Y:S01]  /*6820*/  FMUL R7, R6, UR22 ;  /* 0x0000001606077c20 */ /* 0x000fe20008400000 */
[----:B------:R-:W-:Y:S01]  /*6830*/  FADD R6, R88, 1 ;  /* 0x3f80000058067421 */ /* 0x000fe20000000000 */
[----:B------:R-:W-:-:S02]  /*6840*/  SEL R42, R42, RZ, P2 ;  /* 0x000000ff2a2a7207 */ /* 0x000fc40001000000 */
[----:B------:R-:W-:Y:S01]  /*6850*/  SHF.L.U32 R88, R92, 0x10, RZ ;  /* 0x000000105c587819 */ /* 0x000fe200000006ff */
[----:B------:R0:W4:Y:S01]  /*6860*/  @!P3 LDG.E.EL.128 R108, [R96.64] ;  /* 0x00000020606cb981 */ /* 0x000122000c2e1d00 */
[----:B------:R-:W-:Y:S01]  /*6870*/  PRMT R105, R105, 0x7632, R105 ;  /* 0x0000763269697816 */ /* 0x000fe20000000069 */
[----:B------:R-:W-:Y:S01]  /*6880*/  FFMA R89, R7, R6, R172 ;  /* 0x0000000607597223 */ /* 0x000fe200000000ac */
[----:B------:R-:W-:Y:S02]  /*6890*/  SEL R93, R93, RZ, !P3 ;  /* 0x000000ff5d5d7207 */ /* 0x000fe40005800000 */
[----:B------:R-:W-:Y:S01]  /*68a0*/  PRMT R6, R42, 0x7632, R6 ;  /* 0x000076322a067816 */ /* 0x000fe20000000006 */
[----:B------:R-:W-:Y:S01]  /*68b0*/  FMUL R7, R88, UR22 ;  /* 0x0000001658077c20 */ /* 0x000fe20008400000 */
[----:B------:R-:W-:Y:S02]  /*68c0*/  SEL R94, R94, RZ, !P3 ;  /* 0x000000ff5e5e7207 */ /* 0x000fe40005800000 */
[----:B0-----:R-:W-:Y:S01]  /*68d0*/  SHF.L.U32 R96, R90, 0x10, RZ ;  /* 0x000000105a607819 */ /* 0x001fe200000006ff */
[----:B------:R-:W-:Y:S01]  /*68e0*/  IMAD.U32 R164, R42, 0x10000, RZ ;  /* 0x000100002aa47824 */ /* 0x000fe200078e00ff */
[----:B------:R-:W-:-:S02]  /*68f0*/  SEL R99, R99, RZ, !P3 ;  /* 0x000000ff63637207 */ /* 0x000fc40005800000 */
[----:B------:R-:W-:Y:S02]  /*6900*/  SHF.L.U32 R105, R105, 0x10, RZ ;  /* 0x0000001069697819 */ /* 0x000fe400000006ff */
[----:B------:R-:W-:Y:S01]  /*6910*/  SEL R68, R68, RZ, !P3 ;  /* 0x000000ff44447207 */ /* 0x000fe20005800000 */
[----:B------:R-:W-:Y:S01]  /*6920*/  FMUL R96, R96, UR22 ;  /* 0x0000001660607c20 */ /* 0x000fe20008400000 */
[----:B------:R-:W-:Y:S01]  /*6930*/  SHF.L.U32 R42, R6, 0x10, RZ ;  /* 0x00000010062a7819 */ /* 0x000fe200000006ff */
[----:B------:R-:W-:Y:S01]  /*6940*/  FADD R165, R93, 1 ;  /* 0x3f8000005da57421 */ /* 0x000fe20000000000 */
[----:B------:R-:W-:Y:S02]  /*6950*/  SEL R88, R69, RZ, !P3 ;  /* 0x000000ff45587207 */ /* 0x000fe40005800000 */
[----:B------:R-:W-:Y:S01]  /*6960*/  PRMT R98, R98, 0x7632, R98 ;  /* 0x0000763262627816 */ /* 0x000fe20000000062 */
[----:B------:R-:W-:Y:S01]  /*6970*/  FADD R166, R94, 1 ;  /* 0x3f8000005ea67421 */ /* 0x000fe20000000000 */
[----:B------:R-:W-:Y:S01]  /*6980*/  SEL R91, R91, RZ, !P3 ;  /* 0x000000ff5b5b7207 */ /* 0x000fe20005800000 */
[----:B------:R-:W-:Y:S01]  /*6990*/  FADD R171, R99, 1 ;  /* 0x3f80000063ab7421 */ /* 0x000fe20000000000 */
[----:B------:R-:W-:Y:S01]  /*69a0*/  FMUL R90, R105, UR20 ;  /* 0x00000014695a7c20 */ /* 0x000fe20008400000 */
[----:B------:R-:W-:Y:S01]  /*69b0*/  FMUL R164, R164, UR21 ;  /* 0x00000015a4a47c20 */ /* 0x000fe20008400000 */
[----:B------:R-:W-:Y:S01]  /*69c0*/  FADD R69, R68, 1 ;  /* 0x3f80000044457421 */ /* 0x000fe20000000000 */
[----:B------:R-:W-:Y:S01]  /*69d0*/  FFMA R165, R96, R165, R173 ;  /* 0x000000a560a57223 */ /* 0x000fe200000000ad */
[----:B------:R-:W-:Y:S01]  /*69e0*/  SHF.L.U32 R98, R98, 0x10, RZ ;  /* 0x0000001062627819 */ /* 0x000fe200000006ff */
[----:B------:R-:W-:Y:S01]  /*69f0*/  FMUL R42, R42, UR21 ;  /* 0x000000152a2a7c20 */ /* 0x000fe20008400000 */
[----:B------:R-:W-:Y:S01]  /*6a00*/  FADD R68, R88, 1 ;  /* 0x3f80000058447421 */ /* 0x000fe20000000000 */
[----:B------:R-:W-:Y:S01]  /*6a10*/  FFMA R166, R7, R166, R174 ;  /* 0x000000a607a67223 */ /* 0x000fe200000000ae */
[----:B------:R-:W-:Y:S01]  /*6a20*/  PRMT R92, R92, 0x7632, R92 ;  /* 0x000076325c5c7816 */ /* 0x000fe2000000005c */
[----:B------:R-:W-:Y:S01]  /*6a30*/  FFMA R171, R90, R171, R179 ;  /* 0x000000ab5aab7223 */ /* 0x000fe200000000b3 */
[----:B------:R-:W-:Y:S01]  /*6a40*/  FADD R7, R91, 1 ;  /* 0x3f8000005b077421 */ /* 0x000fe20000000000 */
[----:B------:R-:W-:Y:S01]  /*6a50*/  FFMA R164, R164, R69, R89 ;  /* 0x00000045a4a47223 */ /* 0x000fe20000000059 */
[----:B------:R-:W-:Y:S01]  /*6a60*/  SEL R69, R43, RZ, P2 ;  /* 0x000000ff2b457207 */ /* 0x000fe20001000000 */
[----:B------:R-:W-:Y:S01]  /*6a70*/  FFMA R165, R42, R68, R165 ;  /* 0x000000442aa57223 */ /* 0x000fe200000000a5 */
[----:B------:R-:W-:Y:S01]  /*6a80*/  CS2R R88, SRZ ;  /* 0x0000000000587805 */ /* 0x000fe2000001ff00 */
[----:B------:R-:W-:Y:S01]  /*6a90*/  CS2R R90, SRZ ;  /* 0x00000000005a7805 */ /* 0x000fe2000001ff00 */
[----:B------:R-:W-:Y:S01]  /*6aa0*/  FMUL R6, R98, UR19 ;  /* 0x0000001362067c20 */ /* 0x000fe20008400000 */
[----:B------:R-:W-:Y:S01]  /*6ab0*/  IMAD.WIDE.U32 R42, R246, R236, c[0x0][0x460] ;  /* 0x00011800f62a7625 */ /* 0x000fe200078e00ec */
[----:B------:R-:W-:-:S02]  /*6ac0*/  SHF.L.U32 R92, R92, 0x10, RZ ;  /* 0x000000105c5c7819 */ /* 0x000fc400000006ff */
[----:B------:R-:W-:Y:S01]  /*6ad0*/  SEL R95, R95, RZ, !P3 ;  /* 0x000000ff5f5f7207 */ /* 0x000fe20005800000 */
[----:B------:R-:W-:Y:S01]  /*6ae0*/  FFMA R171, R6, R7, R171 ;  /* 0x0000000706ab7223 */ /* 0x000fe200000000ab */
[----:B------:R-:W-:Y:S01]  /*6af0*/  SHF.L.U32 R7, R69, 0x10, RZ ;  /* 0x0000001045077819 */ /* 0x000fe200000006ff */
[----:B------:R0:W4:Y:S01]  /*6b00*/  @!P3 LDG.E.EL.128 R88, [R42.64] ;  /* 0x000000202a58b981 */ /* 0x000122000c2e1d00 */
[----:B------:R-:W-:Y:S02]  /*6b10*/  SEL R6, R70, RZ, !P3 ;  /* 0x000000ff46067207 */ /* 0x000fe40005800000 */
[----:B------:R-:W-:Y:S01]  /*6b20*/  SEL R237, R5, RZ, P2 ;  /* 0x000000ff05ed7207 */ /* 0x000fe20001000000 */
[----:B------:R-:W-:Y:S02]  /*6b30*/  FMUL R7, R7, UR21 ;  /* 0x0000001507077c20 */ /* 0x000fe40008400000 */
[----:B------:R-:W-:Y:S01]  /*6b40*/  FADD R6, R6, 1 ;  /* 0x3f80000006067421 */ /* 0x000fe20000000000 */
[----:B0-----:R-:W-:Y:S01]  /*6b50*/  FMUL R42, R92, UR22 ;  /* 0x000000165c2a7c20 */ /* 0x001fe20008400000 */
[----:B------:R-:W-:Y:S01]  /*6b60*/  FADD R43, R95, 1 ;  /* 0x3f8000005f2b7421 */ /* 0x000fe20000000000 */
[----:B------:R-:W-:-:S03]  /*6b70*/  SHF.L.U32 R5, R237, 0x10, RZ ;  /* 0x00000010ed057819 */ /* 0x000fc600000006ff */
[----:B------:R-:W-:Y:S01]  /*6b80*/  FFMA R70, R42, R43, R175 ;  /* 0x0000002b2a467223 */ /* 0x000fe200000000af */
[----:B------:R-:W-:Y:S01]  /*6b90*/  SEL R42, R66, RZ, !P3 ;  /* 0x000000ff422a7207 */ /* 0x000fe20005800000 */
[----:B------:R-:W-:Y:S01]  /*6ba0*/  FFMA R166, R7, R6, R166 ;  /* 0x0000000607a67223 */ /* 0x000fe200000000a6 */
[----:B------:R-:W-:Y:S01]  /*6bb0*/  CS2R R104, SRZ ;  /* 0x0000000000687805 */ /* 0x000fe2000001ff00 */
[----:B------:R-:W-:Y:S01]  /*6bc0*/  CS2R R106, SRZ ;  /* 0x00000000006a7805 */ /* 0x000fe2000001ff00 */
[----:B------:R-:W-:Y:S01]  /*6bd0*/  IMAD.WIDE.U32 R6, R246, R236, c[0x0][0x448] ;  /* 0x00011200f6067625 */ /* 0x000fe200078e00ec */
[----:B------:R-:W-:Y:S01]  /*6be0*/  FADD R42, R42, 1 ;  /* 0x3f8000002a2a7421 */ /* 0x000fe20000000000 */
[----:B------:R-:W-:Y:S01]  /*6bf0*/  FMUL R5, R5, UR22 ;  /* 0x0000001605057c20 */ /* 0x000fe20008400000 */
[----:B------:R-:W-:Y:S02]  /*6c00*/  SEL R68, R4, RZ, P2 ;  /* 0x000000ff04447207 */ /* 0x000fe40001000000 */
[----:B------:R0:W4:Y:S01]  /*6c10*/  @!P3 LDG.E.EL.128 R104, [R6.64] ;  /* 0x000000200668b981 */ /* 0x000122000c2e1d00 */
[----:B------:R-:W-:Y:S01]  /*6c20*/  FFMA R4, R5, R42, R170 ;  /* 0x0000002a05047223 */ /* 0x000fe200000000aa */
[----:B------:R-:W-:-:S02]  /*6c30*/  SHF.L.U32 R5, R68, 0x10, RZ ;  /* 0x0000001044057819 */ /* 0x000fc400000006ff */
[----:B------:R-:W-:Y:S02]  /*6c40*/  SEL R66, R41, RZ, P2 ;  /* 0x000000ff29427207 */ /* 0x000fe40001000000 */
[----:B0-----:R-:W-:Y:S01]  /*6c50*/  SEL R6, R64, RZ, !P3 ;  /* 0x000000ff40067207 */ /* 0x001fe20005800000 */
[----:B------:R-:W-:-:S04]  /*6c60*/  FMUL R5, R5, UR22 ;  /* 0x0000001605057c20 */ /* 0x000fc80008400000 */
[----:B------:R-:W-:Y:S01]  /*6c70*/  FADD R6, R6, 1 ;  /* 0x3f80000006067421 */ /* 0x000fe20000000000 */
[----:B------:R-:W-:-:S03]  /*6c80*/  SEL R162, R162, RZ, !P3 ;  /* 0x000000ffa2a27207 */ /* 0x000fc60005800000 */
[----:B------:R-:W-:Y:S01]  /*6c90*/  FFMA R43, R5, R6, R168 ;  /* 0x00000006052b7223 */ /* 0x000fe200000000a8 */
[----:B------:R-:W-:Y:S01]  /*6ca0*/  SHF.L.U32 R5, R66, 0x10, RZ ;  /* 0x0000001042057819 */ /* 0x000fe200000006ff */
[----:B------:R-:W-:Y:S01]  /*6cb0*/  FADD R162, R162, 1 ;  /* 0x3f800000a2a27421 */ /* 0x000fe20000000000 */
[----:B------:R-:W-:-:S03]  /*6cc0*/  PRMT R69, R69, 0x7632, R69 ;  /* 0x0000763245457816 */ /* 0x000fc60000000045 */
[----:B------:R-:W-:Y:S01]  /*6cd0*/  FMUL R5, R5, UR21 ;  /* 0x0000001505057c20 */ /* 0x000fe20008400000 */
[----:B------:R-:W-:Y:S01]  /*6ce0*/  SEL R64, R40, RZ, P2 ;  /* 0x000000ff28407207 */ /* 0x000fe20001000000 */
[----:B------:R-:W-:Y:S01]  /*6cf0*/  CS2R R92, SRZ ;  /* 0x00000000005c7805 */ /* 0x000fe2000001ff00 */
[----:B------:R-:W-:Y:S01]  /*6d00*/  CS2R R94, SRZ ;  /* 0x00000000005e7805 */ /* 0x000fe2000001ff00 */
[----:B------:R-:W-:Y:S01]  /*6d10*/  FFMA R162, R5, R162, R4 ;  /* 0x000000a205a27223 */ /* 0x000fe20000000004 */
[-C--:B------:R-:W-:Y:S01]  /*6d20*/  IMAD.WIDE.U32 R4, R246, R236.reuse, c[0x0][0x490] ;  /* 0x00012400f6047625 */ /* 0x080fe200078e00ec */
[----:B------:R-:W-:Y:S02]  /*6d30*/  SEL R7, R160, RZ, !P3 ;  /* 0x000000ffa0077207 */ /* 0x000fe40005800000 */
[----:B------:R-:W-:Y:S01]  /*6d40*/  SEL R71, R71, RZ, !P3 ;  /* 0x000000ff47477207 */ /* 0x000fe20005800000 */
[----:B------:R-:W-:Y:S01]  /*6d50*/  IMAD.U32 R69, R69, 0x10000, RZ ;  /* 0x0001000045457824 */ /* 0x000fe200078e00ff */
[----:B------:R-:W-:Y:S01]  /*6d60*/  SHF.L.U32 R160, R64, 0x10, RZ ;  /* 0x0000001040a07819 */ /* 0x000fe200000006ff */
[----:B------:R0:W4:Y:S01]  /*6d70*/  @!P3 LDG.E.EL.128 R92, [R4.64] ;  /* 0x00000020045cb981 */ /* 0x000122000c2e1d00 */
[----:B------:R-:W-:Y:S01]  /*6d80*/  CS2R R96, SRZ ;  /* 0x0000000000607805 */ /* 0x000fe2000001ff00 */
[----:B------:R-:W-:Y:S01]  /*6d90*/  CS2R R98, SRZ ;  /* 0x0000000000627805 */ /* 0x000fe2000001ff00 */
[----:B------:R-:W-:Y:S01]  /*6da0*/  FMUL R167, R69, UR21 ;  /* 0x0000001545a77c20 */ /* 0x000fe20008400000 */
[----:B------:R-:W-:Y:S01]  /*6db0*/  FADD R6, R71, 1 ;  /* 0x3f80000047067421 */ /* 0x000fe20000000000 */
[----:B------:R-:W-:Y:S01]  /*6dc0*/  FADD R7, R7, 1 ;  /* 0x3f80000007077421 */ /* 0x000fe20000000000 */
[----:B------:R-:W-:Y:S01]  /*6dd0*/  FMUL R160, R160, UR21 ;  /* 0x00000015a0a07c20 */ /* 0x000fe20008400000 */
[----:B0-----:R-:W-:Y:S01]  /*6de0*/  IMAD.WIDE.U32 R4, R246, R236, c[0x0][0x478] ;  /* 0x00011e00f6047625 */ /* 0x001fe200078e00ec */
[----:B------:R-:W-:-:S02]  /*6df0*/  FFMA R167, R167, R6, R70 ;  /* 0x00000006a7a77223 */ /* 0x000fc40000000046 */
[----:B------:R-:W-:Y:S02]  /*6e00*/  FFMA R160, R160, R7, R43 ;  /* 0x00000007a0a07223 */ /* 0x000fe4000000002b */
[----:B------:R-:W-:Y:S01]  /*6e10*/  CS2R R6, SRZ ;  /* 0x0000000000067805 */ /* 0x000fe2000001ff00 */
[----:B------:R0:W4:Y:S01]  /*6e20*/  @!P3 LDG.E.EL.128 R96, [R4.64] ;  /* 0x000000200460b981 */ /* 0x000122000c2e1d00 */
[----:B------:R-:W-:Y:S01]  /*6e30*/  IMAD.WIDE R40, R249, R250, c[0x0][0x360] ;  /* 0x0000d800f9287625 */ /* 0x000fe200078e02fa */
[----:B0-----:R-:W-:Y:S01]  /*6e40*/  CS2R R4, SRZ ;  /* 0x0000000000047805 */ /* 0x001fe2000001ff00 */
[----:B------:R-:W-:-:S05]  /*6e50*/  CS2R R42, SRZ ;  /* 0x00000000002a7805 */ /* 0x000fca000001ff00 */
[----:B------:R0:W4:Y:S01]  /*6e60*/  @P2 LDG.E.EF.128 R4, [R40.64] ;  /* 0x0000002028042981 */ /* 0x000122000c0e1d00 */
[----:B------:R-:W-:Y:S01]  /*6e70*/  IMAD.WIDE R70, R249, R250, c[0x0][0x348] ;  /* 0x0000d200f9467625 */ /* 0x000fe200078e02fa */
[----:B0-----:R-:W-:-:S06]  /*6e80*/  CS2R R40, SRZ ;  /* 0x0000000000287805 */ /* 0x001fcc000001ff00 */
[----:B------:R0:W5:Y:S01]  /*6e90*/  @P2 LDG.E.EF.128 R40, [R70.64] ;  /* 0x0000002046282981 */ /* 0x000162000c0e1d00 */
[----:B------:R-:W-:Y:S02]  /*6ea0*/  PRMT R68, R68, 0x7632, R68 ;  /* 0x0000763244447816 */ /* 0x000fe40000000044 */
[----:B------:R-:W-:Y:S02]  /*6eb0*/  SEL R65, R65, RZ, !P3 ;  /* 0x000000ff41417207 */ /* 0x000fe40005800000 */
[----:B------:R-:W-:Y:S02]  /*6ec0*/  SHF.L.U32 R68, R68, 0x10, RZ ;  /* 0x0000001044447819 */ /* 0x000fe400000006ff */
[----:B------:R-:W-:Y:S01]  /*6ed0*/  PRMT R64, R64, 0x7632, R64 ;  /* 0x0000763240407816 */ /* 0x000fe20000000040 */
[----:B------:R-:W-:Y:S01]  /*6ee0*/  FADD R65, R65, 1 ;  /* 0x3f80000041417421 */ /* 0x000fe20000000000 */
[----:B------:R-:W-:Y:S01]  /*6ef0*/  SEL R161, R161, RZ, !P3 ;  /* 0x000000ffa1a17207 */ /* 0x000fe20005800000 */
[----:B------:R-:W-:Y:S01]  /*6f00*/  FMUL R68, R68, UR22 ;  /* 0x0000001644447c20 */ /* 0x000fe20008400000 */
[----:B------:R-:W-:-:S02]  /*6f10*/  SHF.L.U32 R64, R64, 0x10, RZ ;  /* 0x0000001040407819 */ /* 0x000fc400000006ff */
[----:B------:R-:W-:Y:S01]  /*6f20*/  PRMT R237, R237, 0x7632, R237 ;  /* 0x00007632eded7816 */ /* 0x000fe200000000ed */
[----:B------:R-:W-:Y:S01]  /*6f30*/  FFMA R65, R68, R65, R169 ;  /* 0x0000004144417223 */ /* 0x000fe200000000a9 */
[----:B------:R-:W-:Y:S01]  /*6f40*/  FADD R161, R161, 1 ;  /* 0x3f800000a1a17421 */ /* 0x000fe20000000000 */
[----:B------:R-:W-:Y:S01]  /*6f50*/  FMUL R64, R64, UR21 ;  /* 0x0000001540407c20 */ /* 0x000fe20008400000 */
[----:B------:R-:W-:-:S03]  /*6f60*/  PRMT R66, R66, 0x7632, R66 ;  /* 0x0000763242427816 */ /* 0x000fc60000000042 */
[----:B------:R-:W-:Y:S01]  /*6f70*/  FFMA R161, R64, R161, R65 ;  /* 0x000000a140a17223 */ /* 0x000fe20000000041 */
[----:B------:R-:W-:Y:S02]  /*6f80*/  SEL R65, R67, RZ, !P3 ;  /* 0x000000ff43417207 */ /* 0x000fe40005800000 */
[----:B------:R-:W-:Y:S02]  /*6f90*/  SHF.L.U32 R64, R237, 0x10, RZ ;  /* 0x00000010ed407819 */ /* 0x000fe400000006ff */
[----:B------:R-:W-:Y:S01]  /*6fa0*/  SEL R67, R163, RZ, !P3 ;  /* 0x000000ffa3437207 */ /* 0x000fe20005800000 */
[----:B------:R-:W-:Y:S01]  /*6fb0*/  FADD R65, R65, 1 ;  /* 0x3f80000041417421 */ /* 0x000fe20000000000 */
[----:B------:R-:W-:Y:S01]  /*6fc0*/  SHF.L.U32 R163, R66, 0x10, RZ ;  /* 0x0000001042a37819 */ /* 0x000fe200000006ff */
[----:B------:R-:W-:Y:S01]  /*6fd0*/  FMUL R64, R64, UR22 ;  /* 0x0000001640407c20 */ /* 0x000fe20008400000 */
[----:B------:R-:W-:Y:S01]  /*6fe0*/  CS2R R68, SRZ ;  /* 0x0000000000447805 */ /* 0x000fe2000001ff00 */
[----:B0-----:R-:W-:Y:S01]  /*6ff0*/  CS2R R70, SRZ ;  /* 0x0000000000467805 */ /* 0x001fe2000001ff00 */
[----:B------:R-:W-:Y:S01]  /*7000*/  IMAD.WIDE.U32 R238, R246, R236, c[0x0][0x4a8] ;  /* 0x00012a00f6ee7625 */ /* 0x000fe200078e00ec */
[----:B------:R-:W-:Y:S01]  /*7010*/  FFMA R66, R64, R65, R171 ;  /* 0x0000004140427223 */ /* 0x000fe200000000ab */
[----:B------:R-:W-:Y:S01]  /*7020*/  FADD R64, R67, 1 ;  /* 0x3f80000043407421 */ /* 0x000fe20000000000 */
[----:B------:R-:W-:Y:S01]  /*7030*/  FMUL R163, R163, UR21 ;  /* 0x00000015a3a37c20 */ /* 0x000fe20008400000 */
[----:B------:R-:W-:Y:S01]  /*7040*/  IADD3 R236, P0, R247, c[0x0][0x4f0], RZ ;  /* 0x00013c00f7ec7a10 */ /* 0x000fe20007f1e0ff */
[----:B------:R0:W5:Y:S01]  /*7050*/  @!P3 LDG.E.EL.128 R68, [R238.64] ;  /* 0x00000020ee44b981 */ /* 0x000162000c2e1d00 */
[----:B------:R-:W-:Y:S01]  /*7060*/  SEL R156, R156, RZ, !P3 ;  /* 0x000000ff9c9c7207 */ /* 0x000fe20005800000 */
[----:B------:R-:W-:Y:S01]  /*7070*/  FFMA R163, R163, R64, R66 ;  /* 0x00000040a3a37223 */ /* 0x000fe20000000042 */
[----:B------:R-:W-:Y:S01]  /*7080*/  IADD3.X R237, R248, c[0x0][0x4f4], RZ, P0, !PT ;  /* 0x00013d00f8ed7a10 */ /* 0x000fe200007fe4ff */
[----:B------:R-:W-:Y:S01]  /*7090*/  CS2R R64, SRZ ;  /* 0x0000000000407805 */ /* 0x000fe2000001ff00 */
[----:B------:R-:W-:Y:S01]  /*70a0*/  CS2R R66, SRZ ;  /* 0x0000000000427805 */ /* 0x000fe2000001ff00 */
[----:B------:R-:W-:Y:S01]  /*70b0*/  FADD R156, R156, 1 ;  /* 0x3f8000009c9c7421 */ /* 0x000fe20000000000 */
[----:B------:R-:W-:-:S04]  /*70c0*/  SEL R48, R48, RZ, !P3 ;  /* 0x000000ff30307207 */ /* 0x000fc80005800000 */
[----:B------:R1:W5:Y:S01]  /*70d0*/  @!P3 LDG.E.EL.128 R64, [R236.64+0x10] ;  /* 0x00001020ec40b981 */ /* 0x000362000c2e1d00 */
[----:B--2---:R-:W-:-:S05]  /*70e0*/  SEL R22, R22, RZ, P2 ;  /* 0x000000ff16167207 */ /* 0x004fca0001000000 */
[----:B0-----:R-:W-:Y:S01]  /*70f0*/  IMAD.U32 R239, R22, 0x10000, RZ ;  /* 0x0001000016ef7824 */ /* 0x001fe200078e00ff */
[----:B---3--:R-:W-:-:S03]  /*7100*/  SEL R38, R38, RZ, P2 ;  /* 0x000000ff26267207 */ /* 0x008fc60001000000 */
[----:B------:R-:W-:Y:S01]  /*7110*/  FMUL R239, R239, UR24 ;  /* 0x00000018efef7c20 */ /* 0x000fe20008400000 */
[----:B------:R-:W-:Y:S01]  /*7120*/  PRMT R22, R22, 0x7632, R22 ;  /* 0x0000763216167816 */ /* 0x000fe20000000016 */
[----:B-1----:R-:W-:Y:S02]  /*7130*/  FADD R237, R48, 1 ;  /* 0x3f80000030ed7421 */ /* 0x002fe40000000000 */
[----:B------:R-:W-:Y:S01]  /*7140*/  FFMA R239, R239, R156, R164 ;  /* 0x0000009cefef7223 */ /* 0x000fe200000000a4 */
[C---:B------:R-:W-:Y:S02]  /*7150*/  SHF.L.U32 R156, R38.reuse, 0x10, RZ ;  /* 0x00000010269c7819 */ /* 0x040fe400000006ff */
[----:B------:R-:W-:Y:S02]  /*7160*/  PRMT R38, R38, 0x7632, R38 ;  /* 0x0000763226267816 */ /* 0x000fe40000000026 */
[----:B------:R-:W-:Y:S02]  /*7170*/  SHF.L.U32 R22, R22, 0x10, RZ ;  /* 0x0000001016167819 */ /* 0x000fe400000006ff */
[----:B------:R-:W-:-:S02]  /*7180*/  SEL R48, R157, RZ, !P3 ;  /* 0x000000ff9d307207 */ /* 0x000fc40005800000 */
[----:B------:R-:W-:Y:S01]  /*7190*/  SHF.L.U32 R157, R38, 0x10, RZ ;  /* 0x00000010269d7819 */ /* 0x000fe200000006ff */
[----:B------:R-:W-:Y:S01]  /*71a0*/  FMUL R22, R22, UR24 ;  /* 0x0000001816167c20 */ /* 0x000fe20008400000 */
[----:B------:R-:W-:Y:S01]  /*71b0*/  SEL R49, R49, RZ, !P3 ;  /* 0x000000ff31317207 */ /* 0x000fe20005800000 */
[----:B------:R-:W-:Y:S01]  /*71c0*/  FADD R38, R48, 1 ;  /* 0x3f80000030267421 */ /* 0x000fe20000000000 */
[----:B------:R-:W-:Y:S01]  /*71d0*/  SEL R23, R23, RZ, P2 ;  /* 0x000000ff17177207 */ /* 0x000fe20001000000 */
[----:B------:R-:W-:Y:S02]  /*71e0*/  FMUL R157, R157, UR23 ;  /* 0x000000179d9d7c20 */ /* 0x000fe40008400000 */
[----:B------:R-:W-:Y:S01]  /*71f0*/  FFMA R38, R22, R38, R165 ;  /* 0x0000002616267223 */ /* 0x000fe200000000a5 */
[----:B------:R-:W-:Y:S01]  /*7200*/  FADD R22, R49, 1 ;  /* 0x3f80000031167421 */ /* 0x000fe20000000000 */
[----:B------:R-:W-:-:S03]  /*7210*/  SHF.L.U32 R49, R23, 0x10, RZ ;  /* 0x0000001017317819 */ /* 0x000fc600000006ff */
[----:B------:R-:W-:Y:S01]  /*7220*/  FFMA R157, R157, R22, R38 ;  /* 0x000000169d9d7223 */ /* 0x000fe20000000026 */
[----:B------:R-:W-:Y:S01]  /*7230*/  SEL R22, R158, RZ, !P3 ;  /* 0x000000ff9e167207 */ /* 0x000fe20005800000 */
[----:B------:R-:W-:Y:S01]  /*7240*/  FMUL R156, R156, UR23 ;  /* 0x000000179c9c7c20 */ /* 0x000fe20008400000 */
[----:B------:R-:W-:Y:S01]  /*7250*/  FMUL R49, R49, UR24 ;  /* 0x0000001831317c20 */ /* 0x000fe20008400000 */
[----:B------:R-:W-:Y:S02]  /*7260*/  PRMT R23, R23, 0x7632, R23 ;  /* 0x0000763217177816 */ /* 0x000fe40000000017 */
[----:B------:R-:W-:Y:S01]  /*7270*/  FADD R22, R22, 1 ;  /* 0x3f80000016167421 */ /* 0x000fe20000000000 */
[----:B------:R-:W-:-:S03]  /*7280*/  FFMA R156, R156, R237, R239 ;  /* 0x000000ed9c9c7223 */ /* 0x000fc600000000ef */
[----:B------:R-:W-:Y:S01]  /*7290*/  FFMA R237, R49, R22, R166 ;  /* 0x0000001631ed7223 */ /* 0x000fe200000000a6 */
[----:B------:R-:W-:Y:S02]  /*72a0*/  SHF.L.U32 R22, R23, 0x10, RZ ;  /* 0x0000001017167819 */ /* 0x000fe400000006ff */
[----:B------:R-:W-:Y:S02]  /*72b0*/  SEL R23, R159, RZ, !P3 ;  /* 0x000000ff9f177207 */ /* 0x000fe40005800000 */
[----:B------:R-:W-:Y:S01]  /*72c0*/  SEL R39, R39, RZ, P2 ;  /* 0x000000ff27277207 */ /* 0x000fe20001000000 */
[----:B------:R-:W-:Y:S01]  /*72d0*/  FMUL R22, R22, UR24 ;  /* 0x0000001816167c20 */ /* 0x000fe20008400000 */
[----:B------:R-:W-:Y:S01]  /*72e0*/  SEL R49, R50, RZ, !P3 ;  /* 0x000000ff32317207 */ /* 0x000fe20005800000 */
[----:B------:R-:W-:Y:S01]  /*72f0*/  FADD R23, R23, 1 ;  /* 0x3f80000017177421 */ /* 0x000fe20000000000 */
[----:B------:R-:W-:Y:S02]  /*7300*/  SEL R50, R20, RZ, P2 ;  /* 0x000000ff14327207 */ /* 0x000fe40001000000 */
[C---:B------:R-:W-:Y:S01]  /*7310*/  SHF.L.U32 R158, R39.reuse, 0x10, RZ ;  /* 0x00000010279e7819 */ /* 0x040fe200000006ff */
[----:B------:R-:W-:Y:S01]  /*7320*/  FFMA R38, R22, R23, R167 ;  /* 0x0000001716267223 */ /* 0x000fe200000000a7 */
[----:B------:R-:W-:-:S02]  /*7330*/  PRMT R39, R39, 0x7632, R39 ;  /* 0x0000763227277816 */ /* 0x000fc40000000027 */
[----:B------:R-:W-:Y:S02]  /*7340*/  SEL R20, R152, RZ, !P3 ;  /* 0x000000ff98147207 */ /* 0x000fe40005800000 */
[----:B------:R-:W-:Y:S01]  /*7350*/  SHF.L.U32 R23, R50, 0x10, RZ ;  /* 0x0000001032177819 */ /* 0x000fe200000006ff */
[----:B------:R-:W-:Y:S02]  /*7360*/  IMAD.U32 R39, R39, 0x10000, RZ ;  /* 0x0001000027277824 */ /* 0x000fe400078e00ff */
[----:B------:R-:W-:Y:S02]  /*7370*/  FADD R20, R20, 1 ;  /* 0x3f80000014147421 */ /* 0x000fe40000000000 */
[----:B------:R-:W-:Y:S01]  /*7380*/  FMUL R23, R23, UR24 ;  /* 0x0000001817177c20 */ /* 0x000fe20008400000 */
[----:B------:R-:W-:Y:S01]  /*7390*/  FMUL R159, R39, UR23 ;  /* 0x00000017279f7c20 */ /* 0x000fe20008400000 */
[----:B------:R-:W-:Y:S02]  /*73a0*/  SEL R236, R36, RZ, P2 ;  /* 0x000000ff24ec7207 */ /* 0x000fe40001000000 */
[----:B------:R-:W-:Y:S01]  /*73b0*/  FFMA R39, R23, R20, R160 ;  /* 0x0000001417277223 */ /* 0x000fe200000000a0 */
[----:B------:R-:W-:-:S02]  /*73c0*/  SEL R23, R76, RZ, !P3 ;  /* 0x000000ff4c177207 */ /* 0x000fc40005800000 */
[----:B------:R-:W-:Y:S02]  /*73d0*/  SEL R76, R21, RZ, P2 ;  /* 0x000000ff154c7207 */ /* 0x000fe40001000000 */
[----:B------:R-:W-:Y:S01]  /*73e0*/  SHF.L.U32 R152, R236, 0x10, RZ ;  /* 0x00000010ec987819 */ /* 0x000fe200000006ff */
[----:B------:R-:W-:Y:S01]  /*73f0*/  FMUL R158, R158, UR23 ;  /* 0x000000179e9e7c20 */ /* 0x000fe20008400000 */
[----:B------:R-:W-:Y:S01]  /*7400*/  SEL R20, R154, RZ, !P3 ;  /* 0x000000ff9a147207 */ /* 0x000fe20005800000 */
[----:B------:R-:W-:Y:S01]  /*7410*/  FADD R49, R49, 1 ;  /* 0x3f80000031317421 */ /* 0x000fe20000000000 */
[----:B------:R-:W-:Y:S01]  /*7420*/  SHF.L.U32 R21, R76, 0x10, RZ ;  /* 0x000000104c157819 */ /* 0x000fe200000006ff */
[----:B------:R-:W-:Y:S01]  /*7430*/  FADD R23, R23, 1 ;  /* 0x3f80000017177421 */ /* 0x000fe20000000000 */
[----:B------:R-:W-:Y:S01]  /*7440*/  FMUL R152, R152, UR23 ;  /* 0x0000001798987c20 */ /* 0x000fe20008400000 */
[----:B------:R-:W-:Y:S01]  /*7450*/  FFMA R158, R158, R49, R237 ;  /* 0x000000319e9e7223 */ /* 0x000fe200000000ed */
[----:B------:R-:W-:Y:S01]  /*7460*/  FADD R20, R20, 1 ;  /* 0x3f80000014147421 */ /* 0x000fe20000000000 */
[----:B------:R-:W-:Y:S01]  /*7470*/  FMUL R21, R21, UR24 ;  /* 0x0000001815157c20 */ /* 0x000fe20008400000 */
[----:B------:R-:W-:Y:S01]  /*7480*/  SEL R237, R37, RZ, P2 ;  /* 0x000000ff25ed7207 */ /* 0x000fe20001000000 */
[----:B------:R-:W-:Y:S01]  /*7490*/  FFMA R152, R152, R23, R39 ;  /* 0x0000001798987223 */ /* 0x000fe20000000027 */
[----:B------:R-:W-:Y:S01]  /*74a0*/  SEL R51, R51, RZ, !P3 ;  /* 0x000000ff33337207 */ /* 0x000fe20005800000 */
[----:B------:R-:W-:Y:S01]  /*74b0*/  FFMA R23, R21, R20, R162 ;  /* 0x0000001415177223 */ /* 0x000fe200000000a2 */
[----:B------:R-:W-:-:S02]  /*74c0*/  SEL R21, R78, RZ, !P3 ;  /* 0x000000ff4e157207 */ /* 0x000fc40005800000 */
[----:B------:R-:W-:Y:S01]  /*74d0*/  SHF.L.U32 R154, R237, 0x10, RZ ;  /* 0x00000010ed9a7819 */ /* 0x000fe200000006ff */
[----:B------:R-:W-:Y:S02]  /*74e0*/  FADD R22, R51, 1 ;  /* 0x3f80000033167421 */ /* 0x000fe40000000000 */
[----:B------:R-:W-:Y:S02]  /*74f0*/  FADD R21, R21, 1 ;  /* 0x3f80000015157421 */ /* 0x000fe40000000000 */
[----:B------:R-:W-:Y:S01]  /*7500*/  FMUL R154, R154, UR23 ;  /* 0x000000179a9a7c20 */ /* 0x000fe20008400000 */
[----:B------:R-:W-:Y:S01]  /*7510*/  FFMA R159, R159, R22, R38 ;  /* 0x000000169f9f7223 */ /* 0x000fe20000000026 */
[----:B------:R-:W-:Y:S02]  /*7520*/  IMAD.WIDE R36, R249, R250, c[0x0][0x390] ;  /* 0x0000e400f9247625 */ /* 0x000fe400078e02fa */
[----:B------:R-:W-:Y:S02]  /*7530*/  FFMA R154, R154, R21, R23 ;  /* 0x000000159a9a7223 */ /* 0x000fe40000000017 */
[----:B------:R-:W-:Y:S01]  /*7540*/  CS2R R20, SRZ ;  /* 0x0000000000147805 */ /* 0x000fe2000001ff00 */
[----:B------:R-:W-:Y:S01]  /*7550*/  CS2R R22, SRZ ;  /* 0x0000000000167805 */ /* 0x000fe2000001ff00 */
[----:B------:R-:W-:-:S05]  /*7560*/  CS2R R38, SRZ ;  /* 0x0000000000267805 */ /* 0x000fca000001ff00 */
[----:B------:R0:W2:Y:S01]  /*7570*/  @P2 LDG.E.EF.128 R20, [R36.64] ;  /* 0x0000002024142981 */ /* 0x0000a2000c0e1d00 */
[----:B------:R-:W-:Y:S01]  /*7580*/  IMAD.WIDE R48, R249, R250, c[0x0][0x378] ;  /* 0x0000de00f9307625 */ /* 0x000fe200078e02fa */
[----:B0-----:R-:W-:Y:S01]  /*7590*/  CS2R R36, SRZ ;  /* 0x0000000000247805 */ /* 0x001fe2000001ff00 */
[----:B------:R-:W-:-:S05]  /*75a0*/  PRMT R50, R50, 0x7632, R50 ;  /* 0x0000763232327816 */ /* 0x000fca0000000032 */
[----:B------:R0:W3:Y:S01]  /*75b0*/  @P2 LDG.E.EF.128 R36, [R48.64] ;  /* 0x0000002030242981 */ /* 0x0000e2000c0e1d00 */
[----:B------:R-:W-:Y:S02]  /*75c0*/  SEL R153, R153, RZ, !P3 ;  /* 0x000000ff99997207 */ /* 0x000fe40005800000 */
[----:B------:R-:W-:Y:S02]  /*75d0*/  SHF.L.U32 R50, R50, 0x10, RZ ;  /* 0x0000001032327819 */ /* 0x000fe400000006ff */
[----:B------:R-:W-:Y:S01]  /*75e0*/  PRMT R236, R236, 0x7632, R236 ;  /* 0x00007632ecec7816 */ /* 0x000fe200000000ec */
[----:B------:R-:W-:Y:S01]  /*75f0*/  FADD R153, R153, 1 ;  /* 0x3f80000099997421 */ /* 0x000fe20000000000 */
[----:B------:R-:W-:Y:S01]  /*7600*/  SEL R77, R77, RZ, !P3 ;  /* 0x000000ff4d4d7207 */ /* 0x000fe20005800000 */
[----:B------:R-:W-:Y:S01]  /*7610*/  FMUL R50, R50, UR24 ;  /* 0x0000001832327c20 */ /* 0x000fe20008400000 */
[----:B------:R-:W-:Y:S02]  /*7620*/  SHF.L.U32 R78, R236, 0x10, RZ ;  /* 0x00000010ec4e7819 */ /* 0x000fe400000006ff */
[----:B------:R-:W-:Y:S01]  /*7630*/  PRMT R76, R76, 0x7632, R76 ;  /* 0x000076324c4c7816 */ /* 0x000fe2000000004c */
[----:B------:R-:W-:Y:S01]  /*7640*/  FFMA R153, R50, R153, R161 ;  /* 0x0000009932997223 */ /* 0x000fe200000000a1 */
[----:B------:R-:W-:Y:S01]  /*7650*/  FADD R77, R77, 1 ;  /* 0x3f8000004d4d7421 */ /* 0x000fe20000000000 */
[----:B------:R-:W-:Y:S01]  /*7660*/  FMUL R78, R78, UR23 ;  /* 0x000000174e4e7c20 */ /* 0x000fe20008400000 */
[----:B------:R-:W-:Y:S01]  /*7670*/  PRMT R237, R237, 0x7632, R237 ;  /* 0x00007632eded7816 */ /* 0x000fe200000000ed */
[----:B------:R-:W-:-:S02]  /*7680*/  IMAD.U32 R76, R76, 0x10000, RZ ;  /* 0x000100004c4c7824 */ /* 0x000fc400078e00ff */
[----:B------:R-:W-:Y:S01]  /*7690*/  FFMA R153, R78, R77, R153 ;  /* 0x0000004d4e997223 */ /* 0x000fe20000000099 */
[----:B------:R-:W-:Y:S02]  /*76a0*/  SEL R77, R155, RZ, !P3 ;  /* 0x000000ff9b4d7207 */ /* 0x000fe40005800000 */
[----:B------:R-:W-:Y:S01]  /*76b0*/  IADD3 R238, P0, R247, c[0x0][0x4d8], RZ ;  /* 0x00013600f7ee7a10 */ /* 0x000fe20007f1e0ff */
[----:B0-----:R-:W-:Y:S01]  /*76c0*/  CS2R R48, SRZ ;  /* 0x0000000000307805 */ /* 0x001fe2000001ff00 */
[----:B------:R-:W-:Y:S01]  /*76d0*/  CS2R R50, SRZ ;  /* 0x0000000000327805 */ /* 0x000fe2000001ff00 */
[----:B------:R-:W-:Y:S01]  /*76e0*/  SEL R79, R79, RZ, !P3 ;  /* 0x000000ff4f4f7207 */ /* 0x000fe20005800000 */
[----:B------:R-:W-:Y:S01]  /*76f0*/  FADD R77, R77, 1 ;  /* 0x3f8000004d4d7421 */ /* 0x000fe20000000000 */
[----:B------:R-:W-:Y:S01]  /*7700*/  FMUL R76, R76, UR24 ;  /* 0x000000184c4c7c20 */ /* 0x000fe20008400000 */
[----:B------:R-:W-:Y:S02]  /*7710*/  SHF.L.U32 R155, R237, 0x10, RZ ;  /* 0x00000010ed9b7819 */ /* 0x000fe400000006ff */
[----:B------:R-:W-:Y:S01]  /*7720*/  IADD3.X R239, R248, c[0x0][0x4dc], RZ, P0, !PT ;  /* 0x00013700f8ef7a10 */ /* 0x000fe200007fe4ff */
[----:B------:R-:W-:Y:S01]  /*7730*/  FFMA R78, R76, R77, R163 ;  /* 0x0000004d4c4e7223 */ /* 0x000fe200000000a3 */
[----:B------:R-:W-:Y:S01]  /*7740*/  FADD R76, R79, 1 ;  /* 0x3f8000004f4c7421 */ /* 0x000fe20000000000 */
[----:B------:R-:W-:Y:S01]  /*7750*/  FMUL R155, R155, UR23 ;  /* 0x000000179b9b7c20 */ /* 0x000fe20008400000 */
[----:B------:R-:W-:Y:S01]  /*7760*/  IADD3 R236, P0, R247, c[0x0][0x520], RZ ;  /* 0x00014800f7ec7a10 */ /* 0x000fe20007f1e0ff */
[----:B------:R0:W3:Y:S01]  /*7770*/  @!P3 LDG.E.EL.128 R48, [R238.64+0x10] ;  /* 0x00001020ee30b981 */ /* 0x0000e2000c2e1d00 */
[----:B------:R-:W-:Y:S01]  /*7780*/  SEL R148, R148, RZ, !P3 ;  /* 0x000000ff94947207 */ /* 0x000fe20005800000 */
[----:B------:R-:W-:Y:S01]  /*7790*/  FFMA R155, R155, R76, R78 ;  /* 0x0000004c9b9b7223 */ /* 0x000fe2000000004e */
[----:B------:R-:W-:Y:S01]  /*77a0*/  IADD3.X R237, R248, c[0x0][0x524], RZ, P0, !PT ;  /* 0x00014900f8ed7a10 */ /* 0x000fe200007fe4ff */
[----:B------:R-:W-:Y:S01]  /*77b0*/  CS2R R76, SRZ ;  /* 0x00000000004c7805 */ /* 0x000fe2000001ff00 */
[----:B------:R-:W-:Y:S01]  /*77c0*/  CS2R R78, SRZ ;  /* 0x00000000004e7805 */ /* 0x000fe2000001ff00 */
[----:B------:R-:W-:Y:S01]  /*77d0*/  FADD R148, R148, 1 ;  /* 0x3f80000094947421 */ /* 0x000fe20000000000 */
[----:B------:R-:W-:-:S04]  /*77e0*/  SEL R60, R60, RZ, !P3 ;  /* 0x000000ff3c3c7207 */ /* 0x000fc80005800000 */
[----:B------:R1:W3:Y:S01]  /*77f0*/  @!P3 LDG.E.EL.128 R76, [R236.64+0x10] ;  /* 0x00001020ec4cb981 */ /* 0x0002e2000c2e1d00 */
[----:B------:R-:W-:Y:S01]  /*7800*/  SEL R61, R61, RZ, !P3 ;  /* 0x000000ff3d3d7207 */ /* 0x000fe20005800000 */
[----:B-1----:R-:W-:Y:S01]  /*7810*/  FADD R237, R60, 1 ;  /* 0x3f8000003ced7421 */ /* 0x002fe20000000000 */
[----:B------:R-:W-:Y:S02]  /*7820*/  SEL R60, R149, RZ, !P3 ;  /* 0x000000ff953c7207 */ /* 0x000fe40005800000 */
[----:B------:R-:W-:Y:S02]  /*7830*/  SEL R63, R63, RZ, !P3 ;  /* 0x000000ff3f3f7207 */ /* 0x000fe40005800000 */
[----:B----4-:R-:W-:-:S04]  /*7840*/  SEL R6, R6, RZ, P2 ;  /* 0x000000ff06067207 */ /* 0x010fc80001000000 */
[C---:B0-----:R-:W-:Y:S02]  /*7850*/  SHF.L.U32 R239, R6.reuse, 0x10, RZ ;  /* 0x0000001006ef7819 */ /* 0x041fe400000006ff */
[----:B------:R-:W-:-:S03]  /*7860*/  PRMT R6, R6, 0x7632, R6 ;  /* 0x0000763206067816 */ /* 0x000fc60000000006 */
[----:B------:R-:W-:Y:S01]  /*7870*/  FMUL R239, R239, UR26 ;  /* 0x0000001aefef7c20 */ /* 0x000fe20008400000 */
[----:B------:R-:W-:-:S03]  /*7880*/  SHF.L.U32 R6, R6, 0x10, RZ ;  /* 0x0000001006067819 */ /* 0x000fc600000006ff */
[----:B------:R-:W-:Y:S01]  /*7890*/  FFMA R239, R239, R148, R156 ;  /* 0x00000094efef7223 */ /* 0x000fe2000000009c */
[----:B-----5:R-:W-:-:S04]  /*78a0*/  SEL R42, R42, RZ, P2 ;  /* 0x000000ff2a2a7207 */ /* 0x020fc80001000000 */
[C---:B------:R-:W-:Y:S02]  /*78b0*/  SHF.L.U32 R148, R42.reuse, 0x10, RZ ;  /* 0x000000102a947819 */ /* 0x040fe400000006ff */
[----:B------:R-:W-:Y:S01]  /*78c0*/  PRMT R42, R42, 0x7632, R42 ;  /* 0x000076322a2a7816 */ /* 0x000fe2000000002a */
[----:B------:R-:W-:-:S03]  /*78d0*/  FMUL R6, R6, UR26 ;  /* 0x0000001a06067c20 */ /* 0x000fc60008400000 */
[----:B------:R-:W-:Y:S01]  /*78e0*/  SHF.L.U32 R149, R42, 0x10, RZ ;  /* 0x000000102a957819 */ /* 0x000fe200000006ff */
[----:B------:R-:W-:Y:S01]  /*78f0*/  FADD R42, R60, 1 ;  /* 0x3f8000003c2a7421 */ /* 0x000fe20000000000 */
[----:B------:R-:W-:-:S03]  /*7900*/  SEL R7, R7, RZ, P2 ;  /* 0x000000ff07077207 */ /* 0x000fc60001000000 */
[----:B------:R-:W-:Y:S01]  /*7910*/  FFMA R42, R6, R42, R157 ;  /* 0x0000002a062a7223 */ /* 0x000fe2000000009d */
[----:B------:R-:W-:Y:S01]  /*7920*/  FMUL R149, R149, UR25 ;  /* 0x0000001995957c20 */ /* 0x000fe20008400000 */
[----:B------:R-:W-:Y:S01]  /*7930*/  FADD R6, R61, 1 ;  /* 0x3f8000003d067421 */ /* 0x000fe20000000000 */
[----:B------:R-:W-:-:S03]  /*7940*/  SHF.L.U32 R61, R7, 0x10, RZ ;  /* 0x00000010073d7819 */ /* 0x000fc600000006ff */
[----:B------:R-:W-:Y:S01]  /*7950*/  FFMA R149, R149, R6, R42 ;  /* 0x0000000695957223 */ /* 0x000fe2000000002a */
[----:B------:R-:W-:Y:S01]  /*7960*/  SEL R6, R150, RZ, !P3 ;  /* 0x000000ff96067207 */ /* 0x000fe20005800000 */
[----:B------:R-:W-:Y:S01]  /*7970*/  FMUL R148, R148, UR25 ;  /* 0x0000001994947c20 */ /* 0x000fe20008400000 */
[----:B------:R-:W-:Y:S01]  /*7980*/  FMUL R61, R61, UR26 ;  /* 0x0000001a3d3d7c20 */ /* 0x000fe20008400000 */
[----:B------:R-:W-:Y:S02]  /*7990*/  SEL R43, R43, RZ, P2 ;  /* 0x000000ff2b2b7207 */ /* 0x000fe40001000000 */
[----:B------:R-:W-:Y:S01]  /*79a0*/  FADD R6, R6, 1 ;  /* 0x3f80000006067421 */ /* 0x000fe20000000000 */
[----:B------:R-:W-:Y:S01]  /*79b0*/  PRMT R7, R7, 0x7632, R7 ;  /* 0x0000763207077816 */ /* 0x000fe20000000007 */
[----:B------:R-:W-:Y:S02]  /*79c0*/  FFMA R148, R148, R237, R239 ;  /* 0x000000ed94947223 */ /* 0x000fe400000000ef */
[----:B------:R-:W-:Y:S01]  /*79d0*/  FFMA R237, R61, R6, R158 ;  /* 0x000000063ded7223 */ /* 0x000fe2000000009e */
[----:B------:R-:W-:Y:S01]  /*79e0*/  SHF.L.U32 R6, R7, 0x10, RZ ;  /* 0x0000001007067819 */ /* 0x000fe200000006ff */
[----:B------:R-:W-:Y:S01]  /*79f0*/  IMAD.U32 R150, R43, 0x10000, RZ ;  /* 0x000100002b967824 */ /* 0x000fe200078e00ff */
[----:B------:R-:W-:-:S02]  /*7a00*/  SEL R7, R151, RZ, !P3 ;  /* 0x000000ff97077207 */ /* 0x000fc40005800000 */
[----:B------:R-:W-:Y:S01]  /*7a10*/  PRMT R43, R43, 0x7632, R43 ;  /* 0x000076322b2b7816 */ /* 0x000fe2000000002b */
[----:B------:R-:W-:Y:S02]  /*7a20*/  FMUL R6, R6, UR26 ;  /* 0x0000001a06067c20 */ /* 0x000fe40008400000 */
[----:B------:R-:W-:Y:S01]  /*7a30*/  FADD R7, R7, 1 ;  /* 0x3f80000007077421 */ /* 0x000fe20000000000 */
[----:B------:R-:W-:-:S03]  /*7a40*/  SHF.L.U32 R43, R43, 0x10, RZ ;  /* 0x000000102b2b7819 */ /* 0x000fc600000006ff */
[----:B------:R-:W-:Y:S01]  /*7a50*/  FFMA R42, R6, R7, R159 ;  /* 0x00000007062a7223 */ /* 0x000fe2000000009f */
[----:B------:R-:W-:Y:S01]  /*7a60*/  FADD R6, R63, 1 ;  /* 0x3f8000003f067421 */ /* 0x000fe20000000000 */
[----:B------:R-:W-:-:S04]  /*7a70*/  FMUL R151, R43, UR25 ;  /* 0x000000192b977c20 */ /* 0x000fc80008400000 */
[----:B------:R-:W-:Y:S01]  /*7a80*/  FFMA R151, R151, R6, R42 ;  /* 0x0000000697977223 */ /* 0x000fe2000000002a */
[----:B------:R-:W-:Y:S02]  /*7a90*/  SEL R42, R4, RZ, P2 ;  /* 0x000000ff042a7207 */ /* 0x000fe40001000000 */
[----:B------:R-:W-:Y:S02]  /*7aa0*/  SEL R4, R144, RZ, !P3 ;  /* 0x000000ff90047207 */ /* 0x000fe40005800000 */
[----:B------:R-:W-:-:S03]  /*7ab0*/  SHF.L.U32 R7, R42, 0x10, RZ ;  /* 0x000000102a077819 */ /* 0x000fc600000006ff */
[----:B------:R-:W-:Y:S02]  /*7ac0*/  FADD R4, R4, 1 ;  /* 0x3f80000004047421 */ /* 0x000fe40000000000 */
[----:B------:R-:W-:Y:S01]  /*7ad0*/  FMUL R7, R7, UR26 ;  /* 0x0000001a07077c20 */ /* 0x000fe20008400000 */
[----:B------:R-:W-:-:S03]  /*7ae0*/  SEL R236, R40, RZ, P2 ;  /* 0x000000ff28ec7207 */ /* 0x000fc60001000000 */
[----:B------:R-:W-:Y:S01]  /*7af0*/  FFMA R43, R7, R4, R152 ;  /* 0x00000004072b7223 */ /* 0x000fe20000000098 */
[----:B------:R-:W-:Y:S02]  /*7b00*/  SEL R7, R44, RZ, !P3 ;  /* 0x000000ff2c077207 */ /* 0x000fe40005800000 */
[----:B------:R-:W-:Y:S02]  /*7b10*/  SEL R61, R62, RZ, !P3 ;  /* 0x000000ff3e3d7207 */ /* 0x000fe40005800000 */
        /* <DEDUP_REMOVED lines=12> */
[----:B------:R-:W-:-:S02]  /*7be0*/  FFMA R144, R144, R7, R43 ;  /* 0x0000000790907223 */ /* 0x000fc4000000002b */
[----:B------:R-:W-:Y:S01]  /*7bf0*/  FFMA R7, R5, R4, R154 ;  /* 0x0000000405077223 */ /* 0x000fe2000000009a */
[----:B------:R-:W-:Y:S02]  /*7c00*/  SEL R5, R46, RZ, !P3 ;  /* 0x000000ff2e057207 */ /* 0x000fe40005800000 */
[----:B------:R-:W-:-:S03]  /*7c10*/  SHF.L.U32 R146, R237, 0x10, RZ ;  /* 0x00000010ed927819 */ /* 0x000fc600000006ff */
[----:B------:R-:W-:Y:S02]  /*7c20*/  FADD R5, R5, 1 ;  /* 0x3f80000005057421 */ /* 0x000fe40000000000 */
[----:B------:R-:W-:Y:S01]  /*7c30*/  FMUL R146, R146, UR25 ;  /* 0x0000001992927c20 */ /* 0x000fe20008400000 */
[----:B------:R-:W-:-:S03]  /*7c40*/  IMAD.WIDE R40, R249, R250, c[0x0][0x3c0] ;  /* 0x0000f000f9287625 */ /* 0x000fc600078e02fa */
[----:B------:R-:W-:Y:S02]  /*7c50*/  FFMA R146, R146, R5, R7 ;  /* 0x0000000592927223 */ /* 0x000fe40000000007 */
[----:B------:R-:W-:Y:S01]  /*7c60*/  CS2R R4, SRZ ;  /* 0x0000000000047805 */ /* 0x000fe2000001ff00 */
[----:B------:R-:W-:Y:S01]  /*7c70*/  CS2R R6, SRZ ;  /* 0x0000000000067805 */ /* 0x000fe2000001ff00 */
[----:B------:R-:W-:Y:S01]  /*7c80*/  CS2R R60, SRZ ;  /* 0x00000000003c7805 */ /* 0x000fe2000001ff00 */
[----:B------:R-:W-:-:S04]  /*7c90*/  CS2R R62, SRZ ;  /* 0x00000000003e7805 */ /* 0x000fc8000001ff00 */
[----:B------:R0:W4:Y:S02]  /*7ca0*/  @P2 LDG.E.EF.128 R4, [R40.64] ;  /* 0x0000002028042981 */ /* 0x000124000c0e1d00 */
[----:B0-----:R-:W-:-:S05]  /*7cb0*/  IMAD.WIDE R40, R249, R250, c[0x0][0x3a8] ;  /* 0x0000ea00f9287625 */ /* 0x001fca00078e02fa */
[----:B------:R0:W5:Y:S01]  /*7cc0*/  @P2 LDG.E.EF.128 R60, [R40.64] ;  /* 0x00000020283c2981 */ /* 0x000162000c0e1d00 */
[----:B------:R-:W-:Y:S02]  /*7cd0*/  PRMT R42, R42, 0x7632, R42 ;  /* 0x000076322a2a7816 */ /* 0x000fe4000000002a */
[----:B------:R-:W-:Y:S02]  /*7ce0*/  SEL R145, R145, RZ, !P3 ;  /* 0x000000ff91917207 */ /* 0x000fe40005800000 */
[----:B------:R-:W-:Y:S01]  /*7cf0*/  PRMT R236, R236, 0x7632, R236 ;  /* 0x00007632ecec7816 */ /* 0x000fe200000000ec */
[----:B------:R-:W-:Y:S01]  /*7d00*/  IMAD.U32 R42, R42, 0x10000, RZ ;  /* 0x000100002a2a7824 */ /* 0x000fe200078e00ff */
[----:B------:R-:W-:Y:S01]  /*7d10*/  SEL R45, R45, RZ, !P3 ;  /* 0x000000ff2d2d7207 */ /* 0x000fe20005800000 */
[----:B------:R-:W-:Y:S01]  /*7d20*/  FADD R145, R145, 1 ;  /* 0x3f80000091917421 */ /* 0x000fe20000000000 */
[----:B------:R-:W-:Y:S01]  /*7d30*/  SHF.L.U32 R46, R236, 0x10, RZ ;  /* 0x00000010ec2e7819 */ /* 0x000fe200000006ff */
[----:B------:R-:W-:Y:S01]  /*7d40*/  FMUL R42, R42, UR26 ;  /* 0x0000001a2a2a7c20 */ /* 0x000fe20008400000 */
[----:B------:R-:W-:Y:S01]  /*7d50*/  IADD3 R238, P0, R247, c[0x0][0x508], RZ ;  /* 0x00014200f7ee7a10 */ /* 0x000fe20007f1e0ff */
[----:B------:R-:W-:Y:S01]  /*7d60*/  FADD R45, R45, 1 ;  /* 0x3f8000002d2d7421 */ /* 0x000fe20000000000 */
[----:B------:R-:W-:Y:S01]  /*7d70*/  PRMT R44, R44, 0x7632, R44 ;  /* 0x000076322c2c7816 */ /* 0x000fe2000000002c */
[----:B------:R-:W-:Y:S01]  /*7d80*/  FFMA R145, R42, R145, R153 ;  /* 0x000000912a917223 */ /* 0x000fe20000000099 */
[----:B------:R-:W-:Y:S01]  /*7d90*/  FMUL R46, R46, UR25 ;  /* 0x000000192e2e7c20 */ /* 0x000fe20008400000 */
[----:B0-----:R-:W-:Y:S01]  /*7da0*/  CS2R R40, SRZ ;  /* 0x0000000000287805 */ /* 0x001fe2000001ff00 */
[----:B------:R-:W-:Y:S01]  /*7db0*/  CS2R R42, SRZ ;  /* 0x00000000002a7805 */ /* 0x000fe2000001ff00 */
[----:B------:R-:W-:Y:S01]  /*7dc0*/  IADD3.X R239, R248, c[0x0][0x50c], RZ, P0, !PT ;  /* 0x00014300f8ef7a10 */ /* 0x000fe200007fe4ff */
[----:B------:R-:W-:Y:S01]  /*7dd0*/  FFMA R145, R46, R45, R145 ;  /* 0x0000002d2e917223 */ /* 0x000fe20000000091 */
[----:B------:R-:W-:-:S02]  /*7de0*/  SEL R45, R147, RZ, !P3 ;  /* 0x000000ff932d7207 */ /* 0x000fc40005800000 */
[----:B------:R-:W-:Y:S01]  /*7df0*/  SHF.L.U32 R44, R44, 0x10, RZ ;  /* 0x000000102c2c7819 */ /* 0x000fe200000006ff */
[----:B------:R0:W5:Y:S01]  /*7e00*/  @!P3 LDG.E.EL.128 R40, [R238.64+0x10] ;  /* 0x00001020ee28b981 */ /* 0x000162000c2e1d00 */
[----:B------:R-:W-:Y:S01]  /*7e10*/  PRMT R237, R237, 0x7632, R237 ;  /* 0x00007632eded7816 */ /* 0x000fe200000000ed */
[----:B------:R-:W-:Y:S01]  /*7e20*/  FADD R45, R45, 1 ;  /* 0x3f8000002d2d7421 */ /* 0x000fe20000000000 */
[----:B------:R-:W-:Y:S01]  /*7e30*/  SEL R47, R47, RZ, !P3 ;  /* 0x000000ff2f2f7207 */ /* 0x000fe20005800000 */
[----:B------:R-:W-:Y:S01]  /*7e40*/  FMUL R44, R44, UR26 ;  /* 0x0000001a2c2c7c20 */ /* 0x000fe20008400000 */
[----:B------:R-:W-:Y:S02]  /*7e50*/  SHF.L.U32 R147, R237, 0x10, RZ ;  /* 0x00000010ed937819 */ /* 0x000fe400000006ff */
[----:B------:R-:W-:Y:S01]  /*7e60*/  SEL R216, R216, RZ, !P3 ;  /* 0x000000ffd8d87207 */ /* 0x000fe20005800000 */
[----:B------:R-:W-:Y:S01]  /*7e70*/  FFMA R46, R44, R45, R155 ;  /* 0x0000002d2c2e7223 */ /* 0x000fe2000000009b */
[----:B------:R-:W-:Y:S01]  /*7e80*/  FADD R44, R47, 1 ;  /* 0x3f8000002f2c7421 */ /* 0x000fe20000000000 */
[----:B------:R-:W-:Y:S01]  /*7e90*/  FMUL R147, R147, UR25 ;  /* 0x0000001993937c20 */ /* 0x000fe20008400000 */
[----:B------:R-:W-:Y:S01]  /*7ea0*/  IADD3 R236, P0, R247, c[0x0][0x550], RZ ;  /* 0x00015400f7ec7a10 */ /* 0x000fe20007f1e0ff */
[----:B------:R-:W-:Y:S01]  /*7eb0*/  FADD R216, R216, 1 ;  /* 0x3f800000d8d87421 */ /* 0x000fe20000000000 */
[----:B--2---:R-:W-:-:S04]  /*7ec0*/  SEL R22, R22, RZ, P2 ;  /* 0x000000ff16167207 */ /* 0x004fc80001000000 */
[----:B0-----:R-:W-:Y:S01]  /*7ed0*/  SHF.L.U32 R239, R22, 0x10, RZ ;  /* 0x0000001016ef7819 */ /* 0x001fe200000006ff */
[----:B------:R-:W-:-:S04]  /*7ee0*/  FFMA R147, R147, R44, R46 ;  /* 0x0000002c93937223 */ /* 0x000fc8000000002e */
[----:B------:R-:W-:Y:S01]  /*7ef0*/  FMUL R239, R239, UR28 ;  /* 0x0000001cefef7c20 */ /* 0x000fe20008400000 */
[----:B------:R-:W-:Y:S01]  /*7f00*/  CS2R R44, SRZ ;  /* 0x00000000002c7805 */ /* 0x000fe2000001ff00 */
[----:B------:R-:W-:Y:S01]  /*7f10*/  CS2R R46, SRZ ;  /* 0x00000000002e7805 */ /* 0x000fe2000001ff00 */
[----:B------:R-:W-:Y:S01]  /*7f20*/  IADD3.X R237, R248, c[0x0][0x554], RZ, P0, !PT ;  /* 0x00015500f8ed7a10 */ /* 0x000fe200007fe4ff */
[----:B------:R-:W-:Y:S01]  /*7f30*/  FFMA R239, R239, R216, R148 ;  /* 0x000000d8efef7223 */ /* 0x000fe20000000094 */
[----:B---3--:R-:W-:-:S03]  /*7f40*/  SEL R38, R38, RZ, P2 ;  /* 0x000000ff26267207 */ /* 0x008fc60001000000 */
[----:B------:R0:W2:Y:S01]  /*7f50*/  @!P3 LDG.E.EL.128 R44, [R236.64+0x10] ;  /* 0x00001020ec2cb981 */ /* 0x0000a2000c2e1d00 */
[----:B------:R-:W-:Y:S02]  /*7f60*/  SEL R216, R140, RZ, !P3 ;  /* 0x000000ff8cd87207 */ /* 0x000fe40005800000 */
[----:B------:R-:W-:Y:S02]  /*7f70*/  PRMT R22, R22, 0x7632, R22 ;  /* 0x0000763216167816 */ /* 0x000fe40000000016 */
[C---:B------:R-:W-:Y:S02]  /*7f80*/  SHF.L.U32 R140, R38.reuse, 0x10, RZ ;  /* 0x00000010268c7819 */ /* 0x040fe400000006ff */
[----:B------:R-:W-:Y:S02]  /*7f90*/  PRMT R38, R38, 0x7632, R38 ;  /* 0x0000763226267816 */ /* 0x000fe40000000026 */
[----:B------:R-:W-:Y:S02]  /*7fa0*/  SEL R217, R217, RZ, !P3 ;  /* 0x000000ffd9d97207 */ /* 0x000fe40005800000 */
[----:B------:R-:W-:Y:S01]  /*7fb0*/  SHF.L.U32 R22, R22, 0x10, RZ ;  /* 0x0000001016167819 */ /* 0x000fe200000006ff */
[----:B0-----:R-:W-:Y:S01]  /*7fc0*/  FADD R237, R216, 1 ;  /* 0x3f800000d8ed7421 */ /* 0x001fe20000000000 */
[----:B------:R-:W-:Y:S01]  /*7fd0*/  IMAD.U32 R216, R38, 0x10000, RZ ;  /* 0x0001000026d87824 */ /* 0x000fe200078e00ff */
[----:B------:R-:W-:Y:S01]  /*7fe0*/  FADD R38, R217, 1 ;  /* 0x3f800000d9267421 */ /* 0x000fe20000000000 */
[----:B------:R-:W-:Y:S01]  /*7ff0*/  SEL R217, R141, RZ, !P3 ;  /* 0x000000ff8dd97207 */ /* 0x000fe20005800000 */
[----:B------:R-:W-:Y:S01]  /*8000*/  FMUL R22, R22, UR28 ;  /* 0x0000001c16167c20 */ /* 0x000fe20008400000 */
[----:B------:R-:W-:Y:S01]  /*8010*/  FMUL R141, R216, UR27 ;  /* 0x0000001bd88d7c20 */ /* 0x000fe20008400000 */
[----:B------:R-:W-:-:S02]  /*8020*/  SEL R23, R23, RZ, P2 ;  /* 0x000000ff17177207 */ /* 0x000fc40001000000 */
        /* <DEDUP_REMOVED lines=9> */
[----:B------:R-:W-:Y:S01]  /*80c0*/  SEL R39, R39, RZ, P2 ;  /* 0x000000ff27277207 */ /* 0x000fe20001000000 */
[----:B------:R-:W-:Y:S02]  /*80d0*/  FFMA R140, R140, R237, R239 ;  /* 0x000000ed8c8c7223 */ /* 0x000fe400000000ef */
[----:B------:R-:W-:Y:S01]  /*80e0*/  FFMA R237, R217, R22, R150 ;  /* 0x00000016d9ed7223 */ /* 0x000fe20000000096 */
[----:B------:R-:W-:-:S02]  /*80f0*/  SEL R217, R142, RZ, !P3 ;  /* 0x000000ff8ed97207 */ /* 0x000fc40005800000 */
[----:B------:R-:W-:Y:S02]  /*8100*/  SHF.L.U32 R22, R23, 0x10, RZ ;  /* 0x0000001017167819 */ /* 0x000fe400000006ff */
[----:B------:R-:W-:Y:S02]  /*8110*/  SHF.L.U32 R142, R39, 0x10, RZ ;  /* 0x00000010278e7819 */ /* 0x000fe400000006ff */
[----:B------:R-:W-:Y:S02]  /*8120*/  SEL R23, R219, RZ, !P3 ;  /* 0x000000ffdb177207 */ /* 0x000fe40005800000 */
[----:B------:R-:W-:Y:S01]  /*8130*/  PRMT R39, R39, 0x7632, R39 ;  /* 0x0000763227277816 */ /* 0x000fe20000000027 */
[----:B------:R-:W-:Y:S01]  /*8140*/  FMUL R22, R22, UR28 ;  /* 0x0000001c16167c20 */ /* 0x000fe20008400000 */
[----:B------:R-:W-:Y:S01]  /*8150*/  SEL R216, R143, RZ, !P3 ;  /* 0x000000ff8fd87207 */ /* 0x000fe20005800000 */
        /* <DEDUP_REMOVED lines=11> */
[----:B------:R-:W-:Y:S02]  /*8210*/  SEL R224, R36, RZ, P2 ;  /* 0x000000ff24e07207 */ /* 0x000fe40001000000 */
[----:B------:R-:W-:Y:S01]  /*8220*/  SEL R236, R21, RZ, P2 ;  /* 0x000000ff15ec7207 */ /* 0x000fe20001000000 */
[----:B------:R-:W-:Y:S01]  /*8230*/  FFMA R39, R23, R20, R144 ;  /* 0x0000001417277223 */ /* 0x000fe20000000090 */
[----:B------:R-:W-:Y:S02]  /*8240*/  SEL R23, R136, RZ, !P3 ;  /* 0x000000ff88177207 */ /* 0x000fe40005800000 */
[----:B------:R-:W-:Y:S01]  /*8250*/  SHF.L.U32 R136, R224, 0x10, RZ ;  /* 0x00000010e0887819 */ /* 0x000fe200000006ff */
[----:B------:R-:W-:Y:S01]  /*8260*/  IMAD.U32 R21, R236, 0x10000, RZ ;  /* 0x00010000ec157824 */ /* 0x000fe200078e00ff */
[----:B------:R-:W-:Y:S01]  /*8270*/  SEL R20, R226, RZ, !P3 ;  /* 0x000000ffe2147207 */ /* 0x000fe20005800000 */
[----:B------:R-:W-:-:S02]  /*8280*/  FADD R23, R23, 1 ;  /* 0x3f80000017177421 */ /* 0x000fc40000000000 */
[----:B------:R-:W-:Y:S01]  /*8290*/  FMUL R136, R136, UR27 ;  /* 0x0000001b88887c20 */ /* 0x000fe20008400000 */
[----:B------:R-:W-:Y:S01]  /*82a0*/  FMUL R21, R21, UR28 ;  /* 0x0000001c15157c20 */ /* 0x000fe20008400000 */
[----:B------:R-:W-:Y:S01]  /*82b0*/  FADD R20, R20, 1 ;  /* 0x3f80000014147421 */ /* 0x000fe20000000000 */
[----:B------:R-:W-:Y:S01]  /*82c0*/  SEL R226, R37, RZ, P2 ;  /* 0x000000ff25e27207 */ /* 0x000fe20001000000 */
[----:B------:R-:W-:Y:S02]  /*82d0*/  FFMA R136, R136, R23, R39 ;  /* 0x0000001788887223 */ /* 0x000fe40000000027 */
[----:B------:R-:W-:Y:S01]  /*82e0*/  FFMA R23, R21, R20, R146 ;  /* 0x0000001415177223 */ /* 0x000fe20000000092 */
[----:B------:R-:W-:Y:S02]  /*82f0*/  SEL R21, R138, RZ, !P3 ;  /* 0x000000ff8a157207 */ /* 0x000fe40005800000 */
[----:B------:R-:W-:-:S03]  /*8300*/  SHF.L.U32 R138, R226, 0x10, RZ ;  /* 0x00000010e28a7819 */ /* 0x000fc600000006ff */
[----:B------:R-:W-:Y:S02]  /*8310*/  FADD R21, R21, 1 ;  /* 0x3f80000015157421 */ /* 0x000fe40000000000 */
[----:B------:R-:W-:Y:S01]  /*8320*/  FMUL R138, R138, UR27 ;  /* 0x0000001b8a8a7c20 */ /* 0x000fe20008400000 */
[----:B------:R-:W-:Y:S01]  /*8330*/  CS2R R36, SRZ ;  /* 0x0000000000247805 */ /* 0x000fe2000001ff00 */
[----:B------:R-:W-:Y:S02]  /*8340*/  CS2R R38, SRZ ;  /* 0x0000000000267805 */ /* 0x000fe4000001ff00 */
[----:B------:R-:W-:Y:S01]  /*8350*/  FFMA R138, R138, R21, R23 ;  /* 0x000000158a8a7223 */ /* 0x000fe20000000017 */
[----:B------:R-:W-:Y:S01]  /*8360*/  IMAD.WIDE R20, R249, R250, c[0x0][0x3f0] ;  /* 0x0000fc00f9147625 */ /* 0x000fe200078e02fa */
[----:B------:R-:W-:Y:S01]  /*8370*/  FMUL R142, R142, UR27 ;  /* 0x0000001b8e8e7c20 */ /* 0x000fe20008400000 */
[----:B------:R-:W-:-:S03]  /*8380*/  FADD R217, R217, 1 ;  /* 0x3f800000d9d97421 */ /* 0x000fc60000000000 */
[----:B------:R0:W3:Y:S01]  /*8390*/  @P2 LDG.E.EF.128 R36, [R20.64] ;  /* 0x0000002014242981 */ /* 0x0000e2000c0e1d00 */
[----:B------:R-:W-:Y:S01]  /*83a0*/  FFMA R142, R142, R217, R237 ;  /* 0x000000d98e8e7223 */ /* 0x000fe200000000ed */
[----:B------:R-:W-:Y:S01]  /*83b0*/  CS2R R218, SRZ ;  /* 0x0000000000da7805 */ /* 0x000fe2000001ff00 */
[----:B------:R-:W-:Y:S01]  /*83c0*/  CS2R R216, SRZ ;  /* 0x0000000000d87805 */ /* 0x000fe2000001ff00 */
[----:B0-----:R-:W-:-:S05]  /*83d0*/  IMAD.WIDE R20, R249, R250, c[0x0][0x3d8] ;  /* 0x0000f600f9147625 */ /* 0x001fca00078e02fa */
[----:B------:R0:W2:Y:S01]  /*83e0*/  @P2 LDG.E.EF.128 R216, [R20.64] ;  /* 0x0000002014d82981 */ /* 0x0000a2000c0e1d00 */
[----:B------:R-:W-:Y:S02]  /*83f0*/  PRMT R22, R22, 0x7632, R22 ;  /* 0x0000763216167816 */ /* 0x000fe40000000016 */
[----:B------:R-:W-:Y:S02]  /*8400*/  SEL R225, R225, RZ, !P3 ;  /* 0x000000ffe1e17207 */ /* 0x000fe40005800000 */
[----:B------:R-:W-:Y:S02]  /*8410*/  SHF.L.U32 R22, R22, 0x10, RZ ;  /* 0x0000001016167819 */ /* 0x000fe400000006ff */
[----:B------:R-:W-:Y:S01]  /*8420*/  PRMT R224, R224, 0x7632, R224 ;  /* 0x00007632e0e07816 */ /* 0x000fe200000000e0 */
[----:B------:R-:W-:Y:S01]  /*8430*/  FADD R225, R225, 1 ;  /* 0x3f800000e1e17421 */ /* 0x000fe20000000000 */
[----:B------:R-:W-:Y:S01]  /*8440*/  SEL R137, R137, RZ, !P3 ;  /* 0x000000ff89897207 */ /* 0x000fe20005800000 */
[----:B------:R-:W-:Y:S01]  /*8450*/  FMUL R22, R22, UR28 ;  /* 0x0000001c16167c20 */ /* 0x000fe20008400000 */
[----:B------:R-:W-:-:S03]  /*8460*/  SHF.L.U32 R224, R224, 0x10, RZ ;  /* 0x00000010e0e07819 */ /* 0x000fc600000006ff */
[----:B------:R-:W-:Y:S01]  /*8470*/  FFMA R225, R22, R225, R145 ;  /* 0x000000e116e17223 */ /* 0x000fe20000000091 */
[----:B------:R-:W-:Y:S01]  /*8480*/  FADD R137, R137, 1 ;  /* 0x3f80000089897421 */ /* 0x000fe20000000000 */
[----:B------:R-:W-:Y:S01]  /*8490*/  FMUL R224, R224, UR27 ;  /* 0x0000001be0e07c20 */ /* 0x000fe20008400000 */
[----:B------:R-:W-:Y:S02]  /*84a0*/  PRMT R236, R236, 0x7632, R236 ;  /* 0x00007632ecec7816 */ /* 0x000fe400000000ec */
[----:B------:R-:W-:Y:S01]  /*84b0*/  IADD3 R238, P0, R247, c[0x0][0x538], RZ ;  /* 0x00014e00f7ee7a10 */ /* 0x000fe20007f1e0ff */
[----:B------:R-:W-:Y:S01]  /*84c0*/  FFMA R137, R224, R137, R225 ;  /* 0x00000089e0897223 */ /* 0x000fe200000000e1 */
[----:B------:R-:W-:Y:S01]  /*84d0*/  SEL R225, R227, RZ, !P3 ;  /* 0x000000ffe3e17207 */ /* 0x000fe20005800000 */
[----:B0-----:R-:W-:Y:S01]  /*84e0*/  CS2R R20, SRZ ;  /* 0x0000000000147805 */ /* 0x001fe2000001ff00 */
[----:B------:R-:W-:Y:S01]  /*84f0*/  CS2R R22, SRZ ;  /* 0x0000000000167805 */ /* 0x000fe2000001ff00 */
[----:B------:R-:W-:-:S02]  /*8500*/  SHF.L.U32 R224, R236, 0x10, RZ ;  /* 0x00000010ece07819 */ /* 0x000fc400000006ff */
[----:B------:R-:W-:Y:S02]  /*8510*/  IADD3.X R239, R248, c[0x0][0x53c], RZ, P0, !PT ;  /* 0x00014f00f8ef7a10 */ /* 0x000fe400007fe4ff */
[----:B------:R-:W-:Y:S02]  /*8520*/  PRMT R226, R226, 0x7632, R226 ;  /* 0x00007632e2e27816 */ /* 0x000fe400000000e2 */
[----:B------:R-:W-:Y:S01]  /*8530*/  SEL R227, R139, RZ, !P3 ;  /* 0x000000ff8be37207 */ /* 0x000fe20005800000 */
[----:B------:R-:W-:Y:S01]  /*8540*/  FADD R139, R225, 1 ;  /* 0x3f800000e18b7421 */ /* 0x000fe20000000000 */
[----:B------:R-:W-:Y:S01]  /*8550*/  FMUL R224, R224, UR28 ;  /* 0x0000001ce0e07c20 */ /* 0x000fe20008400000 */
[----:B------:R-:W-:Y:S01]  /*8560*/  SHF.L.U32 R225, R226, 0x10, RZ ;  /* 0x00000010e2e17819 */ /* 0x000fe200000006ff */
[----:B------:R0:W2:Y:S01]  /*8570*/  @!P3 LDG.E.EL.128 R20, [R238.64+0x10] ;  /* 0x00001020ee14b981 */ /* 0x0000a2000c2e1d00 */
[----:B------:R-:W-:Y:S01]  /*8580*/  SEL R228, R228, RZ, !P3 ;  /* 0x000000ffe4e47207 */ /* 0x000fe20005800000 */
[----:B------:R-:W-:Y:S01]  /*8590*/  FFMA R226, R224, R139, R147 ;  /* 0x0000008be0e27223 */ /* 0x000fe20000000093 */
[----:B------:R-:W-:Y:S01]  /*85a0*/  FADD R224, R227, 1 ;  /* 0x3f800000e3e07421 */ /* 0x000fe20000000000 */
[----:B------:R-:W-:Y:S01]  /*85b0*/  FMUL R139, R225, UR27 ;  /* 0x0000001be18b7c20 */ /* 0x000fe20008400000 */
[----:B------:R-:W-:Y:S01]  /*85c0*/  IADD3 R236, P0, R247, c[0x0][0x580], RZ ;  /* 0x00016000f7ec7a10 */ /* 0x000fe20007f1e0ff */
[----:B------:R-:W-:-:S02]  /*85d0*/  FADD R228, R228, 1 ;  /* 0x3f800000e4e47421 */ /* 0x000fc40000000000 */
[----:B------:R-:W-:Y:S01]  /*85e0*/  FFMA R139, R139, R224, R226 ;  /* 0x000000e08b8b7223 */ /* 0x000fe200000000e2 */
[----:B------:R-:W-:Y:S01]  /*85f0*/  IADD3.X R237, R248, c[0x0][0x584], RZ, P0, !PT ;  /* 0x00016100f8ed7a10 */ /* 0x000fe200007fe4ff */
[----:B------:R-:W-:Y:S01]  /*8600*/  CS2R R224, SRZ ;  /* 0x0000000000e07805 */ /* 0x000fe2000001ff00 */
[----:B------:R-:W-:Y:S01]  /*8610*/  CS2R R226, SRZ ;  /* 0x0000000000e27805 */ /* 0x000fe2000001ff00 */
[----:B------:R-:W-:-:S05]  /*8620*/  SEL R229, R229, RZ, !P3 ;  /* 0x000000ffe5e57207 */ /* 0x000fca0005800000 */
[----:B------:R1:W2:Y:S01]  /*8630*/  @!P3 LDG.E.EL.128 R224, [R236.64+0x10] ;  /* 0x00001020ece0b981 */ /* 0x0002a2000c2e1d00 */
[----:B----4-:R-:W-:-:S04]  /*8640*/  SEL R6, R6, RZ, P2 ;  /* 0x000000ff06067207 */ /* 0x010fc80001000000 */
[----:B0-----:R-:W-:-:S05]  /*8650*/  SHF.L.U32 R239, R6, 0x10, RZ ;  /* 0x0000001006ef7819 */ /* 0x001fca00000006ff */
[----:B------:R-:W-:Y:S01]  /*8660*/  FMUL R239, R239, UR30 ;  /* 0x0000001eefef7c20 */ /* 0x000fe20008400000 */
[----:B------:R-:W-:Y:S02]  /*8670*/  PRMT R6, R6, 0x7632, R6 ;  /* 0x0000763206067816 */ /* 0x000fe40000000006 */
[----:B-----5:R-:W-:Y:S01]  /*8680*/  SEL R62, R62, RZ, P2 ;  /* 0x000000ff3e3e7207 */ /* 0x020fe20001000000 */
[----:B------:R-:W-:Y:S01]  /*8690*/  FFMA R239, R239, R228, R140 ;  /* 0x000000e4efef7223 */ /* 0x000fe2000000008c */
[----:B------:R-:W-:-:S03]  /*86a0*/  SEL R228, R132, RZ, !P3 ;  /* 0x000000ff84e47207 */ /* 0x000fc60005800000 */
[C---:B------:R-:W-:Y:S01]  /*86b0*/  IMAD.U32 R132, R62.reuse, 0x10000, RZ ;  /* 0x000100003e847824 */ /* 0x040fe200078e00ff */
[----:B------:R-:W-:Y:S02]  /*86c0*/  PRMT R62, R62, 0x7632, R62 ;  /* 0x000076323e3e7816 */ /* 0x000fe4000000003e */
[----:B------:R-:W-:Y:S01]  /*86d0*/  SHF.L.U32 R6, R6, 0x10, RZ ;  /* 0x0000001006067819 */ /* 0x000fe200000006ff */
[----:B-1----:R-:W-:Y:S01]  /*86e0*/  FADD R237, R228, 1 ;  /* 0x3f800000e4ed7421 */ /* 0x002fe20000000000 */
[----:B------:R-:W-:Y:S01]  /*86f0*/  SHF.L.U32 R228, R62, 0x10, RZ ;  /* 0x000000103ee47819 */ /* 0x000fe200000006ff */
[----:B------:R-:W-:Y:S01]  /*8700*/  FADD R62, R229, 1 ;  /* 0x3f800000e53e7421 */ /* 0x000fe20000000000 */
[----:B------:R-:W-:Y:S01]  /*8710*/  SEL R229, R133, RZ, !P3 ;  /* 0x000000ff85e57207 */ /* 0x000fe20005800000 */
[----:B------:R-:W-:Y:S01]  /*8720*/  FMUL R6, R6, UR30 ;  /* 0x0000001e06067c20 */ /* 0x000fe20008400000 */
[----:B------:R-:W-:Y:S01]  /*8730*/  SEL R7, R7, RZ, P2 ;  /* 0x000000ff07077207 */ /* 0x000fe20001000000 */
[----:B------:R-:W-:-:S02]  /*8740*/  FMUL R133, R228, UR29 ;  /* 0x0000001de4857c20 */ /* 0x000fc40008400000 */
        /* <DEDUP_REMOVED lines=26> */
[----:B------:R-:W-:-:S03]  /*88f0*/  SEL R4, R128, RZ, !P3 ;  /* 0x000000ff80047207 */ /* 0x000fc60005800000 */
[----:B------:R-:W-:Y:S02]  /*8900*/  IMAD.U32 R7, R62, 0x10000, RZ ;  /* 0x000100003e077824 */ /* 0x000fe400078e00ff */
[----:B------:R-:W-:Y:S02]  /*8910*/  FADD R4, R4, 1 ;  /* 0x3f80000004047421 */ /* 0x000fe40000000000 */
[----:B------:R-:W-:Y:S01]  /*8920*/  FMUL R7, R7, UR30 ;  /* 0x0000001e07077c20 */ /* 0x000fe20008400000 */
[----:B------:R-:W-:-:S03]  /*8930*/  SEL R236, R60, RZ, P2 ;  /* 0x000000ff3cec7207 */ /* 0x000fc60001000000 */
[----:B------:R-:W-:Y:S01]  /*8940*/  FFMA R63, R7, R4, R136 ;  /* 0x00000004073f7223 */ /* 0x000fe20000000088 */
        /* <DEDUP_REMOVED lines=22> */
[----:B------:R-:W-:-:S06]  /*8ab0*/  CS2R R6, SRZ ;  /* 0x0000000000067805 */ /* 0x000fcc000001ff00 */
[----:B------:R0:W4:Y:S01]  /*8ac0*/  @P2 LDG.E.EF.128 R4, [R60.64] ;  /* 0x000000203c042981 */ /* 0x000122000c0e1d00 */
[----:B------:R-:W-:Y:S01]  /*8ad0*/  CS2R R228, SRZ ;  /* 0x0000000000e47805 */ /* 0x000fe2000001ff00 */
[----:B------:R-:W-:Y:S01]  /*8ae0*/  CS2R R230, SRZ ;  /* 0x0000000000e67805 */ /* 0x000fe2000001ff00 */
[----:B0-----:R-:W-:-:S05]  /*8af0*/  IMAD.WIDE R60, R249, R250, c[0x0][0x408] ;  /* 0x00010200f93c7625 */ /* 0x001fca00078e02fa */
[----:B------:R0:W5:Y:S01]  /*8b00*/  @P2 LDG.E.EF.128 R228, [R60.64] ;  /* 0x000000203ce42981 */ /* 0x000162000c0e1d00 */
[----:B------:R-:W-:Y:S02]  /*8b10*/  PRMT R62, R62, 0x7632, R62 ;  /* 0x000076323e3e7816 */ /* 0x000fe4000000003e */
[----:B------:R-:W-:Y:S02]  /*8b20*/  SEL R129, R129, RZ, !P3 ;  /* 0x000000ff81817207 */ /* 0x000fe40005800000 */
[----:B------:R-:W-:Y:S02]  /*8b30*/  SHF.L.U32 R30, R62, 0x10, RZ ;  /* 0x000000103e1e7819 */ /* 0x000fe400000006ff */
[----:B------:R-:W-:Y:S01]  /*8b40*/  PRMT R236, R236, 0x7632, R236 ;  /* 0x00007632ecec7816 */ /* 0x000fe200000000ec */
[----:B------:R-:W-:Y:S02]  /*8b50*/  FADD R129, R129, 1 ;  /* 0x3f80000081817421 */ /* 0x000fe40000000000 */
[----:B------:R-:W-:Y:S01]  /*8b60*/  FMUL R30, R30, UR30 ;  /* 0x0000001e1e1e7c20 */ /* 0x000fe20008400000 */
[----:B------:R-:W-:-:S03]  /*8b70*/  SEL R29, R29, RZ, !P3 ;  /* 0x000000ff1d1d7207 */ /* 0x000fc60005800000 */
[----:B------:R-:W-:Y:S01]  /*8b80*/  FFMA R129, R30, R129, R137 ;  /* 0x000000811e817223 */ /* 0x000fe20000000089 */
[----:B------:R-:W-:Y:S01]  /*8b90*/  SHF.L.U32 R30, R236, 0x10, RZ ;  /* 0x00000010ec1e7819 */ /* 0x000fe200000006ff */
[----:B------:R-:W-:Y:S01]  /*8ba0*/  FADD R29, R29, 1 ;  /* 0x3f8000001d1d7421 */ /* 0x000fe20000000000 */
[----:B------:R-:W-:-:S03]  /*8bb0*/  PRMT R28, R28, 0x7632, R28 ;  /* 0x000076321c1c7816 */ /* 0x000fc6000000001c */
[----:B------:R-:W-:Y:S01]  /*8bc0*/  FMUL R30, R30, UR29 ;  /* 0x0000001d1e1e7c20 */ /* 0x000fe20008400000 */
[----:B------:R-:W-:Y:S01]  /*8bd0*/  IADD3 R238, P0, R247, c[0x0][0x568], RZ ;  /* 0x00015a00f7ee7a10 */ /* 0x000fe20007f1e0ff */
[----:B0-----:R-:W-:Y:S01]  /*8be0*/  CS2R R60, SRZ ;  /* 0x00000000003c7805 */ /* 0x001fe2000001ff00 */
[----:B------:R-:W-:Y:S01]  /*8bf0*/  CS2R R62, SRZ ;  /* 0x00000000003e7805 */ /* 0x000fe2000001ff00 */
[----:B------:R-:W-:Y:S01]  /*8c00*/  FFMA R129, R30, R29, R129 ;  /* 0x0000001d1e817223 */ /* 0x000fe20000000081 */
[----:B------:R-:W-:Y:S02]  /*8c10*/  SEL R29, R131, RZ, !P3 ;  /* 0x000000ff831d7207 */ /* 0x000fe40005800000 */
[----:B------:R-:W-:Y:S02]  /*8c20*/  SHF.L.U32 R28, R28, 0x10, RZ ;  /* 0x000000101c1c7819 */ /* 0x000fe400000006ff */
[----:B------:R-:W-:Y:S02]  /*8c30*/  IADD3.X R239, R248, c[0x0][0x56c], RZ, P0, !PT ;  /* 0x00015b00f8ef7a10 */ /* 0x000fe400007fe4ff */
[----:B------:R-:W-:Y:S01]  /*8c40*/  PRMT R237, R237, 0x7632, R237 ;  /* 0x00007632eded7816 */ /* 0x000fe200000000ed */
[----:B------:R-:W-:Y:S01]  /*8c50*/  FADD R29, R29, 1 ;  /* 0x3f8000001d1d7421 */ /* 0x000fe20000000000 */
[----:B------:R-:W-:Y:S01]  /*8c60*/  SEL R31, R31, RZ, !P3 ;  /* 0x000000ff1f1f7207 */ /* 0x000fe20005800000 */
[----:B------:R-:W-:Y:S01]  /*8c70*/  FMUL R28, R28, UR30 ;  /* 0x0000001e1c1c7c20 */ /* 0x000fe20008400000 */
[----:B------:R0:W5:Y:S01]  /*8c80*/  @!P3 LDG.E.EL.128 R60, [R238.64+0x10] ;  /* 0x00001020ee3cb981 */ /* 0x000162000c2e1d00 */
[----:B------:R-:W-:Y:S01]  /*8c90*/  IMAD.U32 R131, R237, 0x10000, RZ ;  /* 0x00010000ed837824 */ /* 0x000fe200078e00ff */
[----:B------:R-:W-:-:S02]  /*8ca0*/  SEL R232, R232, RZ, !P3 ;  /* 0x000000ffe8e87207 */ /* 0x000fc40005800000 */
[----:B---3--:R-:W-:Y:S01]  /*8cb0*/  SEL R38, R38, RZ, P2 ;  /* 0x000000ff26267207 */ /* 0x008fe20001000000 */
[----:B------:R-:W-:-:S03]  /*8cc0*/  FFMA R30, R28, R29, R139 ;  /* 0x0000001d1c1e7223 */ /* 0x000fc6000000008b */
[----:B0-----:R-:W-:Y:S01]  /*8cd0*/  SHF.L.U32 R239, R38, 0x10, RZ ;  /* 0x0000001026ef7819 */ /* 0x001fe200000006ff */
[----:B------:R-:W-:Y:S01]  /*8ce0*/  FADD R28, R31, 1 ;  /* 0x3f8000001f1c7421 */ /* 0x000fe20000000000 */
[----:B------:R-:W-:Y:S01]  /*8cf0*/  FMUL R131, R131, UR29 ;  /* 0x0000001d83837c20 */ /* 0x000fe20008400000 */
[----:B------:R-:W-:Y:S01]  /*8d00*/  IADD3 R236, P0, R247, c[0x0][0x5b0], RZ ;  /* 0x00016c00f7ec7a10 */ /* 0x000fe20007f1e0ff */
[----:B------:R-:W-:Y:S01]  /*8d10*/  FADD R232, R232, 1 ;  /* 0x3f800000e8e87421 */ /* 0x000fe20000000000 */
[----:B------:R-:W-:Y:S01]  /*8d20*/  FMUL R239, R239, UR34 ;  /* 0x00000022efef7c20 */ /* 0x000fe20008400000 */
[----:B------:R-:W-:Y:S01]  /*8d30*/  FFMA R131, R131, R28, R30 ;  /* 0x0000001c83837223 */ /* 0x000fe2000000001e */
[----:B------:R-:W-:Y:S01]  /*8d40*/  IADD3.X R237, R248, c[0x0][0x5b4], RZ, P0, !PT ;  /* 0x00016d00f8ed7a10 */ /* 0x000fe200007fe4ff */
[----:B------:R-:W-:Y:S01]  /*8d50*/  CS2R R28, SRZ ;  /* 0x00000000001c7805 */ /* 0x000fe2000001ff00 */
[----:B------:R-:W-:Y:S01]  /*8d60*/  CS2R R30, SRZ ;  /* 0x00000000001e7805 */ /* 0x000fe2000001ff00 */
[----:B--2---:R-:W-:Y:S01]  /*8d70*/  SEL R218, R218, RZ, P2 ;  /* 0x000000ffdada7207 */ /* 0x004fe20001000000 */
[----:B------:R-:W-:Y:S01]  /*8d80*/  FFMA R239, R239, R232, R132 ;  /* 0x000000e8efef7223 */ /* 0x000fe20000000084 */
[----:B------:R-:W-:-:S02]  /*8d90*/  PRMT R38, R38, 0x7632, R38 ;  /* 0x0000763226267816 */ /* 0x000fc40000000026 */
[----:B------:R-:W-:Y:S01]  /*8da0*/  SEL R232, R124, RZ, !P3 ;  /* 0x000000ff7ce87207 */ /* 0x000fe20005800000 */
[----:B------:R0:W2:Y:S01]  /*8db0*/  @!P3 LDG.E.EL.128 R28, [R236.64+0x10] ;  /* 0x00001020ec1cb981 */ /* 0x0000a2000c2e1d00 */
[C---:B------:R-:W-:Y:S02]  /*8dc0*/  SHF.L.U32 R124, R218.reuse, 0x10, RZ ;  /* 0x00000010da7c7819 */ /* 0x040fe400000006ff */
[----:B------:R-:W-:Y:S02]  /*8dd0*/  PRMT R218, R218, 0x7632, R218 ;  /* 0x00007632dada7816 */ /* 0x000fe400000000da */
[----:B------:R-:W-:Y:S02]  /*8de0*/  SEL R233, R233, RZ, !P3 ;  /* 0x000000ffe9e97207 */ /* 0x000fe40005800000 */
[----:B------:R-:W-:Y:S01]  /*8df0*/  SHF.L.U32 R38, R38, 0x10, RZ ;  /* 0x0000001026267819 */ /* 0x000fe200000006ff */
[----:B0-----:R-:W-:Y:S01]  /*8e00*/  FADD R237, R232, 1 ;  /* 0x3f800000e8ed7421 */ /* 0x001fe20000000000 */
[----:B------:R-:W-:Y:S01]  /*8e10*/  SHF.L.U32 R232, R218, 0x10, RZ ;  /* 0x00000010dae87819 */ /* 0x000fe200000006ff */
[----:B------:R-:W-:-:S02]  /*8e20*/  FADD R218, R233, 1 ;  /* 0x3f800000e9da7421 */ /* 0x000fc40000000000 */
[----:B------:R-:W-:Y:S01]  /*8e30*/  FMUL R38, R38, UR34 ;  /* 0x0000002226267c20 */ /* 0x000fe20008400000 */
[----:B------:R-:W-:Y:S01]  /*8e40*/  SEL R233, R125, RZ, !P3 ;  /* 0x000000ff7de97207 */ /* 0x000fe20005800000 */
[----:B------:R-:W-:Y:S02]  /*8e50*/  FMUL R125, R232, UR31 ;  /* 0x0000001fe87d7c20 */ /* 0x000fe40008400000 */
[----:B------:R-:W-:Y:S01]  /*8e60*/  FFMA R218, R38, R218, R133 ;  /* 0x000000da26da7223 */ /* 0x000fe20000000085 */
[----:B------:R-:W-:Y:S01]  /*8e70*/  SEL R39, R39, RZ, P2 ;  /* 0x000000ff27277207 */ /* 0x000fe20001000000 */
[----:B------:R-:W-:-:S03]  /*8e80*/  FADD R38, R233, 1 ;  /* 0x3f800000e9267421 */ /* 0x000fc60000000000 */
[----:B------:R-:W-:Y:S01]  /*8e90*/  SHF.L.U32 R233, R39, 0x10, RZ ;  /* 0x0000001027e97819 */ /* 0x000fe200000006ff */
[----:B------:R-:W-:Y:S01]  /*8ea0*/  FFMA R125, R125, R38, R218 ;  /* 0x000000267d7d7223 */ /* 0x000fe200000000da */
[----:B------:R-:W-:Y:S01]  /*8eb0*/  SEL R38, R234, RZ, !P3 ;  /* 0x000000ffea267207 */ /* 0x000fe20005800000 */
[----:B------:R-:W-:Y:S01]  /*8ec0*/  FMUL R124, R124, UR31 ;  /* 0x0000001f7c7c7c20 */ /* 0x000fe20008400000 */
[----:B------:R-:W-:Y:S01]  /*8ed0*/  PRMT R39, R39, 0x7632, R39 ;  /* 0x0000763227277816 */ /* 0x000fe20000000027 */
[----:B------:R-:W-:Y:S02]  /*8ee0*/  FMUL R233, R233, UR34 ;  /* 0x00000022e9e97c20 */ /* 0x000fe40008400000 */
[----:B------:R-:W-:Y:S01]  /*8ef0*/  FADD R38, R38, 1 ;  /* 0x3f80000026267421 */ /* 0x000fe20000000000 */
[----:B------:R-:W-:Y:S01]  /*8f00*/  SEL R219, R219, RZ, P2 ;  /* 0x000000ffdbdb7207 */ /* 0x000fe20001000000 */
[----:B------:R-:W-:Y:S02]  /*8f10*/  FFMA R124, R124, R237, R239 ;  /* 0x000000ed7c7c7223 */ /* 0x000fe400000000ef */
[----:B------:R-:W-:Y:S01]  /*8f20*/  FFMA R237, R233, R38, R134 ;  /* 0x00000026e9ed7223 */ /* 0x000fe20000000086 */
[----:B------:R-:W-:Y:S01]  /*8f30*/  SEL R233, R126, RZ, !P3 ;  /* 0x000000ff7ee97207 */ /* 0x000fe20005800000 */
[----:B------:R-:W-:Y:S01]  /*8f40*/  IMAD.U32 R38, R39, 0x10000, RZ ;  /* 0x0001000027267824 */ /* 0x000fe200078e00ff */
[----:B------:R-:W-:-:S02]  /*8f50*/  SHF.L.U32 R126, R219, 0x10, RZ ;  /* 0x00000010db7e7819 */ /* 0x000fc400000006ff */
        /* <DEDUP_REMOVED lines=12> */
[----:B------:R-:W-:Y:S02]  /*9020*/  SHF.L.U32 R39, R38, 0x10, RZ ;  /* 0x0000001026277819 */ /* 0x000fe400000006ff */
[----:B------:R-:W-:Y:S01]  /*9030*/  SEL R32, R32, RZ, !P3 ;  /* 0x000000ff20207207 */ /* 0x000fe20005800000 */
[----:B------:R-:W-:Y:S02]  /*9040*/  FADD R36, R36, 1 ;  /* 0x3f80000024247421 */ /* 0x000fe40000000000 */
[----:B------:R-:W-:Y:S01]  /*9050*/  FMUL R39, R39, UR34 ;  /* 0x0000002227277c20 */ /* 0x000fe20008400000 */
[----:B------:R-:W-:Y:S01]  /*9060*/  SEL R232, R216, RZ, P2 ;  /* 0x000000ffd8e87207 */ /* 0x000fe20001000000 */
[----:B------:R-:W-:-:S02]  /*9070*/  FMUL R126, R126, UR31 ;  /* 0x0000001f7e7e7c20 */ /* 0x000fc40008400000 */
[----:B------:R-:W-:Y:S01]  /*9080*/  FFMA R219, R39, R36, R128 ;  /* 0x0000002427db7223 */ /* 0x000fe20000000080 */
[----:B------:R-:W-:Y:S01]  /*9090*/  FADD R39, R32, 1 ;  /* 0x3f80000020277421 */ /* 0x000fe20000000000 */
[----:B------:R-:W-:Y:S01]  /*90a0*/  FADD R233, R233, 1 ;  /* 0x3f800000e9e97421 */ /* 0x000fe20000000000 */
[----:B------:R-:W-:Y:S02]  /*90b0*/  SEL R32, R37, RZ, P2 ;  /* 0x000000ff25207207 */ /* 0x000fe40001000000 */
[----:B------:R-:W-:Y:S01]  /*90c0*/  SHF.L.U32 R120, R232, 0x10, RZ ;  /* 0x00000010e8787819 */ /* 0x000fe200000006ff */
[----:B------:R-:W-:Y:S01]  /*90d0*/  FFMA R126, R126, R233, R237 ;  /* 0x000000e97e7e7223 */ /* 0x000fe200000000ed */
[----:B------:R-:W-:Y:S02]  /*90e0*/  SEL R36, R122, RZ, !P3 ;  /* 0x000000ff7a247207 */ /* 0x000fe40005800000 */
[----:B------:R-:W-:Y:S02]  /*90f0*/  SHF.L.U32 R37, R32, 0x10, RZ ;  /* 0x0000001020257819 */ /* 0x000fe400000006ff */
[----:B------:R-:W-:Y:S01]  /*9100*/  SEL R233, R217, RZ, P2 ;  /* 0x000000ffd9e97207 */ /* 0x000fe20001000000 */
[----:B------:R-:W-:Y:S01]  /*9110*/  FMUL R120, R120, UR31 ;  /* 0x0000001f78787c20 */ /* 0x000fe20008400000 */
[----:B------:R-:W-:Y:S01]  /*9120*/  FADD R36, R36, 1 ;  /* 0x3f80000024247421 */ /* 0x000fe20000000000 */
[----:B------:R-:W-:Y:S01]  /*9130*/  FMUL R37, R37, UR34 ;  /* 0x0000002225257c20 */ /* 0x000fe20008400000 */
[----:B------:R-:W-:-:S02]  /*9140*/  SEL R34, R34, RZ, !P3 ;  /* 0x000000ff22227207 */ /* 0x000fc40005800000 */
[----:B------:R-:W-:Y:S01]  /*9150*/  SHF.L.U32 R122, R233, 0x10, RZ ;  /* 0x00000010e97a7819 */ /* 0x000fe200000006ff */
[----:B------:R-:W-:Y:S01]  /*9160*/  FFMA R120, R120, R39, R219 ;  /* 0x0000002778787223 */ /* 0x000fe200000000db */
[----:B------:R-:W-:Y:S01]  /*9170*/  FFMA R39, R37, R36, R130 ;  /* 0x0000002425277223 */ /* 0x000fe20000000082 */
[----:B------:R-:W-:Y:S02]  /*9180*/  FADD R37, R34, 1 ;  /* 0x3f80000022257421 */ /* 0x000fe40000000000 */
[----:B------:R-:W-:Y:S01]  /*9190*/  FMUL R122, R122, UR31 ;  /* 0x0000001f7a7a7c20 */ /* 0x000fe20008400000 */
[----:B------:R-:W-:Y:S01]  /*91a0*/  CS2R R216, SRZ ;  /* 0x0000000000d87805 */ /* 0x000fe2000001ff00 */
[----:B------:R-:W-:Y:S02]  /*91b0*/  CS2R R218, SRZ ;  /* 0x0000000000da7805 */ /* 0x000fe4000001ff00 */
[----:B------:R-:W-:Y:S01]  /*91c0*/  FFMA R122, R122, R37, R39 ;  /* 0x000000257a7a7223 */ /* 0x000fe20000000027 */
[----:B------:R-:W-:-:S05]  /*91d0*/  IMAD.WIDE R36, R249, R250, c[0x0][0x450] ;  /* 0x00011400f9247625 */ /* 0x000fca00078e02fa */
[----:B------:R0:W3:Y:S01]  /*91e0*/  @P2 LDG.E.EF.128 R216, [R36.64] ;  /* 0x0000002024d82981 */ /* 0x0000e2000c0e1d00 */
        /* <DEDUP_REMOVED lines=12> */
[----:B------:R-:W-:Y:S01]  /*92b0*/  IMAD.U32 R34, R232, 0x10000, RZ ;  /* 0x00010000e8227824 */ /* 0x000fe200078e00ff */
[----:B------:R-:W-:Y:S01]  /*92c0*/  FADD R33, R33, 1 ;  /* 0x3f80000021217421 */ /* 0x000fe20000000000 */
[----:B------:R-:W-:Y:S02]  /*92d0*/  PRMT R32, R32, 0x7632, R32 ;  /* 0x0000763220207816 */ /* 0x000fe40000000020 */
[----:B------:R-:W-:Y:S01]  /*92e0*/  FMUL R34, R34, UR31 ;  /* 0x0000001f22227c20 */ /* 0x000fe20008400000 */
[----:B------:R-:W-:Y:S01]  /*92f0*/  IADD3 R234, P0, R247, c[0x0][0x598], RZ ;  /* 0x00016600f7ea7a10 */ /* 0x000fe20007f1e0ff */
[----:B0-----:R-:W-:Y:S01]  /*9300*/  CS2R R36, SRZ ;  /* 0x0000000000247805 */ /* 0x001fe2000001ff00 */
[----:B------:R-:W-:Y:S01]  /*9310*/  CS2R R38, SRZ ;  /* 0x0000000000267805 */ /* 0x000fe2000001ff00 */
[----:B------:R-:W-:Y:S01]  /*9320*/  FFMA R121, R34, R33, R121 ;  /* 0x0000002122797223 */ /* 0x000fe20000000079 */
[----:B------:R-:W-:-:S02]  /*9330*/  SEL R33, R123, RZ, !P3 ;  /* 0x000000ff7b217207 */ /* 0x000fc40005800000 */
[----:B------:R-:W-:Y:S02]  /*9340*/  SHF.L.U32 R32, R32, 0x10, RZ ;  /* 0x0000001020207819 */ /* 0x000fe400000006ff */
[----:B------:R-:W-:Y:S02]  /*9350*/  IADD3.X R235, R248, c[0x0][0x59c], RZ, P0, !PT ;  /* 0x00016700f8eb7a10 */ /* 0x000fe400007fe4ff */
[----:B------:R-:W-:Y:S01]  /*9360*/  PRMT R233, R233, 0x7632, R233 ;  /* 0x00007632e9e97816 */ /* 0x000fe200000000e9 */
[----:B------:R-:W-:Y:S01]  /*9370*/  FADD R33, R33, 1 ;  /* 0x3f80000021217421 */ /* 0x000fe20000000000 */
[----:B------:R-:W-:Y:S01]  /*9380*/  SEL R35, R35, RZ, !P3 ;  /* 0x000000ff23237207 */ /* 0x000fe20005800000 */
        /* <DEDUP_REMOVED lines=12> */
[----:B------:R-:W-:-:S06]  /*9450*/  CS2R R34, SRZ ;  /* 0x0000000000227805 */ /* 0x000fcc000001ff00 */
[----:B------:R1:W2:Y:S01]  /*9460*/  @!P3 LDG.E.EL.128 R32, [R232.64+0x10] ;  /* 0x00001020e820b981 */ /* 0x0002a2000c2e1d00 */
[----:B----4-:R-:W-:-:S04]  /*9470*/  SEL R6, R6, RZ, P2 ;  /* 0x000000ff06067207 */ /* 0x010fc80001000000 */
[----:B0-----:R-:W-:-:S05]  /*9480*/  SHF.L.U32 R235, R6, 0x10, RZ ;  /* 0x0000001006eb7819 */ /* 0x001fca00000006ff */
[----:B------:R-:W-:Y:S01]  /*9490*/  FMUL R235, R235, UR36 ;  /* 0x00000024ebeb7c20 */ /* 0x000fe20008400000 */
[----:B------:R-:W-:-:S03]  /*94a0*/  PRMT R6, R6, 0x7632, R6 ;  /* 0x0000763206067816 */ /* 0x000fc60000000006 */
[----:B------:R-:W-:Y:S01]  /*94b0*/  FFMA R235, R235, R220, R124 ;  /* 0x000000dcebeb7223 */ /* 0x000fe2000000007c */
[----:B------:R-:W-:Y:S02]  /*94c0*/  SEL R220, R116, RZ, !P3 ;  /* 0x000000ff74dc7207 */ /* 0x000fe40005800000 */
[----:B-----5:R-:W-:Y:S02]  /*94d0*/  SEL R230, R230, RZ, P2 ;  /* 0x000000ffe6e67207 */ /* 0x020fe40001000000 */
[----:B------:R-:W-:Y:S01]  /*94e0*/  SHF.L.U32 R6, R6, 0x10, RZ ;  /* 0x0000001006067819 */ /* 0x000fe200000006ff */
[----:B-1----:R-:W-:Y:S01]  /*94f0*/  FADD R233, R220, 1 ;  /* 0x3f800000dce97421 */ /* 0x002fe20000000000 */
[C---:B------:R-:W-:Y:S02]  /*9500*/  SHF.L.U32 R116, R230.reuse, 0x10, RZ ;  /* 0x00000010e6747819 */ /* 0x040fe400000006ff */
        /* <DEDUP_REMOVED lines=8> */
[----:B------:R-:W-:Y:S01]  /*9590*/  FMUL R117, R230, UR35 ;  /* 0x00000023e6757c20 */ /* 0x000fe20008400000 */
[----:B------:R-:W-:-:S03]  /*95a0*/  SEL R7, R7, RZ, P2 ;  /* 0x000000ff07077207 */ /* 0x000fc60001000000 */
[----:B------:R-:W-:Y:S01]  /*95b0*/  FFMA R117, R117, R6, R220 ;  /* 0x0000000675757223 */ /* 0x000fe200000000dc */
[----:B------:R-:W-:Y:S01]  /*95c0*/  SEL R6, R222, RZ, !P3 ;  /* 0x000000ffde067207 */ /* 0x000fe20005800000 */
[----:B------:R-:W-:Y:S01]  /*95d0*/  IMAD.U32 R221, R7, 0x10000, RZ ;  /* 0x0001000007dd7824 */ /* 0x000fe200078e00ff */
[----:B------:R-:W-:Y:S01]  /*95e0*/  FMUL R116, R116, UR35 ;  /* 0x0000002374747c20 */ /* 0x000fe20008400000 */
[----:B------:R-:W-:Y:S02]  /*95f0*/  SEL R231, R231, RZ, P2 ;  /* 0x000000ffe7e77207 */ /* 0x000fe40001000000 */
[----:B------:R-:W-:Y:S01]  /*9600*/  FMUL R221, R221, UR36 ;  /* 0x00000024dddd7c20 */ /* 0x000fe20008400000 */
[----:B------:R-:W-:Y:S01]  /*9610*/  FADD R6, R6, 1 ;  /* 0x3f80000006067421 */ /* 0x000fe20000000000 */
[----:B------:R-:W-:Y:S01]  /*9620*/  FFMA R116, R116, R233, R235 ;  /* 0x000000e974747223 */ /* 0x000fe200000000eb */
[----:B------:R-:W-:Y:S02]  /*9630*/  PRMT R7, R7, 0x7632, R7 ;  /* 0x0000763207077816 */ /* 0x000fe40000000007 */
[----:B------:R-:W-:Y:S01]  /*9640*/  FFMA R233, R221, R6, R126 ;  /* 0x00000006dde97223 */ /* 0x000fe2000000007e */
[----:B------:R-:W-:-:S02]  /*9650*/  SEL R221, R118, RZ, !P3 ;  /* 0x000000ff76dd7207 */ /* 0x000fc40005800000 */
[----:B------:R-:W-:Y:S02]  /*9660*/  SHF.L.U32 R118, R231, 0x10, RZ ;  /* 0x00000010e7767819 */ /* 0x000fe400000006ff */
[----:B------:R-:W-:Y:S01]  /*9670*/  SHF.L.U32 R6, R7, 0x10, RZ ;  /* 0x0000001007067819 */ /* 0x000fe200000006ff */
[----:B------:R-:W-:Y:S01]  /*9680*/  FADD R221, R221, 1 ;  /* 0x3f800000dddd7421 */ /* 0x000fe20000000000 */
[----:B------:R-:W-:Y:S01]  /*9690*/  SEL R7, R223, RZ, !P3 ;  /* 0x000000ffdf077207 */ /* 0x000fe20005800000 */
[----:B------:R-:W-:Y:S01]  /*96a0*/  FMUL R118, R118, UR35 ;  /* 0x0000002376767c20 */ /* 0x000fe20008400000 */
[----:B------:R-:W-:Y:S01]  /*96b0*/  PRMT R231, R231, 0x7632, R231 ;  /* 0x00007632e7e77816 */ /* 0x000fe200000000e7 */
[----:B------:R-:W-:Y:S02]  /*96c0*/  FMUL R6, R6, UR36 ;  /* 0x0000002406067c20 */ /* 0x000fe40008400000 */
[----:B------:R-:W-:Y:S01]  /*96d0*/  FFMA R118, R118, R221, R233 ;  /* 0x000000dd76767223 */ /* 0x000fe200000000e9 */
[----:B------:R-:W-:Y:S01]  /*96e0*/  SHF.L.U32 R231, R231, 0x10, RZ ;  /* 0x00000010e7e77819 */ /* 0x000fe200000006ff */
[----:B------:R-:W-:Y:S01]  /*96f0*/  FADD R7, R7, 1 ;  /* 0x3f80000007077421 */ /* 0x000fe20000000000 */
[----:B------:R-:W-:-:S03]  /*9700*/  SEL R221, R119, RZ, !P3 ;  /* 0x000000ff77dd7207 */ /* 0x000fc60005800000 */
[----:B------:R-:W-:Y:S01]  /*9710*/  FFMA R220, R6, R7, R127 ;  /* 0x0000000706dc7223 */ /* 0x000fe2000000007f */
[----:B------:R-:W-:Y:S01]  /*9720*/  FMUL R119, R231, UR35 ;  /* 0x00000023e7777c20 */ /* 0x000fe20008400000 */
[----:B------:R-:W-:-:S04]  /*9730*/  FADD R6, R221, 1 ;  /* 0x3f800000dd067421 */ /* 0x000fc80000000000 */
        /* <DEDUP_REMOVED lines=10> */
[----:B------:R-:W-:Y:S02]  /*97e0*/  SHF.L.U32 R112, R108, 0x10, RZ ;  /* 0x000000106c707819 */ /* 0x000fe400000006ff */
[----:B------:R-:W-:-:S02]  /*97f0*/  SEL R4, R110, RZ, !P3 ;  /* 0x000000ff6e047207 */ /* 0x000fc40005800000 */
[----:B------:R-:W-:Y:S01]  /*9800*/  SHF.L.U32 R5, R232, 0x10, RZ ;  /* 0x00000010e8057819 */ /* 0x000fe200000006ff */
[----:B------:R-:W-:Y:S01]  /*9810*/  FADD R7, R7, 1 ;  /* 0x3f80000007077421 */ /* 0x000fe20000000000 */
[----:B------:R-:W-:Y:S01]  /*9820*/  FMUL R112, R112, UR35 ;  /* 0x0000002370707c20 */ /* 0x000fe20008400000 */
[----:B------:R-:W-:Y:S01]  /*9830*/  FADD R4, R4, 1 ;  /* 0x3f80000004047421 */ /* 0x000fe20000000000 */
[----:B------:R-:W-:Y:S01]  /*9840*/  SEL R110, R229, RZ, P2 ;  /* 0x000000ffe56e7207 */ /* 0x000fe20001000000 */
[----:B------:R-:W-:Y:S01]  /*9850*/  FMUL R5, R5, UR36 ;  /* 0x0000002405057c20 */ /* 0x000fe20008400000 */
[----:B------:R-:W-:Y:S01]  /*9860*/  FFMA R112, R112, R7, R221 ;  /* 0x0000000770707223 */ /* 0x000fe200000000dd */
[----:B------:R-:W-:Y:S01]  /*9870*/  CS2R R222, SRZ ;  /* 0x0000000000de7805 */ /* 0x000fe2000001ff00 */
[----:B------:R-:W-:Y:S01]  /*9880*/  CS2R R220, SRZ ;  /* 0x0000000000dc7805 */ /* 0x000fe2000001ff00 */
[----:B------:R-:W-:Y:S01]  /*9890*/  IMAD.WIDE R230, R249, R250, c[0x0][0x480] ;  /* 0x00012000f9e67625 */ /* 0x000fe200078e02fa */
[----:B------:R-:W-:Y:S01]  /*98a0*/  FFMA R7, R5, R4, R122 ;  /* 0x0000000405077223 */ /* 0x000fe2000000007a */
[----:B------:R-:W-:-:S02]  /*98b0*/  SEL R5, R114, RZ, !P3 ;  /* 0x000000ff72057207 */ /* 0x000fc40005800000 */
[----:B------:R-:W-:Y:S01]  /*98c0*/  IMAD.U32 R114, R110, 0x10000, RZ ;  /* 0x000100006e727824 */ /* 0x000fe200078e00ff */
[----:B------:R0:W4:Y:S02]  /*98d0*/  @P2 LDG.E.EF.128 R220, [R230.64] ;  /* 0x00000020e6dc2981 */ /* 0x000124000c0e1d00 */
[----:B------:R-:W-:Y:S01]  /*98e0*/  FADD R5, R5, 1 ;  /* 0x3f80000005057421 */ /* 0x000fe20000000000 */
[----:B------:R-:W-:Y:S01]  /*98f0*/  FMUL R114, R114, UR35 ;  /* 0x0000002372727c20 */ /* 0x000fe20008400000 */
[----:B------:R-:W-:-:S03]  /*9900*/  CS2R R228, SRZ ;  /* 0x0000000000e47805 */ /* 0x000fc6000001ff00 */
[----:B------:R-:W-:Y:S01]  /*9910*/  FFMA R114, R114, R5, R7 ;  /* 0x0000000572727223 */ /* 0x000fe20000000007 */
        /* <DEDUP_REMOVED lines=14> */
[----:B------:R-:W-:-:S04]  /*9a00*/  FMUL R108, R108, UR35 ;  /* 0x000000236c6c7c20 */ /* 0x000fc80008400000 */
[----:B------:R-:W-:Y:S01]  /*9a10*/  FFMA R113, R108, R113, R109 ;  /* 0x000000716c717223 */ /* 0x000fe2000000006d */
[----:B------:R-:W-:Y:S02]  /*9a20*/  SEL R109, R111, RZ, !P3 ;  /* 0x000000ff6f6d7207 */ /* 0x000fe40005800000 */
[----:B------:R-:W-:Y:S02]  /*9a30*/  SHF.L.U32 R108, R232, 0x10, RZ ;  /* 0x00000010e86c7819 */ /* 0x000fe400000006ff */
[----:B------:R-:W-:Y:S01]  /*9a40*/  PRMT R110, R110, 0x7632, R110 ;  /* 0x000076326e6e7816 */ /* 0x000fe2000000006e */
[----:B------:R-:W-:Y:S01]  /*9a50*/  FADD R109, R109, 1 ;  /* 0x3f8000006d6d7421 */ /* 0x000fe20000000000 */
[----:B------:R-:W-:Y:S01]  /*9a60*/  SEL R111, R115, RZ, !P3 ;  /* 0x000000ff736f7207 */ /* 0x000fe20005800000 */
[----:B------:R-:W-:Y:S01]  /*9a70*/  FMUL R108, R108, UR36 ;  /* 0x000000246c6c7c20 */ /* 0x000fe20008400000 */
[----:B------:R-:W-:Y:S02]  /*9a80*/  SHF.L.U32 R115, R110, 0x10, RZ ;  /* 0x000000106e737819 */ /* 0x000fe400000006ff */
[----:B------:R-:W-:Y:S01]  /*9a90*/  IADD3 R234, P0, R247, c[0x0][0x5c8], RZ ;  /* 0x00017200f7ea7a10 */ /* 0x000fe20007f1e0ff */
[----:B------:R-:W-:Y:S01]  /*9aa0*/  FFMA R110, R108, R109, R123 ;  /* 0x0000006d6c6e7223 */ /* 0x000fe2000000007b */
[----:B------:R-:W-:Y:S01]  /*9ab0*/  FADD R108, R111, 1 ;  /* 0x3f8000006f6c7421 */ /* 0x000fe20000000000 */
[----:B------:R-:W-:Y:S01]  /*9ac0*/  SEL R84, R84, RZ, !P3 ;  /* 0x000000ff54547207 */ /* 0x000fe20005800000 */
[----:B------:R-:W-:Y:S01]  /*9ad0*/  FMUL R115, R115, UR35 ;  /* 0x0000002373737c20 */ /* 0x000fe20008400000 */
[----:B0-----:R-:W-:Y:S01]  /*9ae0*/  CS2R R4, SRZ ;  /* 0x0000000000047805 */ /* 0x001fe2000001ff00 */
[----:B------:R-:W-:Y:S01]  /*9af0*/  CS2R R6, SRZ ;  /* 0x0000000000067805 */ /* 0x000fe2000001ff00 */
[----:B------:R-:W-:Y:S01]  /*9b00*/  IADD3.X R235, R248, c[0x0][0x5cc], RZ, P0, !PT ;  /* 0x00017300f8eb7a10 */ /* 0x000fe200007fe4ff */
[----:B------:R-:W-:Y:S01]  /*9b10*/  FFMA R115, R115, R108, R110 ;  /* 0x0000006c73737223 */ /* 0x000fe2000000006e */
[----:B------:R-:W-:Y:S01]  /*9b20*/  FADD R84, R84, 1 ;  /* 0x3f80000054547421 */ /* 0x000fe20000000000 */
[----:B------:R-:W-:-:S02]  /*9b30*/  IADD3 R108, P0, R247, c[0x0][0x610], RZ ;  /* 0x00018400f76c7a10 */ /* 0x000fc40007f1e0ff */
[----:B---3--:R-:W-:Y:S01]  /*9b40*/  SEL R218, R218, RZ, P2 ;  /* 0x000000ffdada7207 */ /* 0x008fe20001000000 */
[----:B------:R0:W3:Y:S03]  /*9b50*/  @!P3 LDG.E.EL.128 R4, [R234.64+0x10] ;  /* 0x00001020ea04b981 */ /* 0x0000e6000c2e1d00 */
[----:B------:R-:W-:Y:S01]  /*9b60*/  SHF.L.U32 R111, R218, 0x10, RZ ;  /* 0x00000010da6f7819 */ /* 0x000fe200000006ff */
[----:B------:R-:W-:-:S04]  /*9b70*/  CS2R R232, SRZ ;  /* 0x0000000000e87805 */ /* 0x000fc8000001ff00 */
[----:B------:R-:W-:Y:S01]  /*9b80*/  FMUL R111, R111, UR38 ;  /* 0x000000266f6f7c20 */ /* 0x000fe20008400000 */
[----:B------:R-:W-:Y:S01]  /*9b90*/  IADD3.X R109, R248, c[0x0][0x614], RZ, P0, !PT ;  /* 0x00018500f86d7a10 */ /* 0x000fe200007fe4ff */
[----:B0-----:R-:W-:Y:S02]  /*9ba0*/  CS2R R234, SRZ ;  /* 0x0000000000ea7805 */ /* 0x001fe4000001ff00 */
[----:B------:R-:W-:Y:S01]  /*9bb0*/  FFMA R111, R111, R84, R116 ;  /* 0x000000546f6f7223 */ /* 0x000fe20000000074 */
[----:B--2---:R-:W-:Y:S02]  /*9bc0*/  SEL R238, R238, RZ, P2 ;  /* 0x000000ffeeee7207 */ /* 0x004fe40001000000 */
[----:B------:R-:W-:Y:S01]  /*9bd0*/  SEL R84, R72, RZ, !P3 ;  /* 0x000000ff48547207 */ /* 0x000fe20005800000 */
[----:B------:R0:W2:Y:S01]  /*9be0*/  @!P3 LDG.E.EL.128 R232, [R108.64+0x10] ;  /* 0x000010206ce8b981 */ /* 0x0000a2000c2e1d00 */
[----:B------:R-:W-:Y:S02]  /*9bf0*/  SHF.L.U32 R72, R238, 0x10, RZ ;  /* 0x00000010ee487819 */ /* 0x000fe400000006ff */
[----:B------:R-:W-:-:S03]  /*9c00*/  PRMT R218, R218, 0x7632, R218 ;  /* 0x00007632dada7816 */ /* 0x000fc600000000da */
[----:B------:R-:W-:Y:S01]  /*9c10*/  FMUL R72, R72, UR37 ;  /* 0x0000002548487c20 */ /* 0x000fe20008400000 */
[----:B0-----:R-:W-:Y:S01]  /*9c20*/  FADD R109, R84, 1 ;  /* 0x3f800000546d7421 */ /* 0x001fe20000000000 */
[----:B------:R-:W-:Y:S02]  /*9c30*/  SEL R84, R85, RZ, !P3 ;  /* 0x000000ff55547207 */ /* 0x000fe40005800000 */
[----:B------:R-:W-:Y:S01]  /*9c40*/  PRMT R238, R238, 0x7632, R238 ;  /* 0x00007632eeee7816 */ /* 0x000fe200000000ee */
[----:B------:R-:W-:Y:S01]  /*9c50*/  FFMA R108, R72, R109, R111 ;  /* 0x0000006d486c7223 */ /* 0x000fe2000000006f */
[----:B------:R-:W-:Y:S01]  /*9c60*/  IMAD.U32 R72, R218, 0x10000, RZ ;  /* 0x00010000da487824 */ /* 0x000fe200078e00ff */
[----:B------:R-:W-:Y:S01]  /*9c70*/  FADD R84, R84, 1 ;  /* 0x3f80000054547421 */ /* 0x000fe20000000000 */
[----:B------:R-:W-:Y:S02]  /*9c80*/  SHF.L.U32 R109, R238, 0x10, RZ ;  /* 0x00000010ee6d7819 */ /* 0x000fe400000006ff */
[----:B------:R-:W-:Y:S01]  /*9c90*/  FMUL R72, R72, UR38 ;  /* 0x0000002648487c20 */ /* 0x000fe20008400000 */
[----:B------:R-:W-:-:S02]  /*9ca0*/  SEL R73, R73, RZ, !P3 ;  /* 0x000000ff49497207 */ /* 0x000fc40005800000 */
[----:B------:R-:W-:Y:S01]  /*9cb0*/  FMUL R109, R109, UR37 ;  /* 0x000000256d6d7c20 */ /* 0x000fe20008400000 */
[----:B------:R-:W-:Y:S01]  /*9cc0*/  FFMA R84, R72, R84, R117 ;  /* 0x0000005448547223 */ /* 0x000fe20000000075 */
[----:B------:R-:W-:Y:S01]  /*9cd0*/  SEL R219, R219, RZ, P2 ;  /* 0x000000ffdbdb7207 */ /* 0x000fe20001000000 */
[----:B------:R-:W-:-:S03]  /*9ce0*/  FADD R72, R73, 1 ;  /* 0x3f80000049487421 */ /* 0x000fc60000000000 */
[----:B------:R-:W-:Y:S01]  /*9cf0*/  SHF.L.U32 R73, R219, 0x10, RZ ;  /* 0x00000010db497819 */ /* 0x000fe200000006ff */
[----:B------:R-:W-:Y:S01]  /*9d00*/  FFMA R109, R109, R72, R84 ;  /* 0x000000486d6d7223 */ /* 0x000fe20000000054 */
[----:B------:R-:W-:Y:S02]  /*9d10*/  SEL R72, R86, RZ, !P3 ;  /* 0x000000ff56487207 */ /* 0x000fe40005800000 */
[----:B------:R-:W-:Y:S01]  /*9d20*/  SEL R239, R239, RZ, P2 ;  /* 0x000000ffefef7207 */ /* 0x000fe20001000000 */
[----:B------:R-:W-:Y:S02]  /*9d30*/  FMUL R73, R73, UR38 ;  /* 0x0000002649497c20 */ /* 0x000fe40008400000 */
[----:B------:R-:W-:Y:S01]  /*9d40*/  FADD R72, R72, 1 ;  /* 0x3f80000048487421 */ /* 0x000fe20000000000 */
[----:B------:R-:W-:-:S03]  /*9d50*/  SHF.L.U32 R110, R239, 0x10, RZ ;  /* 0x00000010ef6e7819 */ /* 0x000fc600000006ff */
[----:B------:R-:W-:Y:S01]  /*9d60*/  FFMA R85, R73, R72, R118 ;  /* 0x0000004849557223 */ /* 0x000fe20000000076 */
[----:B------:R-:W-:Y:S01]  /*9d70*/  SEL R73, R74, RZ, !P3 ;  /* 0x000000ff4a497207 */ /* 0x000fe20005800000 */
[----:B------:R-:W-:Y:S01]  /*9d80*/  FMUL R110, R110, UR37 ;  /* 0x000000256e6e7c20 */ /* 0x000fe20008400000 */
[----:B------:R-:W-:-:S03]  /*9d90*/  PRMT R219, R219, 0x7632, R219 ;  /* 0x00007632dbdb7816 */ /* 0x000fc600000000db */
[----:B------:R-:W-:Y:S01]  /*9da0*/  FADD R73, R73, 1 ;  /* 0x3f80000049497421 */ /* 0x000fe20000000000 */
[----:B------:R-:W-:-:S03]  /*9db0*/  SHF.L.U32 R72, R219, 0x10, RZ ;  /* 0x00000010db487819 */ /* 0x000fc600000006ff */
[----:B------:R-:W-:Y:S01]  /*9dc0*/  FFMA R110, R110, R73, R85 ;  /* 0x000000496e6e7223 */ /* 0x000fe20000000055 */
        /* <DEDUP_REMOVED lines=11> */
[----:B------:R-:W-:Y:S02]  /*9e80*/  SEL R72, R88, RZ, !P3 ;  /* 0x000000ff58487207 */ /* 0x000fe40005800000 */
[----:B------:R-:W-:Y:S02]  /*9e90*/  SHF.L.U32 R73, R216, 0x10, RZ ;  /* 0x00000010d8497819 */ /* 0x000fe400000006ff */
[----:B------:R-:W-:Y:S01]  /*9ea0*/  SEL R236, R236, RZ, P2 ;  /* 0x000000ffecec7207 */ /* 0x000fe20001000000 */
[----:B------:R-:W-:Y:S02]  /*9eb0*/  FADD R72, R72, 1 ;  /* 0x3f80000048487421 */ /* 0x000fe40000000000 */
[----:B------:R-:W-:-:S04]  /*9ec0*/  FMUL R73, R73, UR38 ;  /* 0x0000002649497c20 */ /* 0x000fc80008400000 */
[----:B------:R-:W-:Y:S01]  /*9ed0*/  FFMA R75, R73, R72, R112 ;  /* 0x00000048494b7223 */ /* 0x000fe20000000070 */
[----:B------:R-:W-:Y:S01]  /*9ee0*/  SEL R73, R104, RZ, !P3 ;  /* 0x000000ff68497207 */ /* 0x000fe20005800000 */
[----:B------:R-:W-:-:S04]  /*9ef0*/  IMAD.U32 R104, R236, 0x10000, RZ ;  /* 0x00010000ec687824 */ /* 0x000fc800078e00ff */
[----:B------:R-:W-:Y:S01]  /*9f00*/  FADD R73, R73, 1 ;  /* 0x3f80000049497421 */ /* 0x000fe20000000000 */
[----:B------:R-:W-:Y:S01]  /*9f10*/  FMUL R104, R104, UR37 ;  /* 0x0000002568687c20 */ /* 0x000fe20008400000 */
[----:B------:R-:W-:-:S03]  /*9f20*/  IMAD.WIDE R84, R249, R250, c[0x0][0x4b0] ;  /* 0x00012c00f9547625 */ /* 0x000fc600078e02fa */
[----:B------:R-:W-:Y:S02]  /*9f30*/  FFMA R104, R104, R73, R75 ;  /* 0x0000004968687223 */ /* 0x000fe4000000004b */
[----:B------:R-:W-:Y:S01]  /*9f40*/  CS2R R72, SRZ ;  /* 0x0000000000487805 */ /* 0x000fe2000001ff00 */
[----:B------:R-:W-:Y:S01]  /*9f50*/  CS2R R74, SRZ ;  /* 0x00000000004a7805 */ /* 0x000fe2000001ff00 */
[----:B------:R-:W-:-:S05]  /*9f60*/  CS2R R86, SRZ ;  /* 0x0000000000567805 */ /* 0x000fca000001ff00 */
[----:B------:R0:W2:Y:S01]  /*9f70*/  @P2 LDG.E.EF.128 R72, [R84.64] ;  /* 0x0000002054482981 */ /* 0x0000a2000c0e1d00 */
[----:B------:R-:W-:Y:S01]  /*9f80*/  IMAD.WIDE R218, R249, R250, c[0x0][0x498] ;  /* 0x00012600f9da7625 */ /* 0x000fe200078e02fa */
[----:B------:R-:W-:Y:S01]  /*9f90*/  SEL R217, R217, RZ, P2 ;  /* 0x000000ffd9d97207 */ /* 0x000fe20001000000 */
[----:B0-----:R-:W-:Y:S01]  /*9fa0*/  CS2R R84, SRZ ;  /* 0x0000000000547805 */ /* 0x001fe2000001ff00 */
[----:B------:R-:W-:-:S05]  /*9fb0*/  SEL R88, R90, RZ, !P3 ;  /* 0x000000ff5a587207 */ /* 0x000fca0005800000 */
[----:B------:R0:W3:Y:S01]  /*9fc0*/  @P2 LDG.E.EF.128 R84, [R218.64] ;  /* 0x00000020da542981 */ /* 0x0000e2000c0e1d00 */
[----:B------:R-:W-:Y:S01]  /*9fd0*/  SHF.L.U32 R239, R217, 0x10, RZ ;  /* 0x00000010d9ef7819 */ /* 0x000fe200000006ff */
[----:B------:R-:W-:Y:S01]  /*9fe0*/  FADD R88, R88, 1 ;  /* 0x3f80000058587421 */ /* 0x000fe20000000000 */
[----:B------:R-:W-:-:S03]  /*9ff0*/  PRMT R216, R216, 0x7632, R216 ;  /* 0x00007632d8d87816 */ /* 0x000fc600000000d8 */
[----:B------:R-:W-:Y:S01]  /*a000*/  FMUL R239, R239, UR38 ;  /* 0x00000026efef7c20 */ /* 0x000fe20008400000 */
[----:B------:R-:W-:-:S03]  /*a010*/  SEL R89, R89, RZ, !P3 ;  /* 0x000000ff59597207 */ /* 0x000fc60005800000 */
[----:B------:R-:W-:Y:S01]  /*a020*/  FFMA R251, R239, R88, R114 ;  /* 0x00000058effb7223 */ /* 0x000fe20000000072 */
        /* <DEDUP_REMOVED lines=10> */
[----:B------:R-:W-:Y:S01]  /*a0d0*/  SEL R89, R91, RZ, !P3 ;  /* 0x000000ff5b597207 */ /* 0x000fe20005800000 */
[----:B------:R-:W-:Y:S01]  /*a0e0*/  FFMA R105, R105, R88, R90 ;  /* 0x0000005869697223 */ /* 0x000fe2000000005a */
[----:B------:R-:W-:-:S03]  /*a0f0*/  SHF.L.U32 R88, R217, 0x10, RZ ;  /* 0x00000010d9587819 */ /* 0x000fc600000006ff */
[----:B------:R-:W-:Y:S02]  /*a100*/  FADD R89, R89, 1 ;  /* 0x3f80000059597421 */ /* 0x000fe40000000000 */
[----:B------:R-:W-:Y:S01]  /*a110*/  FMUL R88, R88, UR38 ;  /* 0x0000002658587c20 */ /* 0x000fe20008400000 */
[----:B------:R-:W-:-:S03]  /*a120*/  SEL R80, R80, RZ, !P3 ;  /* 0x000000ff50507207 */ /* 0x000fc60005800000 */
[----:B------:R-:W-:Y:S01]  /*a130*/  FFMA R90, R88, R89, R115 ;  /* 0x00000059585a7223 */ /* 0x000fe20000000073 */
[----:B------:R-:W-:Y:S02]  /*a140*/  SEL R237, R237, RZ, P2 ;  /* 0x000000ffeded7207 */ /* 0x000fe40001000000 */
[----:B------:R-:W-:Y:S01]  /*a150*/  SEL R91, R107, RZ, !P3 ;  /* 0x000000ff6b5b7207 */ /* 0x000fe20005800000 */
[----:B------:R-:W-:Y:S01]  /*a160*/  FADD R80, R80, 1 ;  /* 0x3f80000050507421 */ /* 0x000fe20000000000 */
[----:B------:R-:W-:Y:S02]  /*a170*/  SEL R239, R106, RZ, !P3 ;  /* 0x000000ff6aef7207 */ /* 0x000fe40005800000 */
[----:B------:R-:W-:Y:S01]  /*a180*/  SHF.L.U32 R106, R237, 0x10, RZ ;  /* 0x00000010ed6a7819 */ /* 0x000fe200000006ff */
[----:B------:R-:W-:Y:S01]  /*a190*/  FADD R88, R91, 1 ;  /* 0x3f8000005b587421 */ /* 0x000fe20000000000 */
[----:B------:R-:W-:Y:S01]  /*a1a0*/  PRMT R237, R237, 0x7632, R237 ;  /* 0x00007632eded7816 */ /* 0x000fe200000000ed */
[----:B------:R-:W-:-:S02]  /*a1b0*/  FADD R239, R239, 1 ;  /* 0x3f800000efef7421 */ /* 0x000fc40000000000 */
[----:B------:R-:W-:Y:S01]  /*a1c0*/  FMUL R106, R106, UR37 ;  /* 0x000000256a6a7c20 */ /* 0x000fe20008400000 */
[----:B------:R-:W-:-:S03]  /*a1d0*/  SHF.L.U32 R107, R237, 0x10, RZ ;  /* 0x00000010ed6b7819 */ /* 0x000fc600000006ff */
[----:B------:R-:W-:Y:S01]  /*a1e0*/  FFMA R106, R106, R239, R251 ;  /* 0x000000ef6a6a7223 */ /* 0x000fe200000000fb */
[----:B------:R-:W-:Y:S01]  /*a1f0*/  MOV R251, 0x4 ;  /* 0x0000000400fb7802 */ /* 0x000fe20000000f00 */
[----:B------:R-:W-:-:S04]  /*a200*/  FMUL R107, R107, UR37 ;  /* 0x000000256b6b7c20 */ /* 0x000fc80008400000 */
[----:B------:R-:W-:Y:S01]  /*a210*/  FFMA R107, R107, R88, R90 ;  /* 0x000000586b6b7223 */ /* 0x000fe2000000005a */
[----:B------:R-:W-:Y:S01]  /*a220*/  IMAD.WIDE.U32 R216, R246, R251, c[0x0][0x4c0] ;  /* 0x00013000f6d87625 */ /* 0x000fe200078e00fb */
[----:B----4-:R-:W-:-:S05]  /*a230*/  SEL R222, R222, RZ, P2 ;  /* 0x000000ffdede7207 */ /* 0x010fca0001000000 */
[----:B------:R-:W-:-:S04]  /*a240*/  IMAD.U32 R89, R222, 0x10000, RZ ;  /* 0x00010000de597824 */ /* 0x000fc800078e00ff */
[----:B------:R-:W-:-:S04]  /*a250*/  FMUL R89, R89, UR40 ;  /* 0x0000002859597c20 */ /* 0x000fc80008400000 */
[----:B------:R-:W-:Y:S01]  /*a260*/  FFMA R91, R89, R80, R108 ;  /* 0x00000050595b7223 */ /* 0x000fe2000000006c */
[----:B-----5:R-:W-:Y:S02]  /*a270*/  SEL R230, R230, RZ, P2 ;  /* 0x000000ffe6e67207 */ /* 0x020fe40001000000 */
[----:B------:R-:W-:Y:S02]  /*a280*/  SEL R89, R100, RZ, !P3 ;  /* 0x000000ff64597207 */ /* 0x000fe40005800000 */
[----:B------:R-:W-:-:S03]  /*a290*/  SHF.L.U32 R100, R230, 0x10, RZ ;  /* 0x00000010e6647819 */ /* 0x000fc600000006ff */
[----:B------:R-:W-:Y:S02]  /*a2a0*/  FADD R89, R89, 1 ;  /* 0x3f80000059597421 */ /* 0x000fe40000000000 */
[----:B------:R-:W-:-:S04]  /*a2b0*/  FMUL R100, R100, UR39 ;  /* 0x0000002764647c20 */ /* 0x000fc80008400000 */
[----:B------:R-:W-:Y:S02]  /*a2c0*/  FFMA R100, R100, R89, R91 ;  /* 0x0000005964647223 */ /* 0x000fe4000000005b */
[----:B------:R-:W-:Y:S01]  /*a2d0*/  CS2R R88, SRZ ;  /* 0x0000000000587805 */ /* 0x000fe2000001ff00 */
[----:B------:R-:W-:-:S06]  /*a2e0*/  CS2R R90, SRZ ;  /* 0x00000000005a7805 */ /* 0x000fcc000001ff00 */
[----:B------:R1:W4:Y:S01]  /*a2f0*/  @!P3 LDG.E.EL.128 R88, [R216.64] ;  /* 0x00000020d858b981 */ /* 0x000322000c2e1d00 */
[----:B------:R-:W-:Y:S02]  /*a300*/  PRMT R222, R222, 0x7632, R222 ;  /* 0x00007632dede7816 */ /* 0x000fe400000000de */
[----:B------:R-:W-:Y:S02]  /*a310*/  SEL R81, R81, RZ, !P3 ;  /* 0x000000ff51517207 */ /* 0x000fe40005800000 */
[----:B------:R-:W-:Y:S02]  /*a320*/  SHF.L.U32 R80, R222, 0x10, RZ ;  /* 0x00000010de507819 */ /* 0x000fe400000006ff */
[----:B------:R-:W-:Y:S01]  /*a330*/  PRMT R230, R230, 0x7632, R230 ;  /* 0x00007632e6e67816 */ /* 0x000fe200000000e6 */
[----:B------:R-:W-:Y:S01]  /*a340*/  FADD R81, R81, 1 ;  /* 0x3f80000051517421 */ /* 0x000fe20000000000 */
[----:B0-----:R-:W-:Y:S01]  /*a350*/  SEL R219, R101, RZ, !P3 ;  /* 0x000000ff65db7207 */ /* 0x001fe20005800000 */
[----:B------:R-:W-:Y:S01]  /*a360*/  FMUL R80, R80, UR40 ;  /* 0x0000002850507c20 */ /* 0x000fe20008400000 */
[----:B------:R-:W-:-:S03]  /*a370*/  SHF.L.U32 R230, R230, 0x10, RZ ;  /* 0x00000010e6e67819 */ /* 0x000fc600000006ff */
[----:B------:R-:W-:Y:S01]  /*a380*/  FFMA R218, R80, R81, R109 ;  /* 0x0000005150da7223 */ /* 0x000fe2000000006d */
[----:B------:R-:W-:Y:S01]  /*a390*/  FADD R80, R219, 1 ;  /* 0x3f800000db507421 */ /* 0x000fe20000000000 */
[----:B------:R-:W-:Y:S01]  /*a3a0*/  FMUL R101, R230, UR39 ;  /* 0x00000027e6657c20 */ /* 0x000fe20008400000 */
[----:B------:R-:W-:-:S03]  /*a3b0*/  SEL R223, R223, RZ, P2 ;  /* 0x000000ffdfdf7207 */ /* 0x000fc60001000000 */
[----:B------:R-:W-:Y:S01]  /*a3c0*/  FFMA R101, R101, R80, R218 ;  /* 0x0000005065657223 */ /* 0x000fe200000000da */
[----:B------:R-:W-:Y:S02]  /*a3d0*/  SEL R80, R82, RZ, !P3 ;  /* 0x000000ff52507207 */ /* 0x000fe40005800000 */
[----:B------:R-:W-:-:S03]  /*a3e0*/  SHF.L.U32 R81, R223, 0x10, RZ ;  /* 0x00000010df517819 */ /* 0x000fc600000006ff */
[----:B------:R-:W-:Y:S02]  /*a3f0*/  FADD R80, R80, 1 ;  /* 0x3f80000050507421 */ /* 0x000fe40000000000 */
[----:B------:R-:W-:Y:S01]  /*a400*/  FMUL R81, R81, UR40 ;  /* 0x0000002851517c20 */ /* 0x000fe20008400000 */
[----:B------:R-:W-:-:S03]  /*a410*/  SEL R231, R231, RZ, P2 ;  /* 0x000000ffe7e77207 */ /* 0x000fc60001000000 */
[----:B-1----:R-:W-:Y:S01]  /*a420*/  FFMA R217, R81, R80, R110 ;  /* 0x0000005051d97223 */ /* 0x002fe2000000006e */
[----:B------:R-:W-:Y:S02]  /*a430*/  SEL R81, R102, RZ, !P3 ;  /* 0x000000ff66517207 */ /* 0x000fe40005800000 */
[----:B------:R-:W-:Y:S02]  /*a440*/  SHF.L.U32 R102, R231, 0x10, RZ ;  /* 0x00000010e7667819 */ /* 0x000fe400000006ff */
[----:B------:R-:W-:Y:S01]  /*a450*/  PRMT R223, R223, 0x7632, R223 ;  /* 0x00007632dfdf7816 */ /* 0x000fe200000000df */
[----:B------:R-:W-:Y:S02]  /*a460*/  FADD R81, R81, 1 ;  /* 0x3f80000051517421 */ /* 0x000fe40000000000 */
[----:B------:R-:W-:Y:S01]  /*a470*/  FMUL R102, R102, UR39 ;  /* 0x0000002766667c20 */ /* 0x000fe20008400000 */
[----:B------:R-:W-:Y:S01]  /*a480*/  PRMT R231, R231, 0x7632, R231 ;  /* 0x00007632e7e77816 */ /* 0x000fe200000000e7 */
[----:B------:R-:W-:-:S02]  /*a490*/  IMAD.U32 R80, R223, 0x10000, RZ ;  /* 0x00010000df507824 */ /* 0x000fc400078e00ff */
[----:B------:R-:W-:Y:S01]  /*a4a0*/  FFMA R102, R102, R81, R217 ;  /* 0x0000005166667223 */ /* 0x000fe200000000d9 */
[----:B------:R-:W-:Y:S01]  /*a4b0*/  SEL R81, R83, RZ, !P3 ;  /* 0x000000ff53517207 */ /* 0x000fe20005800000 */
[----:B------:R-:W-:Y:S01]  /*a4c0*/  FMUL R80, R80, UR40 ;  /* 0x0000002850507c20 */ /* 0x000fe20008400000 */
[----:B------:R-:W-:Y:S02]  /*a4d0*/  SHF.L.U32 R231, R231, 0x10, RZ ;  /* 0x00000010e7e77819 */ /* 0x000fe400000006ff */
        /* <DEDUP_REMOVED lines=10> */
[----:B------:R-:W-:-:S03]  /*a580*/  SEL R228, R228, RZ, P2 ;  /* 0x000000ffe4e47207 */ /* 0x000fc60001000000 */
[----:B------:R-:W-:-:S04]  /*a590*/  FADD R80, R80, 1 ;  /* 0x3f80000050507421 */ /* 0x000fc80000000000 */
        /* <DEDUP_REMOVED lines=9> */
[----:B------:R-:W-:Y:S01]  /*a630*/  SEL R221, R221, RZ, P2 ;  /* 0x000000ffdddd7207 */ /* 0x000fe20001000000 */
[----:B------:R-:W-:-:S04]  /*a640*/  CS2R R218, SRZ ;  /* 0x0000000000da7805 */ /* 0x000fc8000001ff00 */
[----:B------:R0:W5:Y:S01]  /*a650*/  @P2 LDG.E.EF.128 R80, [R216.64] ;  /* 0x00000020d8502981 */ /* 0x000162000c0e1d00 */
[----:B------:R-:W-:Y:S01]  /*a660*/  IMAD.WIDE R222, R249, R250, c[0x0][0x4c8] ;  /* 0x00013200f9de7625 */ /* 0x000fe200078e02fa */
[----:B------:R-:W-:Y:S02]  /*a670*/  SEL R92, R94, RZ, !P3 ;  /* 0x000000ff5e5c7207 */ /* 0x000fe40005800000 */
[----:B------:R-:W-:Y:S01]  /*a680*/  SHF.L.U32 R231, R221, 0x10, RZ ;  /* 0x00000010dde77819 */ /* 0x000fe200000006ff */
[----:B0-----:R-:W-:Y:S02]  /*a690*/  CS2R R216, SRZ ;  /* 0x0000000000d87805 */ /* 0x001fe4000001ff00 */
[----:B------:R-:W-:Y:S02]  /*a6a0*/  FADD R92, R92, 1 ;  /* 0x3f8000005c5c7421 */ /* 0x000fe40000000000 */
[----:B------:R-:W-:Y:S01]  /*a6b0*/  FMUL R231, R231, UR40 ;  /* 0x00000028e7e77c20 */ /* 0x000fe20008400000 */
[----:B------:R-:W-:Y:S01]  /*a6c0*/  PRMT R220, R220, 0x7632, R220 ;  /* 0x00007632dcdc7816 */ /* 0x000fe200000000dc */
[----:B------:R0:W5:Y:S02]  /*a6d0*/  @P2 LDG.E.EF.128 R216, [R222.64] ;  /* 0x00000020ded82981 */ /* 0x000164000c0e1d00 */
[----:B------:R-:W-:Y:S01]  /*a6e0*/  FFMA R237, R231, R92, R106 ;  /* 0x0000005ce7ed7223 */ /* 0x000fe2000000006a */
[----:B------:R-:W-:-:S02]  /*a6f0*/  SEL R93, R93, RZ, !P3 ;  /* 0x000000ff5d5d7207 */ /* 0x000fc40005800000 */
[----:B------:R-:W-:Y:S02]  /*a700*/  SHF.L.U32 R92, R220, 0x10, RZ ;  /* 0x00000010dc5c7819 */ /* 0x000fe400000006ff */
[----:B------:R-:W-:Y:S01]  /*a710*/  PRMT R228, R228, 0x7632, R228 ;  /* 0x00007632e4e47816 */ /* 0x000fe200000000e4 */
[----:B------:R-:W-:Y:S01]  /*a720*/  FADD R93, R93, 1 ;  /* 0x3f8000005d5d7421 */ /* 0x000fe20000000000 */
[----:B------:R-:W-:Y:S01]  /*a730*/  SEL R220, R97, RZ, !P3 ;  /* 0x000000ff61dc7207 */ /* 0x000fe20005800000 */
[----:B------:R-:W-:Y:S02]  /*a740*/  FMUL R92, R92, UR40 ;  /* 0x000000285c5c7c20 */ /* 0x000fe40008400000 */
[----:B------:R-:W-:Y:S02]  /*a750*/  IMAD.U32 R97, R228, 0x10000, RZ ;  /* 0x00010000e4617824 */ /* 0x000fe400078e00ff */
[----:B------:R-:W-:Y:S01]  /*a760*/  FFMA R94, R92, R93, R105 ;  /* 0x0000005d5c5e7223 */ /* 0x000fe20000000069 */
[----:B------:R-:W-:Y:S01]  /*a770*/  FADD R92, R220, 1 ;  /* 0x3f800000dc5c7421 */ /* 0x000fe20000000000 */
[----:B------:R-:W-:Y:S01]  /*a780*/  FMUL R97, R97, UR39 ;  /* 0x0000002761617c20 */ /* 0x000fe20008400000 */
[----:B------:R-:W-:-:S02]  /*a790*/  PRMT R221, R221, 0x7632, R221 ;  /* 0x00007632dddd7816 */ /* 0x000fc400000000dd */
[----:B------:R-:W-:Y:S01]  /*a7a0*/  SEL R93, R95, RZ, !P3 ;  /* 0x000000ff5f5d7207 */ /* 0x000fe20005800000 */
[----:B------:R-:W-:Y:S01]  /*a7b0*/  FFMA R97, R97, R92, R94 ;  /* 0x0000005c61617223 */ /* 0x000fe2000000005e */
[----:B------:R-:W-:Y:S02]  /*a7c0*/  SHF.L.U32 R92, R221, 0x10, RZ ;  /* 0x00000010dd5c7819 */ /* 0x000fe400000006ff */
[----:B------:R-:W-:Y:S01]  /*a7d0*/  SEL R229, R229, RZ, P2 ;  /* 0x000000ffe5e57207 */ /* 0x000fe20001000000 */
[----:B------:R-:W-:Y:S01]  /*a7e0*/  FADD R93, R93, 1 ;  /* 0x3f8000005d5d7421 */ /* 0x000fe20000000000 */
[----:B------:R-:W-:Y:S01]  /*a7f0*/  SEL R231, R98, RZ, !P3 ;  /* 0x000000ff62e77207 */ /* 0x000fe20005800000 */
[----:B------:R-:W-:Y:S01]  /*a800*/  FMUL R92, R92, UR40 ;  /* 0x000000285c5c7c20 */ /* 0x000fe20008400000 */
[C---:B------:R-:W-:Y:S02]  /*a810*/  SHF.L.U32 R98, R229.reuse, 0x10, RZ ;  /* 0x00000010e5627819 */ /* 0x040fe400000006ff */
[----:B------:R-:W-:Y:S01]  /*a820*/  PRMT R229, R229, 0x7632, R229 ;  /* 0x00007632e5e57816 */ /* 0x000fe200000000e5 */
[----:B------:R-:W-:Y:S01]  /*a830*/  FFMA R94, R92, R93, R107 ;  /* 0x0000005d5c5e7223 */ /* 0x000fe2000000006b */
[----:B------:R-:W-:-:S02]  /*a840*/  SEL R95, R99, RZ, !P3 ;  /* 0x000000ff635f7207 */ /* 0x000fc40005800000 */
[----:B------:R-:W-:Y:S02]  /*a850*/  SHF.L.U32 R99, R229, 0x10, RZ ;  /* 0x00000010e5637819 */ /* 0x000fe400000006ff */
[----:B------:R-:W-:Y:S02]  /*a860*/  SEL R52, R52, RZ, !P3 ;  /* 0x000000ff34347207 */ /* 0x000fe40005800000 */
[----:B--2---:R-:W-:-:S04]  /*a870*/  SEL R74, R74, RZ, P2 ;  /* 0x000000ff4a4a7207 */ /* 0x004fc80001000000 */
[----:B------:R-:W-:Y:S01]  /*a880*/  SHF.L.U32 R93, R74, 0x10, RZ ;  /* 0x000000104a5d7819 */ /* 0x000fe200000006ff */
[----:B------:R-:W-:Y:S01]  /*a890*/  FADD R92, R95, 1 ;  /* 0x3f8000005f5c7421 */ /* 0x000fe20000000000 */
[----:B------:R-:W-:Y:S01]  /*a8a0*/  FMUL R99, R99, UR39 ;  /* 0x0000002763637c20 */ /* 0x000fe20008400000 */
[----:B------:R-:W-:Y:S01]  /*a8b0*/  FADD R52, R52, 1 ;  /* 0x3f80000034347421 */ /* 0x000fe20000000000 */
[----:B------:R-:W-:Y:S01]  /*a8c0*/  PRMT R74, R74, 0x7632, R74 ;  /* 0x000076324a4a7816 */ /* 0x000fe2000000004a */
[----:B------:R-:W-:Y:S01]  /*a8d0*/  FMUL R93, R93, UR42 ;  /* 0x0000002a5d5d7c20 */ /* 0x000fe20008400000 */
[----:B------:R-:W-:Y:S01]  /*a8e0*/  FFMA R99, R99, R92, R94 ;  /* 0x0000005c63637223 */ /* 0x000fe2000000005e */
[----:B------:R-:W-:Y:S02]  /*a8f0*/  SEL R56, R56, RZ, !P3 ;  /* 0x000000ff38387207 */ /* 0x000fe40005800000 */
[----:B------:R-:W-:Y:S01]  /*a900*/  FFMA R95, R93, R52, R100 ;  /* 0x000000345d5f7223 */ /* 0x000fe20000000064 */
[----:B---3--:R-:W-:-:S02]  /*a910*/  SEL R86, R86, RZ, P2 ;  /* 0x000000ff56567207 */ /* 0x008fc40001000000 */
[----:B------:R-:W-:Y:S02]  /*a920*/  SHF.L.U32 R52, R74, 0x10, RZ ;  /* 0x000000104a347819 */ /* 0x000fe400000006ff */
[C---:B------:R-:W-:Y:S02]  /*a930*/  SHF.L.U32 R92, R86.reuse, 0x10, RZ ;  /* 0x00000010565c7819 */ /* 0x040fe400000006ff */
[----:B------:R-:W-:Y:S02]  /*a940*/  SEL R53, R53, RZ, !P3 ;  /* 0x000000ff35357207 */ /* 0x000fe40005800000 */
[----:B------:R-:W-:Y:S01]  /*a950*/  PRMT R86, R86, 0x7632, R86 ;  /* 0x0000763256567816 */ /* 0x000fe20000000056 */
[----:B------:R-:W-:Y:S01]  /*a960*/  FMUL R92, R92, UR41 ;  /* 0x000000295c5c7c20 */ /* 0x000fe20008400000 */
[----:B------:R-:W-:Y:S01]  /*a970*/  FADD R93, R56, 1 ;  /* 0x3f800000385d7421 */ /* 0x000fe20000000000 */
[----:B------:R-:W-:Y:S01]  /*a980*/  FMUL R52, R52, UR42 ;  /* 0x0000002a34347c20 */ /* 0x000fe20008400000 */
[----:B------:R-:W-:Y:S01]  /*a990*/  SHF.L.U32 R86, R86, 0x10, RZ ;  /* 0x0000001056567819 */ /* 0x000fe200000006ff */
[----:B------:R-:W-:Y:S01]  /*a9a0*/  FADD R53, R53, 1 ;  /* 0x3f80000035357421 */ /* 0x000fe20000000000 */
[----:B------:R-:W-:Y:S01]  /*a9b0*/  SEL R57, R57, RZ, !P3 ;  /* 0x000000ff39397207 */ /* 0x000fe20005800000 */
[----:B------:R-:W-:-:S02]  /*a9c0*/  FFMA R92, R92, R93, R95 ;  /* 0x0000005d5c5c7223 */ /* 0x000fc4000000005f */
[----:B------:R-:W-:Y:S01]  /*a9d0*/  FFMA R56, R52, R53, R101 ;  /* 0x0000003534387223 */ /* 0x000fe20000000065 */
[----:B------:R-:W-:Y:S01]  /*a9e0*/  FMUL R93, R86, UR41 ;  /* 0x00000029565d7c20 */ /* 0x000fe20008400000 */
[----:B------:R-:W-:Y:S01]  /*a9f0*/  FADD R52, R57, 1 ;  /* 0x3f80000039347421 */ /* 0x000fe20000000000 */
[----:B------:R-:W-:Y:S01]  /*aa00*/  CS2R R220, SRZ ;  /* 0x0000000000dc7805 */ /* 0x000fe2000001ff00 */
[----:B0-----:R-:W-:Y:S02]  /*aa10*/  CS2R R222, SRZ ;  /* 0x0000000000de7805 */ /* 0x001fe4000001ff00 */
[----:B------:R-:W-:Y:S01]  /*aa20*/  FFMA R93, R93, R52, R56 ;  /* 0x000000345d5d7223 */ /* 0x000fe20000000038 */
[----:B------:R-:W-:Y:S01]  /*aa30*/  IMAD.WIDE.U32 R52, R246, R251, c[0x0][0x4f0] ;  /* 0x00013c00f6347625 */ /* 0x000fe200078e00fb */
[----:B------:R-:W-:Y:S01]  /*aa40*/  FADD R231, R231, 1 ;  /* 0x3f800000e7e77421 */ /* 0x000fe20000000000 */
[----:B------:R-:W-:-:S03]  /*aa50*/  FMUL R98, R98, UR39 ;  /* 0x0000002762627c20 */ /* 0x000fc60008400000 */
[----:B------:R0:W2:Y:S01]  /*aa60*/  @!P3 LDG.E.EL.128 R220, [R52.64] ;  /* 0x0000002034dcb981 */ /* 0x0000a2000c2e1d00 */
[----:B------:R-:W-:Y:S01]  /*aa70*/  FFMA R98, R98, R231, R237 ;  /* 0x000000e762627223 */ /* 0x000fe200000000ed */
[----:B------:R-:W-:Y:S01]  /*aa80*/  CS2R R228, SRZ ;  /* 0x0000000000e47805 */ /* 0x000fe2000001ff00 */
[----:B------:R-:W-:Y:S01]  /*aa90*/  CS2R R230, SRZ ;  /* 0x0000000000e67805 */ /* 0x000fe2000001ff00 */
[----:B------:R-:W-:Y:S01]  /*aaa0*/  SEL R75, R75, RZ, P2 ;  /* 0x000000ff4b4b7207 */ /* 0x000fe20001000000 */
[----:B0-----:R-:W-:Y:S01]  /*aab0*/  IMAD.WIDE.U32 R52, R246, R251, c[0x0][0x4d8] ;  /* 0x00013600f6347625 */ /* 0x001fe200078e00fb */
[----:B------:R-:W-:Y:S02]  /*aac0*/  SEL R54, R54, RZ, !P3 ;  /* 0x000000ff36367207 */ /* 0x000fe40005800000 */
[----:B------:R-:W-:Y:S02]  /*aad0*/  SEL R87, R87, RZ, P2 ;  /* 0x000000ff57577207 */ /* 0x000fe40001000000 */
[----:B------:R0:W3:Y:S01]  /*aae0*/  @!P3 LDG.E.EL.128 R228, [R52.64] ;  /* 0x0000002034e4b981 */ /* 0x0000e2000c2e1d00 */
[----:B------:R-:W-:Y:S01]  /*aaf0*/  IMAD.U32 R57, R75, 0x10000, RZ ;  /* 0x000100004b397824 */ /* 0x000fe200078e00ff */
[----:B------:R-:W-:Y:S01]  /*ab00*/  SEL R58, R58, RZ, !P3 ;  /* 0x000000ff3a3a7207 */ /* 0x000fe20005800000 */
[----:B------:R-:W-:Y:S01]  /*ab10*/  FADD R54, R54, 1 ;  /* 0x3f80000036367421 */ /* 0x000fe20000000000 */
[----:B------:R-:W-:Y:S01]  /*ab20*/  SHF.L.U32 R94, R87, 0x10, RZ ;  /* 0x00000010575e7819 */ /* 0x000fe200000006ff */
[----:B------:R-:W-:Y:S01]  /*ab30*/  FMUL R57, R57, UR42 ;  /* 0x0000002a39397c20 */ /* 0x000fe20008400000 */
[----:B------:R-:W-:-:S03]  /*ab40*/  PRMT R75, R75, 0x7632, R75 ;  /* 0x000076324b4b7816 */ /* 0x000fc6000000004b */
[----:B------:R-:W-:Y:S01]  /*ab50*/  FFMA R57, R57, R54, R102 ;  /* 0x0000003639397223 */ /* 0x000fe20000000066 */
[----:B------:R-:W-:Y:S01]  /*ab60*/  FMUL R94, R94, UR41 ;  /* 0x000000295e5e7c20 */ /* 0x000fe20008400000 */
[----:B0-----:R-:W-:Y:S01]  /*ab70*/  FADD R53, R58, 1 ;  /* 0x3f8000003a357421 */ /* 0x001fe20000000000 */
        /* <DEDUP_REMOVED lines=13> */
[----:B------:R-:W-:Y:S02]  /*ac50*/  SHF.L.U32 R53, R72, 0x10, RZ ;  /* 0x0000001048357819 */ /* 0x000fe400000006ff */
[----:B------:R-:W-:-:S03]  /*ac60*/  SEL R84, R84, RZ, P2 ;  /* 0x000000ff54547207 */ /* 0x000fc60001000000 */
[----:B------:R-:W-:Y:S01]  /*ac70*/  FMUL R53, R53, UR42 ;  /* 0x0000002a35357c20 */ /* 0x000fe20008400000 */
[----:B------:R-:W-:Y:S01]  /*ac80*/  IMAD.WIDE R56, R249, R250, c[0x0][0x510] ;  /* 0x00014400f9387625 */ /* 0x000fe200078e02fa */
[----:B------:R-:W-:-:S03]  /*ac90*/  CS2R R58, SRZ ;  /* 0x00000000003a7805 */ /* 0x000fc6000001ff00 */
[----:B------:R-:W-:Y:S01]  /*aca0*/  IMAD.WIDE R74, R249, R250, c[0x0][0x4f8] ;  /* 0x00013e00f94a7625 */ /* 0x000fe200078e02fa */
[----:B----4-:R-:W-:-:S05]  /*acb0*/  SEL R52, R88, RZ, !P3 ;  /* 0x000000ff58347207 */ /* 0x010fca0005800000 */
[----:B------:R-:W-:Y:S01]  /*acc0*/  FADD R52, R52, 1 ;  /* 0x3f80000034347421 */ /* 0x000fe20000000000 */
[----:B------:R-:W-:-:S03]  /*acd0*/  SHF.L.U32 R88, R84, 0x10, RZ ;  /* 0x0000001054587819 */ /* 0x000fc600000006ff */
[----:B------:R-:W-:Y:S01]  /*ace0*/  FFMA R55, R53, R52, R96 ;  /* 0x0000003435377223 */ /* 0x000fe20000000060 */
[----:B------:R-:W-:Y:S01]  /*acf0*/  SEL R53, R68, RZ, !P3 ;  /* 0x000000ff44357207 */ /* 0x000fe20005800000 */
[----:B------:R-:W-:-:S04]  /*ad00*/  FMUL R88, R88, UR41 ;  /* 0x0000002958587c20 */ /* 0x000fc80008400000 */
[----:B------:R-:W-:-:S04]  /*ad10*/  FADD R53, R53, 1 ;  /* 0x3f80000035357421 */ /* 0x000fc80000000000 */
[----:B------:R-:W-:Y:S02]  /*ad20*/  FFMA R88, R88, R53, R55 ;  /* 0x0000003558587223 */ /* 0x000fe40000000037 */
[----:B------:R-:W-:Y:S01]  /*ad30*/  CS2R R52, SRZ ;  /* 0x0000000000347805 */ /* 0x000fe2000001ff00 */
[----:B------:R-:W-:-:S06]  /*ad40*/  CS2R R54, SRZ ;  /* 0x0000000000367805 */ /* 0x000fcc000001ff00 */
[----:B------:R0:W4:Y:S02]  /*ad50*/  @P2 LDG.E.EF.128 R52, [R56.64] ;  /* 0x0000002038342981 */ /* 0x000124000c0e1d00 */
[----:B0-----:R-:W-:-:S06]  /*ad60*/  CS2R R56, SRZ ;  /* 0x0000000000387805 */ /* 0x001fcc000001ff00 */
[----:B------:R0:W4:Y:S01]  /*ad70*/  @P2 LDG.E.EF.128 R56, [R74.64] ;  /* 0x000000204a382981 */ /* 0x000122000c0e1d00 */
[----:B------:R-:W-:Y:S02]  /*ad80*/  SEL R73, R73, RZ, P2 ;  /* 0x000000ff49497207 */ /* 0x000fe40001000000 */
[----:B------:R-:W-:Y:S02]  /*ad90*/  SEL R68, R90, RZ, !P3 ;  /* 0x000000ff5a447207 */ /* 0x000fe40005800000 */
[----:B------:R-:W-:Y:S02]  /*ada0*/  SHF.L.U32 R87, R73, 0x10, RZ ;  /* 0x0000001049577819 */ /* 0x000fe400000006ff */
[----:B------:R-:W-:Y:S01]  /*adb0*/  PRMT R72, R72, 0x7632, R72 ;  /* 0x0000763248487816 */ /* 0x000fe20000000048 */
[----:B------:R-:W-:Y:S02]  /*adc0*/  FADD R68, R68, 1 ;  /* 0x3f80000044447421 */ /* 0x000fe40000000000 */
[----:B------:R-:W-:Y:S01]  /*add0*/  FMUL R87, R87, UR42 ;  /* 0x0000002a57577c20 */ /* 0x000fe20008400000 */
[----:B------:R-:W-:-:S03]  /*ade0*/  SEL R89, R89, RZ, !P3 ;  /* 0x000000ff59597207 */ /* 0x000fc60005800000 */
[----:B------:R-:W-:Y:S01]  /*adf0*/  FFMA R237, R87, R68, R98 ;  /* 0x0000004457ed7223 */ /* 0x000fe20000000062 */
[----:B------:R-:W-:Y:S02]  /*ae00*/  SHF.L.U32 R68, R72, 0x10, RZ ;  /* 0x0000001048447819 */ /* 0x000fe400000006ff */
[----:B------:R-:W-:Y:S02]  /*ae10*/  PRMT R84, R84, 0x7632, R84 ;  /* 0x0000763254547816 */ /* 0x000fe40000000054 */
[----:B------:R-:W-:Y:S01]  /*ae20*/  SEL R70, R70, RZ, !P3 ;  /* 0x000000ff46467207 */ /* 0x000fe20005800000 */
[----:B------:R-:W-:Y:S01]  /*ae30*/  FMUL R68, R68, UR42 ;  /* 0x0000002a44447c20 */ /* 0x000fe20008400000 */
[----:B------:R-:W-:Y:S01]  /*ae40*/  SEL R72, R69, RZ, !P3 ;  /* 0x000000ff45487207 */ /* 0x000fe20005800000 */
[----:B------:R-:W-:Y:S01]  /*ae50*/  FADD R69, R89, 1 ;  /* 0x3f80000059457421 */ /* 0x000fe20000000000 */
[----:B------:R-:W-:Y:S01]  /*ae60*/  SHF.L.U32 R84, R84, 0x10, RZ ;  /* 0x0000001054547819 */ /* 0x000fe200000006ff */
[----:B------:R-:W-:-:S02]  /*ae70*/  FADD R87, R70, 1 ;  /* 0x3f80000046577421 */ /* 0x000fc40000000000 */
        /* <DEDUP_REMOVED lines=9> */
[----:B------:R-:W-:Y:S02]  /*af10*/  SEL R85, R85, RZ, P2 ;  /* 0x000000ff55557207 */ /* 0x000fe40001000000 */
[----:B------:R-:W-:Y:S01]  /*af20*/  SEL R64, R64, RZ, !P3 ;  /* 0x000000ff40407207 */ /* 0x000fe20005800000 */
[----:B------:R-:W-:Y:S01]  /*af30*/  FFMA R70, R68, R69, R99 ;  /* 0x0000004544467223 */ /* 0x000fe20000000063 */
[----:B-----5:R-:W-:-:S04]  /*af40*/  SEL R82, R82, RZ, P2 ;  /* 0x000000ff52527207 */ /* 0x020fc80001000000 */
[----:B------:R-:W-:Y:S01]  /*af50*/  SHF.L.U32 R69, R82, 0x10, RZ ;  /* 0x0000001052457819 */ /* 0x000fe200000006ff */
[----:B------:R-:W-:Y:S01]  /*af60*/  IMAD.U32 R90, R85, 0x10000, RZ ;  /* 0x00010000555a7824 */ /* 0x000fe200078e00ff */
[----:B------:R-:W-:Y:S01]  /*af70*/  SEL R71, R71, RZ, !P3 ;  /* 0x000000ff47477207 */ /* 0x000fe20005800000 */
[----:B------:R-:W-:Y:S01]  /*af80*/  FADD R64, R64, 1 ;  /* 0x3f80000040407421 */ /* 0x000fe20000000000 */
[----:B------:R-:W-:Y:S01]  /*af90*/  PRMT R85, R85, 0x7632, R85 ;  /* 0x0000763255557816 */ /* 0x000fe20000000055 */
[----:B------:R-:W-:Y:S01]  /*afa0*/  FMUL R69, R69, UR44 ;  /* 0x0000002c45457c20 */ /* 0x000fe20008400000 */
[----:B------:R-:W-:Y:S02]  /*afb0*/  SEL R48, R48, RZ, !P3 ;  /* 0x000000ff30307207 */ /* 0x000fe40005800000 */
[----:B------:R-:W-:Y:S01]  /*afc0*/  PRMT R82, R82, 0x7632, R82 ;  /* 0x0000763252527816 */ /* 0x000fe20000000052 */
[----:B------:R-:W-:Y:S01]  /*afd0*/  FADD R68, R71, 1 ;  /* 0x3f80000047447421 */ /* 0x000fe20000000000 */
[----:B------:R-:W-:Y:S01]  /*afe0*/  SEL R218, R218, RZ, P2 ;  /* 0x000000ffdada7207 */ /* 0x000fe20001000000 */
[----:B------:R-:W-:Y:S01]  /*aff0*/  FFMA R71, R69, R64, R92 ;  /* 0x0000004045477223 */ /* 0x000fe2000000005c */
[----:B------:R-:W-:Y:S01]  /*b000*/  SHF.L.U32 R85, R85, 0x10, RZ ;  /* 0x0000001055557819 */ /* 0x000fe200000006ff */
[----:B------:R-:W-:Y:S01]  /*b010*/  FADD R69, R48, 1 ;  /* 0x3f80000030457421 */ /* 0x000fe20000000000 */
[----:B------:R-:W-:Y:S01]  /*b020*/  SHF.L.U32 R84, R218, 0x10, RZ ;  /* 0x00000010da547819 */ /* 0x000fe200000006ff */
[----:B------:R-:W-:Y:S01]  /*b030*/  IMAD.U32 R48, R82, 0x10000, RZ ;  /* 0x0001000052307824 */ /* 0x000fe200078e00ff */
[----:B------:R-:W-:-:S02]  /*b040*/  SEL R64, R65, RZ, !P3 ;  /* 0x000000ff41407207 */ /* 0x000fc40005800000 */
[----:B------:R-:W-:Y:S01]  /*b050*/  PRMT R218, R218, 0x7632, R218 ;  /* 0x00007632dada7816 */ /* 0x000fe200000000da */
[----:B------:R-:W-:Y:S01]  /*b060*/  FMUL R91, R85, UR41 ;  /* 0x00000029555b7c20 */ /* 0x000fe20008400000 */
[----:B------:R-:W-:Y:S01]  /*b070*/  FMUL R48, R48, UR44 ;  /* 0x0000002c30307c20 */ /* 0x000fe20008400000 */
[----:B------:R-:W-:Y:S01]  /*b080*/  FADD R64, R64, 1 ;  /* 0x3f80000040407421 */ /* 0x000fe20000000000 */
[----:B------:R-:W-:Y:S02]  /*b090*/  SHF.L.U32 R85, R218, 0x10, RZ ;  /* 0x00000010da557819 */ /* 0x000fe400000006ff */
[----:B------:R-:W-:Y:S01]  /*b0a0*/  SEL R49, R49, RZ, !P3 ;  /* 0x000000ff31317207 */ /* 0x000fe20005800000 */
[----:B------:R-:W-:Y:S01]  /*b0b0*/  FMUL R84, R84, UR43 ;  /* 0x0000002b54547c20 */ /* 0x000fe20008400000 */
[----:B------:R-:W-:Y:S01]  /*b0c0*/  FFMA R64, R48, R64, R93 ;  /* 0x0000004030407223 */ /* 0x000fe2000000005d */
[----:B------:R-:W-:Y:S02]  /*b0d0*/  FMUL R85, R85, UR43 ;  /* 0x0000002b55557c20 */ /* 0x000fe40008400000 */
[----:B------:R-:W-:Y:S01]  /*b0e0*/  FADD R48, R49, 1 ;  /* 0x3f80000031307421 */ /* 0x000fe20000000000 */
[----:B------:R-:W-:Y:S01]  /*b0f0*/  FFMA R91, R91, R68, R70 ;  /* 0x000000445b5b7223 */ /* 0x000fe20000000046 */
[----:B------:R-:W-:-:S02]  /*b100*/  FFMA R84, R84, R69, R71 ;  /* 0x0000004554547223 */ /* 0x000fc40000000047 */
[----:B------:R-:W-:Y:S01]  /*b110*/  FFMA R85, R85, R48, R64 ;  /* 0x0000003055557223 */ /* 0x000fe20000000040 */
[----:B------:R-:W-:Y:S01]  /*b120*/  CS2R R68, SRZ ;  /* 0x0000000000447805 */ /* 0x000fe2000001ff00 */
[----:B------:R-:W-:Y:S01]  /*b130*/  CS2R R70, SRZ ;  /* 0x0000000000467805 */ /* 0x000fe2000001ff00 */
[----:B------:R-:W-:Y:S01]  /*b140*/  IMAD.WIDE.U32 R48, R246, R251, c[0x0][0x520] ;  /* 0x00014800f6307625 */ /* 0x000fe200078e00fb */
[----:B------:R-:W-:-:S04]  /*b150*/  SEL R83, R83, RZ, P2 ;  /* 0x000000ff53537207 */ /* 0x000fc80001000000 */
[----:B------:R1:W5:Y:S01]  /*b160*/  @!P3 LDG.E.EL.128 R68, [R48.64] ;  /* 0x000000203044b981 */ /* 0x000362000c2e1d00 */
[----:B------:R-:W-:Y:S01]  /*b170*/  CS2R R72, SRZ ;  /* 0x0000000000487805 */ /* 0x000fe2000001ff00 */
[----:B0-----:R-:W-:Y:S01]  /*b180*/  CS2R R74, SRZ ;  /* 0x00000000004a7805 */ /* 0x001fe2000001ff00 */
[----:B------:R-:W-:Y:S02]  /*b190*/  SEL R64, R66, RZ, !P3 ;  /* 0x000000ff42407207 */ /* 0x000fe40005800000 */
[----:B------:R-:W-:Y:S02]  /*b1a0*/  SHF.L.U32 R65, R83, 0x10, RZ ;  /* 0x0000001053417819 */ /* 0x000fe400000006ff */
[----:B------:R-:W-:Y:S01]  /*b1b0*/  SEL R219, R219, RZ, P2 ;  /* 0x000000ffdbdb7207 */ /* 0x000fe20001000000 */
[----:B-1----:R-:W-:Y:S01]  /*b1c0*/  IMAD.WIDE.U32 R48, R246, R251, c[0x0][0x508] ;  /* 0x00014200f6307625 */ /* 0x002fe200078e00fb */
[----:B------:R-:W-:Y:S01]  /*b1d0*/  SEL R50, R50, RZ, !P3 ;  /* 0x000000ff32327207 */ /* 0x000fe20005800000 */
[----:B------:R-:W-:Y:S01]  /*b1e0*/  FMUL R65, R65, UR44 ;  /* 0x0000002c41417c20 */ /* 0x000fe20008400000 */
[----:B------:R-:W-:-:S02]  /*b1f0*/  SHF.L.U32 R86, R219, 0x10, RZ ;  /* 0x00000010db567819 */ /* 0x000fc400000006ff */
[----:B------:R0:W5:Y:S01]  /*b200*/  @!P3 LDG.E.EL.128 R72, [R48.64] ;  /* 0x000000203048b981 */ /* 0x000162000c2e1d00 */
[----:B------:R-:W-:Y:S01]  /*b210*/  FADD R64, R64, 1 ;  /* 0x3f80000040407421 */ /* 0x000fe20000000000 */
[----:B------:R-:W-:Y:S01]  /*b220*/  PRMT R83, R83, 0x7632, R83 ;  /* 0x0000763253537816 */ /* 0x000fe20000000053 */
[----:B------:R-:W-:Y:S02]  /*b230*/  FMUL R86, R86, UR43 ;  /* 0x0000002b56567c20 */ /* 0x000fe40008400000 */
[----:B------:R-:W-:Y:S01]  /*b240*/  FFMA R65, R65, R64, R94 ;  /* 0x0000004041417223 */ /* 0x000fe2000000005e */
[----:B0-----:R-:W-:Y:S01]  /*b250*/  FADD R49, R50, 1 ;  /* 0x3f80000032317421 */ /* 0x001fe20000000000 */
[----:B------:R-:W-:Y:S01]  /*b260*/  FMUL R90, R90, UR41 ;  /* 0x000000295a5a7c20 */ /* 0x000fe20008400000 */
[----:B------:R-:W-:Y:S02]  /*b270*/  SHF.L.U32 R48, R83, 0x10, RZ ;  /* 0x0000001053307819 */ /* 0x000fe400000006ff */
[----:B------:R-:W-:Y:S01]  /*b280*/  FFMA R86, R86, R49, R65 ;  /* 0x0000003156567223 */ /* 0x000fe20000000041 */
[----:B------:R-:W-:-:S02]  /*b290*/  SEL R49, R67, RZ, !P3 ;  /* 0x000000ff43317207 */ /* 0x000fc40005800000 */
[----:B------:R-:W-:Y:S01]  /*b2a0*/  PRMT R219, R219, 0x7632, R219 ;  /* 0x00007632dbdb7816 */ /* 0x000fe200000000db */
[----:B------:R-:W-:Y:S01]  /*b2b0*/  FFMA R90, R90, R87, R237 ;  /* 0x000000575a5a7223 */ /* 0x000fe200000000ed */
[----:B------:R-:W-:Y:S01]  /*b2c0*/  FMUL R48, R48, UR44 ;  /* 0x0000002c30307c20 */ /* 0x000fe20008400000 */
[----:B------:R-:W-:Y:S01]  /*b2d0*/  FADD R49, R49, 1 ;  /* 0x3f80000031317421 */ /* 0x000fe20000000000 */
[----:B------:R-:W-:Y:S02]  /*b2e0*/  SHF.L.U32 R87, R219, 0x10, RZ ;  /* 0x00000010db577819 */ /* 0x000fe400000006ff */
[----:B------:R-:W-:Y:S01]  /*b2f0*/  SEL R51, R51, RZ, !P3 ;  /* 0x000000ff33337207 */ /* 0x000fe20005800000 */
[----:B------:R-:W-:Y:S01]  /*b300*/  FFMA R50, R48, R49, R95 ;  /* 0x0000003130327223 */ /* 0x000fe2000000005f */
[----:B------:R-:W-:Y:S01]  /*b310*/  SEL R218, R80, RZ, P2 ;  /* 0x000000ff50da7207 */ /* 0x000fe20001000000 */
[----:B------:R-:W-:Y:S02]  /*b320*/  FMUL R87, R87, UR43 ;  /* 0x0000002b57577c20 */ /* 0x000fe40008400000 */
[----:B------:R-:W-:Y:S01]  /*b330*/  FADD R48, R51, 1 ;  /* 0x3f80000033307421 */ /* 0x000fe20000000000 */
[----:B------:R-:W-:-:S03]  /*b340*/  SHF.L.U32 R49, R218, 0x10, RZ ;  /* 0x00000010da317819 */ /* 0x000fc600000006ff */
[----:B------:R-:W-:Y:S01]  /*b350*/  FFMA R87, R87, R48, R50 ;  /* 0x0000003057577223 */ /* 0x000fe20000000032 */
[----:B------:R-:W-:Y:S01]  /*b360*/  SEL R216, R216, RZ, P2 ;  /* 0x000000ffd8d87207 */ /* 0x000fe20001000000 */
[----:B------:R-:W-:Y:S01]  /*b370*/  FMUL R49, R49, UR44 ;  /* 0x0000002c31317c20 */ /* 0x000fe20008400000 */
[----:B--2---:R-:W-:-:S05]  /*b380*/  SEL R48, R220, RZ, !P3 ;  /* 0x000000ffdc307207 */ /* 0x004fca0005800000 */
[----:B------:R-:W-:Y:S01]  /*b390*/  FADD R48, R48, 1 ;  /* 0x3f80000030307421 */ /* 0x000fe20000000000 */
[----:B------:R-:W-:-:S03]  /*b3a0*/  IMAD.U32 R80, R216, 0x10000, RZ ;  /* 0x00010000d8507824 */ /* 0x000fc600078e00ff */
[----:B------:R-:W-:Y:S01]  /*b3b0*/  FFMA R51, R49, R48, R88 ;  /* 0x0000003031337223 */ /* 0x000fe20000000058 */
[----:B------:R-:W-:Y:S01]  /*b3c0*/  FMUL R80, R80, UR43 ;  /* 0x0000002b50507c20 */ /* 0x000fe20008400000 */
[----:B---3--:R-:W-:-:S05]  /*b3d0*/  SEL R49, R228, RZ, !P3 ;  /* 0x000000ffe4317207 */ /* 0x008fca0005800000 */
[----:B------:R-:W-:Y:S01]  /*b3e0*/  FADD R49, R49, 1 ;  /* 0x3f80000031317421 */ /* 0x000fe20000000000 */
[----:B------:R-:W-:-:S03]  /*b3f0*/  IMAD.WIDE R64, R249, R250, c[0x0][0x540] ;  /* 0x00015000f9407625 */ /* 0x000fc600078e02fa */
[----:B------:R-:W-:Y:S02]  /*b400*/  FFMA R80, R80, R49, R51 ;  /* 0x0000003150507223 */ /* 0x000fe40000000033 */
[----:B------:R-:W-:Y:S01]  /*b410*/  CS2R R48, SRZ ;  /* 0x0000000000307805 */ /* 0x000fe2000001ff00 */
[----:B------:R-:W-:Y:S01]  /*b420*/  CS2R R50, SRZ ;  /* 0x0000000000327805 */ /* 0x000fe2000001ff00 */
[----:B------:R-:W-:Y:S02]  /*b430*/  SEL R219, R81, RZ, P2 ;  /* 0x000000ff51db7207 */ /* 0x000fe40001000000 */
[----:B------:R-:W-:Y:S02]  /*b440*/  SEL R220, R222, RZ, !P3 ;  /* 0x000000ffdedc7207 */ /* 0x000fe40005800000 */
[----:B------:R-:W-:Y:S01]  /*b450*/  SHF.L.U32 R81, R219, 0x10, RZ ;  /* 0x00000010db517819 */ /* 0x000fe200000006ff */
[----:B------:R0:W2:Y:S01]  /*b460*/  @P2 LDG.E.EF.128 R48, [R64.64] ;  /* 0x0000002040302981 */ /* 0x0000a2000c0e1d00 */
[----:B------:R-:W-:Y:S01]  /*b470*/  CS2R R66, SRZ ;  /* 0x0000000000427805 */ /* 0x000fe2000001ff00 */
[----:B------:R-:W-:Y:S01]  /*b480*/  FADD R220, R220, 1 ;  /* 0x3f800000dcdc7421 */ /* 0x000fe20000000000 */
[----:B------:R-:W-:Y:S01]  /*b490*/  IMAD.WIDE R82, R249, R250, c[0x0][0x528] ;  /* 0x00014a00f9527625 */ /* 0x000fe200078e02fa */
[----:B------:R-:W-:Y:S01]  /*b4a0*/  FMUL R81, R81, UR44 ;  /* 0x0000002c51517c20 */ /* 0x000fe20008400000 */
[----:B------:R-:W-:Y:S01]  /*b4b0*/  SEL R217, R217, RZ, P2 ;  /* 0x000000ffd9d97207 */ /* 0x000fe20001000000 */
[----:B0-----:R-:W-:-:S02]  /*b4c0*/  CS2R R64, SRZ ;  /* 0x0000000000407805 */ /* 0x001fc4000001ff00 */
[----:B------:R-:W-:Y:S01]  /*b4d0*/  FFMA R237, R81, R220, R90 ;  /* 0x000000dc51ed7223 */ /* 0x000fe2000000005a */
[----:B------:R-:W-:Y:S02]  /*b4e0*/  SEL R81, R230, RZ, !P3 ;  /* 0x000000ffe6517207 */ /* 0x000fe40005800000 */
[----:B------:R-:W-:Y:S01]  /*b4f0*/  SHF.L.U32 R220, R217, 0x10, RZ ;  /* 0x00000010d9dc7819 */ /* 0x000fe200000006ff */
[----:B------:R0:W3:Y:S02]  /*b500*/  @P2 LDG.E.EF.128 R64, [R82.64] ;  /* 0x0000002052402981 */ /* 0x0000e4000c0e1d00 */
[----:B------:R-:W-:Y:S01]  /*b510*/  FADD R81, R81, 1 ;  /* 0x3f80000051517421 */ /* 0x000fe20000000000 */
[----:B------:R-:W-:Y:S02]  /*b520*/  PRMT R218, R218, 0x7632, R218 ;  /* 0x00007632dada7816 */ /* 0x000fe400000000da */
[----:B------:R-:W-:Y:S01]  /*b530*/  PRMT R216, R216, 0x7632, R216 ;  /* 0x00007632d8d87816 */ /* 0x000fe200000000d8 */
[----:B0-----:R-:W-:Y:S01]  /*b540*/  FMUL R82, R220, UR43 ;  /* 0x0000002bdc527c20 */ /* 0x001fe20008400000 */
[----:B------:R-:W-:-:S03]  /*b550*/  SHF.L.U32 R218, R218, 0x10, RZ ;  /* 0x00000010dada7819 */ /* 0x000fc600000006ff */
[----:B------:R-:W-:Y:S01]  /*b560*/  FFMA R82, R82, R81, R237 ;  /* 0x0000005152527223 */ /* 0x000fe200000000ed */
[----:B------:R-:W-:Y:S01]  /*b570*/  SEL R81, R221, RZ, !P3 ;  /* 0x000000ffdd517207 */ /* 0x000fe20005800000 */
[----:B------:R-:W-:Y:S01]  /*b580*/  FMUL R218, R218, UR44 ;  /* 0x0000002cdada7c20 */ /* 0x000fe20008400000 */
[----:B------:R-:W-:Y:S02]  /*b590*/  SEL R229, R229, RZ, !P3 ;  /* 0x000000ffe5e57207 */ /* 0x000fe40005800000 */
[----:B------:R-:W-:Y:S01]  /*b5a0*/  SHF.L.U32 R83, R216, 0x10, RZ ;  /* 0x00000010d8537819 */ /* 0x000fe200000006ff */
[----:B------:R-:W-:Y:S01]  /*b5b0*/  FADD R81, R81, 1 ;  /* 0x3f80000051517421 */ /* 0x000fe20000000000 */
[----:B------:R-:W-:Y:S01]  /*b5c0*/  PRMT R219, R219, 0x7632, R219 ;  /* 0x00007632dbdb7816 */ /* 0x000fe200000000db */
[----:B------:R-:W-:Y:S02]  /*b5d0*/  FADD R216, R229, 1 ;  /* 0x3f800000e5d87421 */ /* 0x000fe40000000000 */
[----:B------:R-:W-:Y:S01]  /*b5e0*/  FFMA R218, R218, R81, R89 ;  /* 0x00000051dada7223 */ /* 0x000fe20000000059 */
[----:B------:R-:W-:Y:S01]  /*b5f0*/  FMUL R81, R83, UR43 ;  /* 0x0000002b53517c20 */ /* 0x000fe20008400000 */
[----:B------:R-:W-:-:S03]  /*b600*/  SEL R83, R223, RZ, !P3 ;  /* 0x000000ffdf537207 */ /* 0x000fc60005800000 */
[----:B------:R-:W-:Y:S01]  /*b610*/  FFMA R81, R81, R216, R218 ;  /* 0x000000d851517223 */ /* 0x000fe200000000da */
[----:B------:R-:W-:Y:S02]  /*b620*/  SHF.L.U32 R216, R219, 0x10, RZ ;  /* 0x00000010dbd87819 */ /* 0x000fe400000006ff */
[----:B------:R-:W-:Y:S01]  /*b630*/  PRMT R217, R217, 0x7632, R217 ;  /* 0x00007632d9d97816 */ /* 0x000fe200000000d9 */
[----:B------:R-:W-:Y:S02]  /*b640*/  FADD R83, R83, 1 ;  /* 0x3f80000053537421 */ /* 0x000fe40000000000 */
[----:B------:R-:W-:Y:S01]  /*b650*/  FMUL R216, R216, UR44 ;  /* 0x0000002cd8d87c20 */ /* 0x000fe20008400000 */
[----:B------:R-:W-:Y:S02]  /*b660*/  SHF.L.U32 R217, R217, 0x10, RZ ;  /* 0x00000010d9d97819 */ /* 0x000fe400000006ff */
[----:B------:R-:W-:Y:S01]  /*b670*/  SEL R76, R76, RZ, !P3 ;  /* 0x000000ff4c4c7207 */ /* 0x000fe20005800000 */
[----:B------:R-:W-:-:S02]  /*b680*/  FFMA R218, R216, R83, R91 ;  /* 0x00000053d8da7223 */ /* 0x000fc4000000005b */
[----:B------:R-:W-:Y:S01]  /*b690*/  FMUL R83, R217, UR43 ;  /* 0x0000002bd9537c20 */ /* 0x000fe20008400000 */
[----:B------:R-:W-:Y:S01]  /*b6a0*/  SEL R40, R40, RZ, !P3 ;  /* 0x000000ff28287207 */ /* 0x000fe20005800000 */
[----:B------:R-:W-:Y:S01]  /*b6b0*/  FADD R76, R76, 1 ;  /* 0x3f8000004c4c7421 */ /* 0x000fe20000000000 */
[----:B------:R-:W-:Y:S02]  /*b6c0*/  SEL R231, R231, RZ, !P3 ;  /* 0x000000ffe7e77207 */ /* 0x000fe40005800000 */
[----:B------:R-:W-:-:S03]  /*b6d0*/  SEL R41, R41, RZ, !P3 ;  /* 0x000000ff29297207 */ /* 0x000fc60005800000 */
[----:B------:R-:W-:-:S04]  /*b6e0*/  FADD R216, R231, 1 ;  /* 0x3f800000e7d87421 */ /* 0x000fc80000000000 */
[----:B------:R-:W-:Y:S01]  /*b6f0*/  FFMA R83, R83, R216, R218 ;  /* 0x000000d853537223 */ /* 0x000fe200000000da */
[----:B----4-:R-:W-:-:S05]  /*b700*/  SEL R54, R54, RZ, P2 ;  /* 0x000000ff36367207 */ /* 0x010fca0001000000 */
[C---:B------:R-:W-:Y:S01]  /*b710*/  IMAD.U32 R217, R54.reuse, 0x10000, RZ ;  /* 0x0001000036d97824 */ /* 0x040fe200078e00ff */
[----:B------:R-:W-:-:S03]  /*b720*/  PRMT R54, R54, 0x7632, R54 ;  /* 0x0000763236367816 */ /* 0x000fc60000000036 */
[----:B------:R-:W-:-:S04]  /*b730*/  FMUL R217, R217, UR46 ;  /* 0x0000002ed9d97c20 */ /* 0x000fc80008400000 */
[----:B------:R-:W-:Y:S01]  /*b740*/  FFMA R219, R217, R76, R84 ;  /* 0x0000004cd9db7223 */ /* 0x000fe20000000054 */
[----:B------:R-:W-:Y:S01]  /*b750*/  FADD R217, R40, 1 ;  /* 0x3f80000028d97421 */ /* 0x000fe20000000000 */
[----:B------:R-:W-:Y:S02]  /*b760*/  SEL R58, R58, RZ, P2 ;  /* 0x000000ff3a3a7207 */ /* 0x000fe40001000000 */
[----:B------:R-:W-:Y:S02]  /*b770*/  SHF.L.U32 R40, R54, 0x10, RZ ;  /* 0x0000001036287819 */ /* 0x000fe400000006ff */
[C---:B------:R-:W-:Y:S02]  /*b780*/  SHF.L.U32 R76, R58.reuse, 0x10, RZ ;  /* 0x000000103a4c7819 */ /* 0x040fe400000006ff */
[----:B------:R-:W-:Y:S02]  /*b790*/  SEL R54, R77, RZ, !P3 ;  /* 0x000000ff4d367207 */ /* 0x000fe40005800000 */
[----:B------:R-:W-:Y:S01]  /*b7a0*/  PRMT R58, R58, 0x7632, R58 ;  /* 0x000076323a3a7816 */ /* 0x000fe2000000003a */
[----:B------:R-:W-:-:S02]  /*b7b0*/  FMUL R40, R40, UR46 ;  /* 0x0000002e28287c20 */ /* 0x000fc40008400000 */
[----:B------:R-:W-:Y:S01]  /*b7c0*/  FADD R54, R54, 1 ;  /* 0x3f80000036367421 */ /* 0x000fe20000000000 */
[----:B------:R-:W-:Y:S01]  /*b7d0*/  SHF.L.U32 R58, R58, 0x10, RZ ;  /* 0x000000103a3a7819 */ /* 0x000fe200000006ff */
[----:B------:R-:W-:Y:S02]  /*b7e0*/  FMUL R76, R76, UR45 ;  /* 0x0000002d4c4c7c20 */ /* 0x000fe40008400000 */
[----:B------:R-:W-:Y:S01]  /*b7f0*/  FFMA R54, R40, R54, R85 ;  /* 0x0000003628367223 */ /* 0x000fe20000000055 */
[----:B------:R-:W-:Y:S01]  /*b800*/  FADD R40, R41, 1 ;  /* 0x3f80000029287421 */ /* 0x000fe20000000000 */
[----:B------:R-:W-:Y:S01]  /*b810*/  FMUL R77, R58, UR45 ;  /* 0x0000002d3a4d7c20 */ /* 0x000fe20008400000 */
[----:B------:R-:W-:Y:S02]  /*b820*/  FFMA R76, R76, R217, R219 ;  /* 0x000000d94c4c7223 */ /* 0x000fe400000000db */
[----:B------:R-:W-:Y:S01]  /*b830*/  CS2R R216, SRZ ;  /* 0x0000000000d87805 */ /* 0x000fe2000001ff00 */
[----:B------:R-:W-:Y:S01]  /*b840*/  FFMA R77, R77, R40, R54 ;  /* 0x000000284d4d7223 */ /* 0x000fe20000000036 */
[----:B------:R-:W-:Y:S01]  /*b850*/  CS2R R218, SRZ ;  /* 0x0000000000da7805 */ /* 0x000fe2000001ff00 */
[----:B------:R-:W-:Y:S01]  /*b860*/  IMAD.WIDE.U32 R40, R246, R251, c[0x0][0x550] ;  /* 0x00015400f6287625 */ /* 0x000fe200078e00fb */
[----:B------:R-:W-:-:S04]  /*b870*/  CS2R R228, SRZ ;  /* 0x0000000000e47805 */ /* 0x000fc8000001ff00 */
[----:B------:R0:W4:Y:S01]  /*b880*/  @!P3 LDG.E.EL.128 R216, [R40.64] ;  /* 0x0000002028d8b981 */ /* 0x000122000c2e1d00 */
[----:B------:R-:W-:Y:S01]  /*b890*/  CS2R R230, SRZ ;  /* 0x0000000000e67805 */ /* 0x000fe2000001ff00 */
[----:B0-----:R-:W-:-:S05]  /*b8a0*/  IMAD.WIDE.U32 R40, R246, R251, c[0x0][0x538] ;  /* 0x00014e00f6287625 */ /* 0x001fca00078e00fb */
[----:B------:R0:W4:Y:S01]  /*b8b0*/  @!P3 LDG.E.EL.128 R228, [R40.64] ;  /* 0x0000002028e4b981 */ /* 0x000122000c2e1d00 */
[----:B------:R-:W-:Y:S02]  /*b8c0*/  SEL R55, R55, RZ, P2 ;  /* 0x000000ff37377207 */ /* 0x000fe40001000000 */
[----:B------:R-:W-:Y:S02]  /*b8d0*/  SEL R54, R78, RZ, !P3 ;  /* 0x000000ff4e367207 */ /* 0x000fe40005800000 */
[----:B------:R-:W-:Y:S02]  /*b8e0*/  SHF.L.U32 R221, R55, 0x10, RZ ;  /* 0x0000001037dd7819 */ /* 0x000fe400000006ff */
[----:B------:R-:W-:Y:S01]  /*b8f0*/  SEL R59, R59, RZ, P2 ;  /* 0x000000ff3b3b7207 */ /* 0x000fe20001000000 */
[----:B------:R-:W-:Y:S01]  /*b900*/  FADD R54, R54, 1 ;  /* 0x3f80000036367421 */ /* 0x000fe20000000000 */
[----:B------:R-:W-:Y:S01]  /*b910*/  SEL R42, R42, RZ, !P3 ;  /* 0x000000ff2a2a7207 */ /* 0x000fe20005800000 */
[----:B------:R-:W-:Y:S01]  /*b920*/  FMUL R221, R221, UR46 ;  /* 0x0000002edddd7c20 */ /* 0x000fe20008400000 */
[----:B------:R-:W-:-:S02]  /*b930*/  SHF.L.U32 R78, R59, 0x10, RZ ;  /* 0x000000103b4e7819 */ /* 0x000fc400000006ff */
[----:B------:R-:W-:Y:S01]  /*b940*/  PRMT R55, R55, 0x7632, R55 ;  /* 0x0000763237377816 */ /* 0x000fe20000000037 */
[----:B------:R-:W-:Y:S01]  /*b950*/  FFMA R221, R221, R54, R86 ;  /* 0x00000036dddd7223 */ /* 0x000fe20000000056 */
[----:B0-----:R-:W-:Y:S01]  /*b960*/  FADD R41, R42, 1 ;  /* 0x3f8000002a297421 */ /* 0x001fe20000000000 */
[----:B------:R-:W-:Y:S01]  /*b970*/  FMUL R78, R78, UR45 ;  /* 0x0000002d4e4e7c20 */ /* 0x000fe20008400000 */
[----:B------:R-:W-:-:S03]  /*b980*/  SHF.L.U32 R40, R55, 0x10, RZ ;  /* 0x0000001037287819 */ /* 0x000fc600000006ff */
[----:B------:R-:W-:Y:S01]  /*b990*/  FFMA R78, R78, R41, R221 ;  /* 0x000000294e4e7223 */ /* 0x000fe200000000dd */
[----:B------:R-:W-:Y:S02]  /*b9a0*/  SEL R41, R79, RZ, !P3 ;  /* 0x000000ff4f297207 */ /* 0x000fe40005800000 */
[----:B------:R-:W-:Y:S01]  /*b9b0*/  PRMT R59, R59, 0x7632, R59 ;  /* 0x000076323b3b7816 */ /* 0x000fe2000000003b */
[----:B------:R-:W-:Y:S01]  /*b9c0*/  FMUL R40, R40, UR46 ;  /* 0x0000002e28287c20 */ /* 0x000fe20008400000 */
[----:B------:R-:W-:Y:S01]  /*b9d0*/  SEL R43, R43, RZ, !P3 ;  /* 0x000000ff2b2b7207 */ /* 0x000fe20005800000 */
[----:B------:R-:W-:Y:S02]  /*b9e0*/  FADD R41, R41, 1 ;  /* 0x3f80000029297421 */ /* 0x000fe40000000000 */
[----:B------:R-:W-:Y:S02]  /*b9f0*/  IMAD.U32 R59, R59, 0x10000, RZ ;  /* 0x000100003b3b7824 */ /* 0x000fe400078e00ff */
        /* <DEDUP_REMOVED lines=8> */
[----:B-----5:R-:W-:-:S05]  /*ba80*/  SEL R40, R68, RZ, !P3 ;  /* 0x000000ff44287207 */ /* 0x020fca0005800000 */
        /* <DEDUP_REMOVED lines=10> */
[----:B------:R-:W-:-:S05]  /*bb30*/  CS2R R220, SRZ ;  /* 0x0000000000dc7805 */ /* 0x000fca000001ff00 */
[----:B------:R0:W5:Y:S01]  /*bb40*/  @P2 LDG.E.EF.128 R40, [R54.64] ;  /* 0x0000002036282981 */ /* 0x000162000c0e1d00 */
[----:B------:R-:W-:Y:S01]  /*bb50*/  CS2R R222, SRZ ;  /* 0x0000000000de7805 */ /* 0x000fe2000001ff00 */
[----:B------:R-:W-:Y:S01]  /*bb60*/  PRMT R52, R52, 0x7632, R52 ;  /* 0x0000763234347816 */ /* 0x000fe20000000034 */
[----:B0-----:R-:W-:-:S03]  /*bb70*/  IMAD.WIDE R54, R249, R250, c[0x0][0x558] ;  /* 0x00015600f9367625 */ /* 0x001fc600078e02fa */
[----:B------:R-:W-:Y:S02]  /*bb80*/  SHF.L.U32 R52, R52, 0x10, RZ ;  /* 0x0000001034347819 */ /* 0x000fe400000006ff */
[----:B------:R0:W5:Y:S01]  /*bb90*/  @P2 LDG.E.EF.128 R220, [R54.64] ;  /* 0x0000002036dc2981 */ /* 0x000162000c0e1d00 */
[----:B------:R-:W-:Y:S02]  /*bba0*/  PRMT R56, R56, 0x7632, R56 ;  /* 0x0000763238387816 */ /* 0x000fe40000000038 */
[----:B------:R-:W-:Y:S01]  /*bbb0*/  FMUL R52, R52, UR46 ;  /* 0x0000002e34347c20 */ /* 0x000fe20008400000 */
[----:B------:R-:W-:Y:S02]  /*bbc0*/  SEL R73, R73, RZ, !P3 ;  /* 0x000000ff49497207 */ /* 0x000fe40005800000 */
[----:B0-----:R-:W-:Y:S02]  /*bbd0*/  SEL R54, R69, RZ, !P3 ;  /* 0x000000ff45367207 */ /* 0x001fe40005800000 */
[----:B------:R-:W-:-:S02]  /*bbe0*/  SEL R53, R53, RZ, P2 ;  /* 0x000000ff35357207 */ /* 0x000fc40001000000 */
[----:B------:R-:W-:Y:S01]  /*bbf0*/  SHF.L.U32 R56, R56, 0x10, RZ ;  /* 0x0000001038387819 */ /* 0x000fe200000006ff */
[----:B------:R-:W-:Y:S01]  /*bc00*/  FADD R54, R54, 1 ;  /* 0x3f80000036367421 */ /* 0x000fe20000000000 */
[----:B------:R-:W-:-:S03]  /*bc10*/  SHF.L.U32 R59, R53, 0x10, RZ ;  /* 0x00000010353b7819 */ /* 0x000fc600000006ff */
[----:B------:R-:W-:Y:S01]  /*bc20*/  FFMA R54, R52, R54, R81 ;  /* 0x0000003634367223 */ /* 0x000fe20000000051 */
[----:B------:R-:W-:Y:S01]  /*bc30*/  FADD R52, R73, 1 ;  /* 0x3f80000049347421 */ /* 0x000fe20000000000 */
[----:B------:R-:W-:Y:S01]  /*bc40*/  FMUL R73, R56, UR45 ;  /* 0x0000002d38497c20 */ /* 0x000fe20008400000 */
[----:B------:R-:W-:Y:S02]  /*bc50*/  PRMT R53, R53, 0x7632, R53 ;  /* 0x0000763235357816 */ /* 0x000fe40000000035 */
[----:B------:R-:W-:Y:S01]  /*bc60*/  SEL R71, R71, RZ, !P3 ;  /* 0x000000ff47477207 */ /* 0x000fe20005800000 */
[----:B------:R-:W-:Y:S02]  /*bc70*/  FFMA R73, R73, R52, R54 ;  /* 0x0000003449497223 */ /* 0x000fe40000000036 */
[----:B------:R-:W-:Y:S02]  /*bc80*/  IMAD.U32 R52, R53, 0x10000, RZ ;  /* 0x0001000035347824 */ /* 0x000fe400078e00ff */
[----:B------:R-:W-:-:S02]  /*bc90*/  FADD R53, R71, 1 ;  /* 0x3f80000047357421 */ /* 0x000fc40000000000 */
[----:B------:R-:W-:Y:S01]  /*bca0*/  FMUL R52, R52, UR46 ;  /* 0x0000002e34347c20 */ /* 0x000fe20008400000 */
[----:B------:R-:W-:Y:S02]  /*bcb0*/  SEL R58, R70, RZ, !P3 ;  /* 0x000000ff463a7207 */ /* 0x000fe40005800000 */
[----:B------:R-:W-:Y:S01]  /*bcc0*/  SEL R44, R44, RZ, !P3 ;  /* 0x000000ff2c2c7207 */ /* 0x000fe20005800000 */
[----:B------:R-:W-:Y:S01]  /*bcd0*/  FFMA R54, R52, R53, R83 ;  /* 0x0000003534367223 */ /* 0x000fe20000000053 */
[----:B--2---:R-:W-:-:S04]  /*bce0*/  SEL R50, R50, RZ, P2 ;  /* 0x000000ff32327207 */ /* 0x004fc80001000000 */
[----:B------:R-:W-:Y:S01]  /*bcf0*/  SHF.L.U32 R53, R50, 0x10, RZ ;  /* 0x0000001032357819 */ /* 0x000fe200000006ff */
[----:B------:R-:W-:Y:S01]  /*bd00*/  FADD R58, R58, 1 ;  /* 0x3f8000003a3a7421 */ /* 0x000fe20000000000 */
[----:B------:R-:W-:Y:S01]  /*bd10*/  FMUL R59, R59, UR46 ;  /* 0x0000002e3b3b7c20 */ /* 0x000fe20008400000 */
[----:B------:R-:W-:Y:S01]  /*bd20*/  FADD R44, R44, 1 ;  /* 0x3f8000002c2c7421 */ /* 0x000fe20000000000 */
[----:B------:R-:W-:Y:S01]  /*bd30*/  SEL R20, R20, RZ, !P3 ;  /* 0x000000ff14147207 */ /* 0x000fe20005800000 */
[----:B------:R-:W-:Y:S01]  /*bd40*/  FMUL R53, R53, UR48 ;  /* 0x0000003035357c20 */ /* 0x000fe20008400000 */
[----:B------:R-:W-:Y:S01]  /*bd50*/  SEL R57, R57, RZ, P2 ;  /* 0x000000ff39397207 */ /* 0x000fe20001000000 */
[----:B------:R-:W-:Y:S01]  /*bd60*/  FFMA R237, R59, R58, R82 ;  /* 0x0000003a3bed7223 */ /* 0x000fe20000000052 */
[----:B------:R-:W-:Y:S01]  /*bd70*/  PRMT R50, R50, 0x7632, R50 ;  /* 0x0000763232327816 */ /* 0x000fe20000000032 */
[----:B------:R-:W-:Y:S01]  /*bd80*/  FFMA R55, R53, R44, R76 ;  /* 0x0000002c35377223 */ /* 0x000fe2000000004c */
[----:B------:R-:W-:-:S02]  /*bd90*/  SEL R59, R74, RZ, !P3 ;  /* 0x000000ff4a3b7207 */ /* 0x000fc40005800000 */
[----:B---3--:R-:W-:Y:S01]  /*bda0*/  SEL R66, R66, RZ, P2 ;  /* 0x000000ff42427207 */ /* 0x008fe20001000000 */
[----:B------:R-:W-:Y:S01]  /*bdb0*/  FADD R53, R20, 1 ;  /* 0x3f80000014357421 */ /* 0x000fe20000000000 */
[C---:B------:R-:W-:Y:S02]  /*bdc0*/  SHF.L.U32 R74, R57.reuse, 0x10, RZ ;  /* 0x00000010394a7819 */ /* 0x040fe400000006ff */
[----:B------:R-:W-:Y:S02]  /*bdd0*/  PRMT R57, R57, 0x7632, R57 ;  /* 0x0000763239397816 */ /* 0x000fe40000000039 */
[----:B------:R-:W-:Y:S02]  /*bde0*/  SHF.L.U32 R68, R66, 0x10, RZ ;  /* 0x0000001042447819 */ /* 0x000fe400000006ff */
[----:B------:R-:W-:Y:S02]  /*bdf0*/  SHF.L.U32 R20, R50, 0x10, RZ ;  /* 0x0000001032147819 */ /* 0x000fe400000006ff */
[----:B------:R-:W-:-:S02]  /*be00*/  SEL R44, R45, RZ, !P3 ;  /* 0x000000ff2d2c7207 */ /* 0x000fc40005800000 */
[----:B------:R-:W-:Y:S02]  /*be10*/  PRMT R66, R66, 0x7632, R66 ;  /* 0x0000763242427816 */ /* 0x000fe40000000042 */
[----:B------:R-:W-:Y:S01]  /*be20*/  SEL R75, R75, RZ, !P3 ;  /* 0x000000ff4b4b7207 */ /* 0x000fe20005800000 */
[----:B------:R-:W-:Y:S01]  /*be30*/  FMUL R20, R20, UR48 ;  /* 0x0000003014147c20 */ /* 0x000fe20008400000 */
[----:B------:R-:W-:Y:S01]  /*be40*/  SHF.L.U32 R57, R57, 0x10, RZ ;  /* 0x0000001039397819 */ /* 0x000fe200000006ff */
[----:B------:R-:W-:Y:S01]  /*be50*/  FADD R44, R44, 1 ;  /* 0x3f8000002c2c7421 */ /* 0x000fe20000000000 */
[----:B------:R-:W-:Y:S02]  /*be60*/  SHF.L.U32 R66, R66, 0x10, RZ ;  /* 0x0000001042427819 */ /* 0x000fe400000006ff */
[----:B------:R-:W-:Y:S01]  /*be70*/  SEL R21, R21, RZ, !P3 ;  /* 0x000000ff15157207 */ /* 0x000fe20005800000 */
[----:B------:R-:W-:Y:S01]  /*be80*/  FADD R52, R75, 1 ;  /* 0x3f8000004b347421 */ /* 0x000fe20000000000 */
[----:B------:R-:W-:Y:S01]  /*be90*/  FMUL R75, R57, UR45 ;  /* 0x0000002d394b7c20 */ /* 0x000fe20008400000 */
[----:B------:R-:W-:Y:S01]  /*bea0*/  FMUL R68, R68, UR47 ;  /* 0x0000002f44447c20 */ /* 0x000fe20008400000 */
[----:B------:R-:W-:Y:S01]  /*beb0*/  FFMA R44, R20, R44, R77 ;  /* 0x0000002c142c7223 */ /* 0x000fe2000000004d */
[----:B------:R-:W-:Y:S01]  /*bec0*/  FMUL R69, R66, UR47 ;  /* 0x0000002f42457c20 */ /* 0x000fe20008400000 */
[----:B------:R-:W-:Y:S01]  /*bed0*/  FADD R20, R21, 1 ;  /* 0x3f80000015147421 */ /* 0x000fe20000000000 */
[----:B------:R-:W-:Y:S01]  /*bee0*/  FFMA R75, R75, R52, R54 ;  /* 0x000000344b4b7223 */ /* 0x000fe20000000036 */
[----:B------:R-:W-:-:S02]  /*bef0*/  FFMA R68, R68, R53, R55 ;  /* 0x0000003544447223 */ /* 0x000fc40000000037 */
[----:B------:R-:W-:Y:S01]  /*bf00*/  FFMA R69, R69, R20, R44 ;  /* 0x0000001445457223 */ /* 0x000fe2000000002c */
[----:B------:R-:W-:Y:S01]  /*bf10*/  CS2R R52, SRZ ;  /* 0x0000000000347805 */ /* 0x000fe2000001ff00 */
[----:B------:R-:W-:Y:S01]  /*bf20*/  CS2R R54, SRZ ;  /* 0x0000000000367805 */ /* 0x000fe2000001ff00 */
        /* <DEDUP_REMOVED lines=9> */
[----:B------:R-:W-:-:S04]  /*bfc0*/  SEL R44, R46, RZ, !P3 ;  /* 0x000000ff2e2c7207 */ /* 0x000fc80005800000 */
[----:B------:R0:W3:Y:S01]  /*bfd0*/  @!P3 LDG.E.EL.128 R56, [R20.64] ;  /* 0x000000201438b981 */ /* 0x0000e2000c2e1d00 */
[----:B------:R-:W-:Y:S02]  /*bfe0*/  SHF.L.U32 R45, R51, 0x10, RZ ;  /* 0x00000010332d7819 */ /* 0x000fe400000006ff */
[----:B------:R-:W-:Y:S01]  /*bff0*/  SEL R67, R67, RZ, P2 ;  /* 0x000000ff43437207 */ /* 0x000fe20001000000 */
[----:B------:R-:W-:Y:S01]  /*c000*/  FADD R44, R44, 1 ;  /* 0x3f8000002c2c7421 */ /* 0x000fe20000000000 */
[----:B------:R-:W-:Y:S01]  /*c010*/  SEL R22, R22, RZ, !P3 ;  /* 0x000000ff16167207 */ /* 0x000fe20005800000 */
[----:B------:R-:W-:Y:S02]  /*c020*/  FMUL R45, R45, UR48 ;  /* 0x000000302d2d7c20 */ /* 0x000fe40008400000 */
[----:B------:R-:W-:Y:S01]  /*c030*/  IMAD.U32 R70, R67, 0x10000, RZ ;  /* 0x0001000043467824 */ /* 0x000fe200078e00ff */
        /* <DEDUP_REMOVED lines=20> */
[----:B------:R-:W-:-:S05]  /*c180*/  SHF.L.U32 R64, R67, 0x10, RZ ;  /* 0x0000001043407819 */ /* 0x000fca00000006ff */
[----:B------:R-:W-:Y:S01]  /*c190*/  FMUL R64, R64, UR47 ;  /* 0x0000002f40407c20 */ /* 0x000fe20008400000 */
[----:B------:R-:W-:Y:S01]  /*c1a0*/  IMAD.WIDE R44, R249, R250, c[0x0][0x5a0] ;  /* 0x00016800f92c7625 */ /* 0x000fe200078e02fa */
[----:B------:R-:W-:Y:S01]  /*c1b0*/  CS2R R46, SRZ ;  /* 0x00000000002e7805 */ /* 0x000fe2000001ff00 */
[----:B----4-:R-:W-:-:S05]  /*c1c0*/  SEL R20, R216, RZ, !P3 ;  /* 0x000000ffd8147207 */ /* 0x010fca0005800000 */
[----:B------:R-:W-:-:S04]  /*c1d0*/  FADD R20, R20, 1 ;  /* 0x3f80000014147421 */ /* 0x000fc80000000000 */
[----:B------:R-:W-:Y:S01]  /*c1e0*/  FFMA R23, R21, R20, R72 ;  /* 0x0000001415177223 */ /* 0x000fe20000000048 */
[----:B------:R-:W-:-:S05]  /*c1f0*/  SEL R21, R228, RZ, !P3 ;  /* 0x000000ffe4157207 */ /* 0x000fca0005800000 */
[----:B------:R-:W-:-:S04]  /*c200*/  FADD R21, R21, 1 ;  /* 0x3f80000015157421 */ /* 0x000fc80000000000 */
[----:B------:R-:W-:Y:S02]  /*c210*/  FFMA R64, R64, R21, R23 ;  /* 0x0000001540407223 */ /* 0x000fe40000000017 */
[----:B------:R-:W-:Y:S01]  /*c220*/  CS2R R20, SRZ ;  /* 0x0000000000147805 */ /* 0x000fe2000001ff00 */
[----:B------:R-:W-:Y:S01]  /*c230*/  CS2R R22, SRZ ;  /* 0x0000000000167805 */ /* 0x000fe2000001ff00 */
[----:B------:R-:W-:-:S05]  /*c240*/  IMAD.WIDE R50, R249, R250, c[0x0][0x588] ;  /* 0x00016200f9327625 */ /* 0x000fca00078e02fa */
[----:B------:R0:W4:Y:S02]  /*c250*/  @P2 LDG.E.EF.128 R20, [R44.64] ;  /* 0x000000202c142981 */ /* 0x000124000c0e1d00 */
[----:B0-----:R-:W-:-:S06]  /*c260*/  CS2R R44, SRZ ;  /* 0x00000000002c7805 */ /* 0x001fcc000001ff00 */
[----:B------:R0:W4:Y:S01]  /*c270*/  @P2 LDG.E.EF.128 R44, [R50.64] ;  /* 0x00000020322c2981 */ /* 0x000122000c0e1d00 */
[----:B------:R-:W-:Y:S02]  /*c280*/  SEL R49, R49, RZ, P2 ;  /* 0x000000ff31317207 */ /* 0x000fe40001000000 */
[----:B------:R-:W-:Y:S02]  /*c290*/  SEL R66, R218, RZ, !P3 ;  /* 0x000000ffda427207 */ /* 0x000fe40005800000 */
[----:B------:R-:W-:Y:S02]  /*c2a0*/  SHF.L.U32 R237, R49, 0x10, RZ ;  /* 0x0000001031ed7819 */ /* 0x000fe400000006ff */
[----:B------:R-:W-:Y:S01]  /*c2b0*/  SEL R216, R65, RZ, P2 ;  /* 0x000000ff41d87207 */ /* 0x000fe20001000000 */
[----:B------:R-:W-:Y:S02]  /*c2c0*/  FADD R66, R66, 1 ;  /* 0x3f80000042427421 */ /* 0x000fe40000000000 */
[----:B------:R-:W-:Y:S01]  /*c2d0*/  FMUL R237, R237, UR48 ;  /* 0x00000030eded7c20 */ /* 0x000fe20008400000 */
[----:B------:R-:W-:-:S03]  /*c2e0*/  SEL R65, R230, RZ, !P3 ;  /* 0x000000ffe6417207 */ /* 0x000fc60005800000 */
[----:B------:R-:W-:Y:S01]  /*c2f0*/  FFMA R237, R237, R66, R74 ;  /* 0x00000042eded7223 */ /* 0x000fe2000000004a */
[----:B------:R-:W-:Y:S02]  /*c300*/  SHF.L.U32 R66, R216, 0x10, RZ ;  /* 0x00000010d8427819 */ /* 0x000fe400000006ff */
[----:B------:R-:W-:Y:S01]  /*c310*/  PRMT R48, R48, 0x7632, R48 ;  /* 0x0000763230307816 */ /* 0x000fe20000000030 */
[----:B------:R-:W-:Y:S01]  /*c320*/  FADD R65, R65, 1 ;  /* 0x3f80000041417421 */ /* 0x000fe20000000000 */
[----:B0-----:R-:W-:Y:S01]  /*c330*/  SEL R50, R217, RZ, !P3 ;  /* 0x000000ffd9327207 */ /* 0x001fe20005800000 */
[----:B------:R-:W-:Y:S01]  /*c340*/  FMUL R66, R66, UR47 ;  /* 0x0000002f42427c20 */ /* 0x000fe20008400000 */
[----:B------:R-:W-:Y:S01]  /*c350*/  PRMT R67, R67, 0x7632, R67 ;  /* 0x0000763243437816 */ /* 0x000fe20000000043 */
[----:B------:R-:W-:Y:S01]  /*c360*/  IMAD.U32 R48, R48, 0x10000, RZ ;  /* 0x0001000030307824 */ /* 0x000fe200078e00ff */
[----:B------:R-:W-:Y:S01]  /*c370*/  SEL R229, R229, RZ, !P3 ;  /* 0x000000ffe5e57207 */ /* 0x000fe20005800000 */
[----:B------:R-:W-:Y:S01]  /*c380*/  FFMA R66, R66, R65, R237 ;  /* 0x0000004142427223 */ /* 0x000fe200000000ed */
[----:B------:R-:W-:Y:S01]  /*c390*/  FADD R50, R50, 1 ;  /* 0x3f80000032327421 */ /* 0x000fe20000000000 */
        /* <DEDUP_REMOVED lines=17> */
[----:B-----5:R-:W-:-:S03]  /*c4b0*/  SEL R42, R42, RZ, P2 ;  /* 0x000000ff2a2a7207 */ /* 0x020fc60001000000 */
[----:B------:R-:W-:Y:S01]  /*c4c0*/  FFMA R67, R67, R48, R50 ;  /* 0x0000003043437223 */ /* 0x000fe20000000032 */
[----:B------:R-:W-:Y:S02]  /*c4d0*/  SEL R48, R224, RZ, !P3 ;  /* 0x000000ffe0307207 */ /* 0x000fe40005800000 */
[----:B------:R-:W-:-:S03]  /*c4e0*/  SHF.L.U32 R49, R42, 0x10, RZ ;  /* 0x000000102a317819 */ /* 0x000fc600000006ff */
[----:B------:R-:W-:Y:S02]  /*c4f0*/  FADD R48, R48, 1 ;  /* 0x3f80000030307421 */ /* 0x000fe40000000000 */
[----:B------:R-:W-:Y:S01]  /*c500*/  FMUL R49, R49, UR50 ;  /* 0x0000003231317c20 */ /* 0x000fe20008400000 */
[----:B------:R-:W-:-:S03]  /*c510*/  PRMT R42, R42, 0x7632, R42 ;  /* 0x000076322a2a7816 */ /* 0x000fc6000000002a */
[----:B------:R-:W-:Y:S01]  /*c520*/  FFMA R51, R49, R48, R68 ;  /* 0x0000003031337223 */ /* 0x000fe20000000044 */
[----:B------:R-:W-:Y:S02]  /*c530*/  SEL R222, R222, RZ, P2 ;  /* 0x000000ffdede7207 */ /* 0x000fe40001000000 */
[----:B------:R-:W-:Y:S02]  /*c540*/  SEL R49, R60, RZ, !P3 ;  /* 0x000000ff3c317207 */ /* 0x000fe40005800000 */
[----:B------:R-:W-:Y:S02]  /*c550*/  SHF.L.U32 R60, R222, 0x10, RZ ;  /* 0x00000010de3c7819 */ /* 0x000fe400000006ff */
[----:B------:R-:W-:Y:S01]  /*c560*/  SHF.L.U32 R42, R42, 0x10, RZ ;  /* 0x000000102a2a7819 */ /* 0x000fe200000006ff */
[----:B------:R-:W-:Y:S01]  /*c570*/  FADD R49, R49, 1 ;  /* 0x3f80000031317421 */ /* 0x000fe20000000000 */
[----:B------:R-:W-:Y:S01]  /*c580*/  SEL R48, R225, RZ, !P3 ;  /* 0x000000ffe1307207 */ /* 0x000fe20005800000 */
[----:B------:R-:W-:Y:S01]  /*c590*/  FMUL R60, R60, UR49 ;  /* 0x000000313c3c7c20 */ /* 0x000fe20008400000 */
[----:B------:R-:W-:Y:S01]  /*c5a0*/  PRMT R222, R222, 0x7632, R222 ;  /* 0x00007632dede7816 */ /* 0x000fe200000000de */
[----:B------:R-:W-:-:S02]  /*c5b0*/  FMUL R42, R42, UR50 ;  /* 0x000000322a2a7c20 */ /* 0x000fc40008400000 */
[----:B------:R-:W-:Y:S01]  /*c5c0*/  FFMA R60, R60, R49, R51 ;  /* 0x000000313c3c7223 */ /* 0x000fe20000000033 */
[----:B------:R-:W-:Y:S01]  /*c5d0*/  FADD R48, R48, 1 ;  /* 0x3f80000030307421 */ /* 0x000fe20000000000 */
[----:B------:R-:W-:Y:S01]  /*c5e0*/  SEL R49, R61, RZ, !P3 ;  /* 0x000000ff3d317207 */ /* 0x000fe20005800000 */
[----:B------:R-:W-:Y:S02]  /*c5f0*/  IMAD.U32 R222, R222, 0x10000, RZ ;  /* 0x00010000dede7824 */ /* 0x000fe400078e00ff */
[----:B------:R-:W-:Y:S02]  /*c600*/  FFMA R48, R42, R48, R69 ;  /* 0x000000302a307223 */ /* 0x000fe40000000045 */
[----:B------:R-:W-:Y:S01]  /*c610*/  FMUL R61, R222, UR49 ;  /* 0x00000031de3d7c20 */ /* 0x000fe20008400000 */
[----:B------:R-:W-:Y:S01]  /*c620*/  FADD R42, R49, 1 ;  /* 0x3f800000312a7421 */ /* 0x000fe20000000000 */
[----:B------:R-:W-:Y:S01]  /*c630*/  CS2R R50, SRZ ;  /* 0x0000000000327805 */ /* 0x000fe2000001ff00 */
[----:B------:R-:W-:-:S02]  /*c640*/  IMAD.WIDE.U32 R216, R246, R251, c[0x0][0x5b0] ;  /* 0x00016c00f6d87625 */ /* 0x000fc400078e00fb */
[----:B------:R-:W-:Y:S02]  /*c650*/  FFMA R61, R61, R42, R48 ;  /* 0x0000002a3d3d7223 */ /* 0x000fe40000000030 */
[----:B------:R-:W-:Y:S01]  /*c660*/  CS2R R48, SRZ ;  /* 0x0000000000307805 */ /* 0x000fe2000001ff00 */
[----:B------:R-:W-:Y:S02]  /*c670*/  SEL R43, R43, RZ, P2 ;  /* 0x000000ff2b2b7207 */ /* 0x000fe40001000000 */
[----:B------:R-:W-:-:S03]  /*c680*/  SEL R42, R226, RZ, !P3 ;  /* 0x000000ffe22a7207 */ /* 0x000fc60005800000 */
[----:B------:R0:W5:Y:S01]  /*c690*/  @!P3 LDG.E.EL.128 R48, [R216.64] ;  /* 0x00000020d830b981 */ /* 0x000162000c2e1d00 */
[----:B------:R-:W-:Y:S01]  /*c6a0*/  SHF.L.U32 R229, R43, 0x10, RZ ;  /* 0x000000102be57819 */ /* 0x000fe200000006ff */
[----:B------:R-:W-:Y:S01]  /*c6b0*/  CS2R R218, SRZ ;  /* 0x0000000000da7805 */ /* 0x000fe2000001ff00 */
[----:B------:R-:W-:Y:S01]  /*c6c0*/  IMAD.WIDE.U32 R224, R246, R251, c[0x0][0x598] ;  /* 0x00016600f6e07625 */ /* 0x000fe200078e00fb */
[----:B------:R-:W-:Y:S02]  /*c6d0*/  FADD R42, R42, 1 ;  /* 0x3f8000002a2a7421 */ /* 0x000fe40000000000 */
[----:B------:R-:W-:Y:S01]  /*c6e0*/  FMUL R229, R229, UR50 ;  /* 0x00000032e5e57c20 */ /* 0x000fe20008400000 */
[----:B0-----:R-:W-:-:S03]  /*c6f0*/  CS2R R216, SRZ ;  /* 0x0000000000d87805 */ /* 0x001fc6000001ff00 */
[----:B------:R-:W-:Y:S01]  /*c700*/  FFMA R229, R229, R42, R70 ;  /* 0x0000002ae5e57223 */ /* 0x000fe20000000046 */
[----:B------:R-:W-:Y:S02]  /*c710*/  SEL R42, R62, RZ, !P3 ;  /* 0x000000ff3e2a7207 */ /* 0x000fe40005800000 */
[----:B------:R0:W5:Y:S01]  /*c720*/  @!P3 LDG.E.EL.128 R216, [R224.64] ;  /* 0x00000020e0d8b981 */ /* 0x000162000c2e1d00 */
[----:B------:R-:W-:Y:S02]  /*c730*/  PRMT R43, R43, 0x7632, R43 ;  /* 0x000076322b2b7816 */ /* 0x000fe4000000002b */
[----:B------:R-:W-:Y:S01]  /*c740*/  SEL R223, R223, RZ, P2 ;  /* 0x000000ffdfdf7207 */ /* 0x000fe20001000000 */
[----:B0-----:R-:W-:Y:S01]  /*c750*/  FADD R225, R42, 1 ;  /* 0x3f8000002ae17421 */ /* 0x001fe20000000000 */
[----:B------:R-:W-:Y:S02]  /*c760*/  SHF.L.U32 R42, R43, 0x10, RZ ;  /* 0x000000102b2a7819 */ /* 0x000fe400000006ff */
[----:B------:R-:W-:-:S02]  /*c770*/  SEL R43, R227, RZ, !P3 ;  /* 0x000000ffe32b7207 */ /* 0x000fc40005800000 */
[----:B------:R-:W-:Y:S01]  /*c780*/  SEL R226, R40, RZ, P2 ;  /* 0x000000ff28e27207 */ /* 0x000fe20001000000 */
[----:B------:R-:W-:Y:S02]  /*c790*/  FMUL R42, R42, UR50 ;  /* 0x000000322a2a7c20 */ /* 0x000fe40008400000 */
[----:B------:R-:W-:Y:S01]  /*c7a0*/  FADD R43, R43, 1 ;  /* 0x3f8000002b2b7421 */ /* 0x000fe20000000000 */
[C---:B------:R-:W-:Y:S02]  /*c7b0*/  SHF.L.U32 R62, R223.reuse, 0x10, RZ ;  /* 0x00000010df3e7819 */ /* 0x040fe400000006ff */
[----:B------:R-:W-:Y:S01]  /*c7c0*/  PRMT R223, R223, 0x7632, R223 ;  /* 0x00007632dfdf7816 */ /* 0x000fe200000000df */
[----:B------:R-:W-:Y:S01]  /*c7d0*/  FFMA R222, R42, R43, R71 ;  /* 0x0000002b2ade7223 */ /* 0x000fe20000000047 */
[----:B------:R-:W-:Y:S02]  /*c7e0*/  SHF.L.U32 R43, R226, 0x10, RZ ;  /* 0x00000010e22b7819 */ /* 0x000fe400000006ff */
[----:B------:R-:W-:-:S03]  /*c7f0*/  SHF.L.U32 R223, R223, 0x10, RZ ;  /* 0x00000010dfdf7819 */ /* 0x000fc600000006ff */
[----:B------:R-:W-:Y:S01]  /*c800*/  FMUL R43, R43, UR50 ;  /* 0x000000322b2b7c20 */ /* 0x000fe20008400000 */
[----:B------:R-:W-:Y:S01]  /*c810*/  SEL R224, R63, RZ, !P3 ;  /* 0x000000ff3fe07207 */ /* 0x000fe20005800000 */
[----:B------:R-:W-:Y:S01]  /*c820*/  FMUL R63, R223, UR49 ;  /* 0x00000031df3f7c20 */ /* 0x000fe20008400000 */
[----:B------:R-:W-:Y:S02]  /*c830*/  SEL R227, R41, RZ, P2 ;  /* 0x000000ff29e37207 */ /* 0x000fe40001000000 */
[----:B--2---:R-:W-:Y:S02]  /*c840*/  SEL R40, R52, RZ, !P3 ;  /* 0x000000ff34287207 */ /* 0x004fe40005800000 */
[----:B------:R-:W-:-:S03]  /*c850*/  SEL R52, R220, RZ, P2 ;  /* 0x000000ffdc347207 */ /* 0x000fc60001000000 */
[----:B------:R-:W-:-:S04]  /*c860*/  FADD R40, R40, 1 ;  /* 0x3f80000028287421 */ /* 0x000fc80000000000 */
[----:B------:R-:W-:Y:S01]  /*c870*/  FFMA R223, R43, R40, R64 ;  /* 0x000000282bdf7223 */ /* 0x000fe20000000040 */
[----:B------:R-:W-:Y:S01]  /*c880*/  SEL R40, R54, RZ, !P3 ;  /* 0x000000ff36287207 */ /* 0x000fe20005800000 */
[----:B------:R-:W-:Y:S01]  /*c890*/  IMAD.U32 R41, R227, 0x10000, RZ ;  /* 0x00010000e3297824 */ /* 0x000fe200078e00ff */
[----:B---3--:R-:W-:Y:S02]  /*c8a0*/  SEL R43, R56, RZ, !P3 ;  /* 0x000000ff382b7207 */ /* 0x008fe40005800000 */
[----:B------:R-:W-:Y:S01]  /*c8b0*/  SHF.L.U32 R56, R52, 0x10, RZ ;  /* 0x0000001034387819 */ /* 0x000fe200000006ff */
[----:B------:R-:W-:Y:S01]  /*c8c0*/  FADD R40, R40, 1 ;  /* 0x3f80000028287421 */ /* 0x000fe20000000000 */
[----:B------:R-:W-:Y:S01]  /*c8d0*/  FMUL R41, R41, UR50 ;  /* 0x0000003229297c20 */ /* 0x000fe20008400000 */
[----:B------:R-:W-:Y:S02]  /*c8e0*/  FADD R43, R43, 1 ;  /* 0x3f8000002b2b7421 */ /* 0x000fe40000000000 */
[----:B------:R-:W-:Y:S01]  /*c8f0*/  FMUL R56, R56, UR49 ;  /* 0x0000003138387c20 */ /* 0x000fe20008400000 */
[----:B------:R-:W-:-:S03]  /*c900*/  SEL R54, R221, RZ, P2 ;  /* 0x000000ffdd367207 */ /* 0x000fc60001000000 */
[----:B------:R-:W-:Y:S01]  /*c910*/  FFMA R56, R56, R43, R223 ;  /* 0x0000002b38387223 */ /* 0x000fe200000000df */
[----:B------:R-:W-:Y:S01]  /*c920*/  FFMA R43, R41, R40, R66 ;  /* 0x00000028292b7223 */ /* 0x000fe20000000042 */
[----:B------:R-:W-:Y:S02]  /*c930*/  SEL R41, R58, RZ, !P3 ;  /* 0x000000ff3a297207 */ /* 0x000fe40005800000 */
[----:B------:R-:W-:Y:S01]  /*c940*/  SHF.L.U32 R58, R54, 0x10, RZ ;  /* 0x00000010363a7819 */ /* 0x000fe200000006ff */
[----:B------:R-:W-:Y:S02]  /*c950*/  FADD R42, R224, 1 ;  /* 0x3f800000e02a7421 */ /* 0x000fe40000000000 */
[----:B------:R-:W-:Y:S02]  /*c960*/  FADD R41, R41, 1 ;  /* 0x3f80000029297421 */ /* 0x000fe40000000000 */
[----:B------:R-:W-:Y:S01]  /*c970*/  FMUL R58, R58, UR49 ;  /* 0x000000313a3a7c20 */ /* 0x000fe20008400000 */
[----:B------:R-:W-:Y:S01]  /*c980*/  FFMA R63, R63, R42, R222 ;  /* 0x0000002a3f3f7223 */ /* 0x000fe200000000de */
[----:B------:R-:W-:-:S02]  /*c990*/  IMAD.WIDE R220, R249, R250, c[0x0][0x5d0] ;  /* 0x00017400f9dc7625 */ /* 0x000fc400078e02fa */
[----:B------:R-:W-:Y:S02]  /*c9a0*/  FFMA R58, R58, R41, R43 ;  /* 0x000000293a3a7223 */ /* 0x000fe4000000002b */
[----:B------:R-:W-:Y:S01]  /*c9b0*/  CS2R R40, SRZ ;  /* 0x0000000000287805 */ /* 0x000fe2000001ff00 */
[----:B------:R-:W-:Y:S01]  /*c9c0*/  CS2R R42, SRZ ;  /* 0x00000000002a7805 */ /* 0x000fe2000001ff00 */
[----:B------:R-:W-:-:S05]  /*c9d0*/  FMUL R62, R62, UR49 ;  /* 0x000000313e3e7c20 */ /* 0x000fca0008400000 */
[----:B------:R0:W2:Y:S01]  /*c9e0*/  @P2 LDG.E.EF.128 R40, [R220.64] ;  /* 0x00000020dc282981 */ /* 0x0000a2000c0e1d00 */
[----:B------:R-:W-:Y:S01]  /*c9f0*/  FFMA R62, R62, R225, R229 ;  /* 0x000000e13e3e7223 */ /* 0x000fe200000000e5 */
[----:B------:R-:W-:Y:S01]  /*ca00*/  CS2R R222, SRZ ;  /* 0x0000000000de7805 */ /* 0x000fe2000001ff00 */
[----:B------:R-:W-:Y:S01]  /*ca10*/  PRMT R226, R226, 0x7632, R226 ;  /* 0x00007632e2e27816 */ /* 0x000fe200000000e2 */
[----:B------:R-:W-:Y:S01]  /*ca20*/  IMAD.WIDE R224, R249, R250, c[0x0][0x5b8] ;  /* 0x00016e00f9e07625 */ /* 0x000fe200078e02fa */
[----:B------:R-:W-:Y:S01]  /*ca30*/  SEL R53, R53, RZ, !P3 ;  /* 0x000000ff35357207 */ /* 0x000fe20005800000 */
[----:B0-----:R-:W-:Y:S01]  /*ca40*/  CS2R R220, SRZ ;  /* 0x0000000000dc7805 */ /* 0x001fe2000001ff00 */
[----:B------:R-:W-:Y:S02]  /*ca50*/  SHF.L.U32 R226, R226, 0x10, RZ ;  /* 0x00000010e2e27819 */ /* 0x000fe400000006ff */
[----:B------:R-:W-:Y:S02]  /*ca60*/  PRMT R52, R52, 0x7632, R52 ;  /* 0x0000763234347816 */ /* 0x000fe40000000034 */
[----:B------:R-:W-:Y:S01]  /*ca70*/  SEL R228, R57, RZ, !P3 ;  /* 0x000000ff39e47207 */ /* 0x000fe20005800000 */
[----:B------:R0:W3:Y:S01]  /*ca80*/  @P2 LDG.E.EF.128 R220, [R224.64] ;  /* 0x00000020e0dc2981 */ /* 0x0000e2000c0e1d00 */
[----:B------:R-:W-:Y:S01]  /*ca90*/  SHF.L.U32 R57, R52, 0x10, RZ ;  /* 0x0000001034397819 */ /* 0x000fe200000006ff */
[----:B------:R-:W-:Y:S01]  /*caa0*/  FADD R53, R53, 1 ;  /* 0x3f80000035357421 */ /* 0x000fe20000000000 */
[----:B------:R-:W-:Y:S01]  /*cab0*/  FMUL R226, R226, UR50 ;  /* 0x00000032e2e27c20 */ /* 0x000fe20008400000 */
[----:B------:R-:W-:Y:S01]  /*cac0*/  FADD R52, R228, 1 ;  /* 0x3f800000e4347421 */ /* 0x000fe20000000000 */
[----:B------:R-:W-:Y:S01]  /*cad0*/  PRMT R227, R227, 0x7632, R227 ;  /* 0x00007632e3e37816 */ /* 0x000fe200000000e3 */
[----:B------:R-:W-:Y:S01]  /*cae0*/  FMUL R57, R57, UR49 ;  /* 0x0000003139397c20 */ /* 0x000fe20008400000 */
[----:B------:R-:W-:Y:S01]  /*caf0*/  FFMA R226, R226, R53, R65 ;  /* 0x00000035e2e27223 */ /* 0x000fe20000000041 */
[----:B------:R-:W-:-:S03]  /*cb00*/  SEL R53, R55, RZ, !P3 ;  /* 0x000000ff37357207 */ /* 0x000fc60005800000 */
[----:B------:R-:W-:Y:S01]  /*cb10*/  FFMA R57, R57, R52, R226 ;  /* 0x0000003439397223 */ /* 0x000fe200000000e2 */
[----:B------:R-:W-:Y:S01]  /*cb20*/  SHF.L.U32 R52, R227, 0x10, RZ ;  /* 0x00000010e3347819 */ /* 0x000fe200000006ff */
[----:B------:R-:W-:Y:S01]  /*cb30*/  FADD R53, R53, 1 ;  /* 0x3f80000035357421 */ /* 0x000fe20000000000 */
[----:B------:R-:W-:-:S03]  /*cb40*/  PRMT R54, R54, 0x7632, R54 ;  /* 0x0000763236367816 */ /* 0x000fc60000000036 */
[----:B------:R-:W-:Y:S01]  /*cb50*/  FMUL R52, R52, UR50 ;  /* 0x0000003234347c20 */ /* 0x000fe20008400000 */
[----:B------:R-:W-:Y:S02]  /*cb60*/  SEL R55, R59, RZ, !P3 ;  /* 0x000000ff3b377207 */ /* 0x000fe40005800000 */
[----:B------:R-:W-:Y:S01]  /*cb70*/  SHF.L.U32 R59, R54, 0x10, RZ ;  /* 0x00000010363b7819 */ /* 0x000fe200000006ff */
[----:B------:R-:W-:Y:S01]  /*cb80*/  FFMA R54, R52, R53, R67 ;  /* 0x0000003534367223 */ /* 0x000fe20000000043 */
[----:B------:R-:W-:Y:S01]  /*cb90*/  SEL R28, R28, RZ, !P3 ;  /* 0x000000ff1c1c7207 */ /* 0x000fe20005800000 */
[----:B------:R-:W-:Y:S02]  /*cba0*/  FADD R52, R55, 1 ;  /* 0x3f80000037347421 */ /* 0x000fe40000000000 */
[----:B------:R-:W-:Y:S02]  /*cbb0*/  FMUL R59, R59, UR49 ;  /* 0x000000313b3b7c20 */ /* 0x000fe40008400000 */
[----:B------:R-:W-:Y:S01]  /*cbc0*/  FADD R28, R28, 1 ;  /* 0x3f8000001c1c7421 */ /* 0x000fe20000000000 */
[----:B------:R-:W-:Y:S01]  /*cbd0*/  SEL R36, R36, RZ, !P3 ;  /* 0x000000ff24247207 */ /* 0x000fe20005800000 */
[----:B------:R-:W-:Y:S01]  /*cbe0*/  FFMA R59, R59, R52, R54 ;  /* 0x000000343b3b7223 */ /* 0x000fe20000000036 */
[----:B------:R-:W-:Y:S01]  /*cbf0*/  SEL R37, R37, RZ, !P3 ;  /* 0x000000ff25257207 */ /* 0x000fe20005800000 */
[----:B0-----:R-:W-:Y:S01]  /*cc00*/  CS2R R224, SRZ ;  /* 0x0000000000e07805 */ /* 0x001fe2000001ff00 */
[----:B------:R-:W-:Y:S01]  /*cc10*/  CS2R R226, SRZ ;  /* 0x0000000000e27805 */ /* 0x000fe2000001ff00 */
[----:B----4-:R-:W-:-:S04]  /*cc20*/  SEL R22, R22, RZ, P2 ;  /* 0x000000ff16167207 */ /* 0x010fc80001000000 */
[C---:B------:R-:W-:Y:S02]  /*cc30*/  SHF.L.U32 R53, R22.reuse, 0x10, RZ ;  /* 0x0000001016357819 */ /* 0x040fe400000006ff */
[----:B------:R-:W-:-:S03]  /*cc40*/  PRMT R22, R22, 0x7632, R22 ;  /* 0x0000763216167816 */ /* 0x000fc60000000016 */
[----:B------:R-:W-:Y:S01]  /*cc50*/  FMUL R53, R53, UR52 ;  /* 0x0000003435357c20 */ /* 0x000fe20008400000 */
[----:B------:R-:W-:Y:S02]  /*cc60*/  SHF.L.U32 R22, R22, 0x10, RZ ;  /* 0x0000001016167819 */ /* 0x000fe400000006ff */
[----:B------:R-:W-:Y:S01]  /*cc70*/  SEL R46, R46, RZ, P2 ;  /* 0x000000ff2e2e7207 */ /* 0x000fe20001000000 */
[----:B------:R-:W-:Y:S01]  /*cc80*/  FFMA R55, R53, R28, R60 ;  /* 0x0000001c35377223 */ /* 0x000fe2000000003c */
[----:B------:R-:W-:-:S03]  /*cc90*/  SEL R28, R29, RZ, !P3 ;  /* 0x000000ff1d1c7207 */ /* 0x000fc60005800000 */
[C---:B------:R-:W-:Y:S01]  /*cca0*/  IMAD.U32 R52, R46.reuse, 0x10000, RZ ;  /* 0x000100002e347824 */ /* 0x040fe200078e00ff */
[----:B------:R-:W-:Y:S01]  /*ccb0*/  PRMT R46, R46, 0x7632, R46 ;  /* 0x000076322e2e7816 */ /* 0x000fe2000000002e */
[----:B------:R-:W-:Y:S01]  /*ccc0*/  FADD R53, R36, 1 ;  /* 0x3f80000024357421 */ /* 0x000fe20000000000 */
[----:B------:R-:W-:Y:S01]  /*ccd0*/  FMUL R22, R22, UR52 ;  /* 0x0000003416167c20 */ /* 0x000fe20008400000 */
[----:B------:R-:W-:Y:S01]  /*cce0*/  FMUL R52, R52, UR51 ;  /* 0x0000003334347c20 */ /* 0x000fe20008400000 */
[----:B------:R-:W-:Y:S01]  /*ccf0*/  SHF.L.U32 R46, R46, 0x10, RZ ;  /* 0x000000102e2e7819 */ /* 0x000fe200000006ff */
[----:B------:R-:W-:Y:S02]  /*cd00*/  FADD R28, R28, 1 ;  /* 0x3f8000001c1c7421 */ /* 0x000fe40000000000 */
[----:B------:R-:W-:Y:S02]  /*cd10*/  FFMA R52, R52, R53, R55 ;  /* 0x0000003534347223 */ /* 0x000fe40000000037 */
[----:B------:R-:W-:Y:S01]  /*cd20*/  FFMA R28, R22, R28, R61 ;  /* 0x0000001c161c7223 */ /* 0x000fe2000000003d */
[----:B------:R-:W-:Y:S01]  /*cd30*/  FMUL R53, R46, UR51 ;  /* 0x000000332e357c20 */ /* 0x000fe20008400000 */
[----:B------:R-:W-:-:S04]  /*cd40*/  FADD R22, R37, 1 ;  /* 0x3f80000025167421 */ /* 0x000fc80000000000 */
[----:B------:R-:W-:Y:S01]  /*cd50*/  FFMA R53, R53, R22, R28 ;  /* 0x0000001635357223 */ /* 0x000fe2000000001c */
        /* <DEDUP_REMOVED lines=8> */
[C---:B------:R-:W-:Y:S02]  /*cde0*/  SHF.L.U32 R37, R23.reuse, 0x10, RZ ;  /* 0x0000001017257819 */ /* 0x040fe400000006ff */
[----:B------:R-:W-:Y:S01]  /*cdf0*/  PRMT R23, R23, 0x7632, R23 ;  /* 0x0000763217177816 */ /* 0x000fe20000000017 */
[----:B------:R-:W-:Y:S02]  /*ce00*/  FADD R22, R22, 1 ;  /* 0x3f80000016167421 */ /* 0x000fe40000000000 */
[----:B------:R-:W-:Y:S01]  /*ce10*/  FMUL R37, R37, UR52 ;  /* 0x0000003425257c20 */ /* 0x000fe20008400000 */
[----:B------:R-:W-:-:S03]  /*ce20*/  SEL R47, R47, RZ, P2 ;  /* 0x000000ff2f2f7207 */ /* 0x000fc60001000000 */
[----:B------:R-:W-:Y:S01]  /*ce30*/  FFMA R37, R37, R22, R62 ;  /* 0x0000001625257223 */ /* 0x000fe2000000003e */
        /* <DEDUP_REMOVED lines=8> */
[----:B0-----:R-:W-:Y:S01]  /*cec0*/  FFMA R28, R22, R23, R63 ;  /* 0x00000017161c7223 */ /* 0x001fe2000000003f */
[----:B------:R-:W-:Y:S01]  /*ced0*/  FADD R22, R39, 1 ;  /* 0x3f80000027167421 */ /* 0x000fe20000000000 */
[----:B------:R-:W-:Y:S01]  /*cee0*/  FMUL R55, R47, UR51 ;  /* 0x000000332f377c20 */ /* 0x000fe20008400000 */
[----:B------:R-:W-:Y:S02]  /*cef0*/  SEL R20, R20, RZ, P2 ;  /* 0x000000ff14147207 */ /* 0x000fe40001000000 */
[----:B------:R-:W-:Y:S01]  /*cf00*/  SEL R38, R38, RZ, !P3 ;  /* 0x000000ff26267207 */ /* 0x000fe20005800000 */
[----:B------:R-:W-:Y:S02]  /*cf10*/  FFMA R55, R55, R22, R28 ;  /* 0x0000001637377223 */ /* 0x000fe4000000001c */
[----:B------:R-:W-:Y:S01]  /*cf20*/  IMAD.U32 R23, R20, 0x10000, RZ ;  /* 0x0001000014177824 */ /* 0x000fe200078e00ff */
[----:B------:R-:W-:Y:S01]  /*cf30*/  FMUL R54, R54, UR51 ;  /* 0x0000003336367c20 */ /* 0x000fe20008400000 */
[----:B------:R-:W-:Y:S01]  /*cf40*/  FADD R29, R38, 1 ;  /* 0x3f800000261d7421 */ /* 0x000fe20000000000 */
[----:B------:R-:W-:Y:S01]  /*cf50*/  SEL R44, R44, RZ, P2 ;  /* 0x000000ff2c2c7207 */ /* 0x000fe20001000000 */
[----:B------:R-:W-:-:S02]  /*cf60*/  FMUL R23, R23, UR52 ;  /* 0x0000003417177c20 */ /* 0x000fc40008400000 */
[----:B------:R-:W-:Y:S01]  /*cf70*/  FFMA R54, R54, R29, R37 ;  /* 0x0000001d36367223 */ /* 0x000fe20000000025 */
[----:B-----5:R-:W-:-:S05]  /*cf80*/  SEL R22, R48, RZ, !P3 ;  /* 0x000000ff30167207 */ /* 0x020fca0005800000 */
[----:B------:R-:W-:Y:S01]  /*cf90*/  FADD R22, R22, 1 ;  /* 0x3f80000016167421 */ /* 0x000fe20000000000 */
[----:B------:R-:W-:-:S03]  /*cfa0*/  SHF.L.U32 R48, R44, 0x10, RZ ;  /* 0x000000102c307819 */ /* 0x000fc600000006ff */
[----:B------:R-:W-:Y:S02]  /*cfb0*/  FFMA R29, R23, R22, R56 ;  /* 0x00000016171d7223 */ /* 0x000fe40000000038 */
[----:B------:R-:W-:Y:S01]  /*cfc0*/  FMUL R48, R48, UR51 ;  /* 0x0000003330307c20 */ /* 0x000fe20008400000 */
[----:B------:R-:W-:Y:S01]  /*cfd0*/  SEL R23, R216, RZ, !P3 ;  /* 0x000000ffd8177207 */ /* 0x000fe20005800000 */
[----:B------:R-:W-:-:S04]  /*cfe0*/  CS2R R36, SRZ ;  /* 0x0000000000247805 */ /* 0x000fc8000001ff00 */
[----:B------:R-:W-:Y:S01]  /*cff0*/  FADD R23, R23, 1 ;  /* 0x3f80000017177421 */ /* 0x000fe20000000000 */
[----:B------:R-:W-:-:S03]  /*d000*/  CS2R R38, SRZ ;  /* 0x0000000000267805 */ /* 0x000fc6000001ff00 */
[----:B------:R-:W-:Y:S01]  /*d010*/  FFMA R48, R48, R23, R29 ;  /* 0x0000001730307223 */ /* 0x000fe2000000001d */
[----:B------:R-:W-:Y:S01]  /*d020*/  IMAD.WIDE R22, R249, R250, c[0x0][0x600] ;  /* 0x00018000f9167625 */ /* 0x000fe200078e02fa */
[----:B------:R-:W-:Y:S01]  /*d030*/  CS2R R28, SRZ ;  /* 0x00000000001c7805 */ /* 0x000fe2000001ff00 */
[----:B------:R-:W-:-:S03]  /*d040*/  CS2R R30, SRZ ;  /* 0x00000000001e7805 */ /* 0x000fc6000001ff00 */
[----:B------:R0:W5:Y:S01]  /*d050*/  @P2 LDG.E.EF.128 R36, [R22.64] ;  /* 0x0000002016242981 */ /* 0x000162000c0e1d00 */
[----:B------:R-:W-:Y:S01]  /*d060*/  CS2R R236, SRZ ;  /* 0x0000000000ec7805 */ /* 0x000fe2000001ff00 */
[----:B0-----:R-:W-:Y:S01]  /*d070*/  IMAD.WIDE R22, R249, R250, c[0x0][0x5e8] ;  /* 0x00017a00f9167625 */ /* 0x001fe200078e02fa */
[----:B------:R-:W-:-:S04]  /*d080*/  CS2R R238, SRZ ;  /* 0x0000000000ee7805 */ /* 0x000fc8000001ff00 */
[----:B------:R0:W5:Y:S01]  /*d090*/  @P2 LDG.E.EF.128 R28, [R22.64] ;  /* 0x00000020161c2981 */ /* 0x000162000c0e1d00 */
[----:B------:R-:W-:Y:S02]  /*d0a0*/  PRMT R20, R20, 0x7632, R20 ;  /* 0x0000763214147816 */ /* 0x000fe40000000014 */
[----:B0-----:R-:W-:-:S04]  /*d0b0*/  IADD3 R22, P0, R247, c[0x0][0x5f8], RZ ;  /* 0x00017e00f7167a10 */ /* 0x001fc80007f1e0ff */
[----:B------:R-:W-:Y:S02]  /*d0c0*/  IADD3.X R23, R248, c[0x0][0x5fc], RZ, P0, !PT ;  /* 0x00017f00f8177a10 */ /* 0x000fe400007fe4ff */
[----:B------:R-:W-:-:S03]  /*d0d0*/  SHF.L.U32 R20, R20, 0x10, RZ ;  /* 0x0000001014147819 */ /* 0x000fc600000006ff */
[----:B------:R0:W5:Y:S01]  /*d0e0*/  @!P3 LDG.E.EL.128 R236, [R22.64+0x10] ;  /* 0x0000102016ecb981 */ /* 0x000162000c2e1d00 */
[----:B------:R-:W-:Y:S01]  /*d0f0*/  PRMT R44, R44, 0x7632, R44 ;  /* 0x000076322c2c7816 */ /* 0x000fe2000000002c */
[----:B------:R-:W-:Y:S01]  /*d100*/  FMUL R20, R20, UR52 ;  /* 0x0000003414147c20 */ /* 0x000fe20008400000 */
[----:B------:R-:W-:Y:S02]  /*d110*/  SEL R217, R217, RZ, !P3 ;  /* 0x000000ffd9d97207 */ /* 0x000fe40005800000 */
[----:B------:R-:W-:Y:S02]  /*d120*/  SHF.L.U32 R44, R44, 0x10, RZ ;  /* 0x000000102c2c7819 */ /* 0x000fe400000006ff */
[----:B0-----:R-:W-:Y:S02]  /*d130*/  SEL R22, R49, RZ, !P3 ;  /* 0x000000ff31167207 */ /* 0x001fe40005800000 */
[----:B------:R-:W-:-:S03]  /*d140*/  SEL R21, R21, RZ, P2 ;  /* 0x000000ff15157207 */ /* 0x000fc60001000000 */
[----:B------:R-:W-:Y:S01]  /*d150*/  FADD R22, R22, 1 ;  /* 0x3f80000016167421 */ /* 0x000fe20000000000 */
[----:B------:R-:W-:Y:S01]  /*d160*/  SHF.L.U32 R47, R21, 0x10, RZ ;  /* 0x00000010152f7819 */ /* 0x000fe200000006ff */
[----:B------:R-:W-:Y:S02]  /*d170*/  FMUL R49, R44, UR51 ;  /* 0x000000332c317c20 */ /* 0x000fe40008400000 */
[----:B------:R-:W-:Y:S01]  /*d180*/  FFMA R22, R20, R22, R57 ;  /* 0x0000001614167223 */ /* 0x000fe20000000039 */
[----:B------:R-:W-:Y:S01]  /*d190*/  FADD R20, R217, 1 ;  /* 0x3f800000d9147421 */ /* 0x000fe20000000000 */
[----:B------:R-:W-:Y:S02]  /*d1a0*/  SEL R45, R45, RZ, P2 ;  /* 0x000000ff2d2d7207 */ /* 0x000fe40001000000 */
[----:B------:R-:W-:Y:S01]  /*d1b0*/  PRMT R21, R21, 0x7632, R21 ;  /* 0x0000763215157816 */ /* 0x000fe20000000015 */
[----:B------:R-:W-:Y:S01]  /*d1c0*/  FFMA R49, R49, R20, R22 ;  /* 0x0000001431317223 */ /* 0x000fe20000000016 */
[----:B------:R-:W-:-:S02]  /*d1d0*/  SEL R46, R50, RZ, !P3 ;  /* 0x000000ff322e7207 */ /* 0x000fc40005800000 */
[----:B------:R-:W-:Y:S02]  /*d1e0*/  SHF.L.U32 R50, R45, 0x10, RZ ;  /* 0x000000102d327819 */ /* 0x000fe400000006ff */
[----:B------:R-:W-:Y:S02]  /*d1f0*/  SEL R51, R51, RZ, !P3 ;  /* 0x000000ff33337207 */ /* 0x000fe40005800000 */
[----:B------:R-:W-:Y:S02]  /*d200*/  SHF.L.U32 R20, R21, 0x10, RZ ;  /* 0x0000001015147819 */ /* 0x000fe400000006ff */
[----:B------:R-:W-:Y:S01]  /*d210*/  PRMT R45, R45, 0x7632, R45 ;  /* 0x000076322d2d7816 */ /* 0x000fe2000000002d */
[----:B------:R-:W-:Y:S01]  /*d220*/  FADD R21, R51, 1 ;  /* 0x3f80000033157421 */ /* 0x000fe20000000000 */
[----:B------:R-:W-:Y:S01]  /*d230*/  SEL R219, R219, RZ, !P3 ;  /* 0x000000ffdbdb7207 */ /* 0x000fe20005800000 */
[----:B------:R-:W-:Y:S02]  /*d240*/  FMUL R20, R20, UR52 ;  /* 0x0000003414147c20 */ /* 0x000fe40008400000 */
[----:B------:R-:W-:-:S02]  /*d250*/  IMAD.U32 R45, R45, 0x10000, RZ ;  /* 0x000100002d2d7824 */ /* 0x000fc400078e00ff */
[----:B------:R-:W-:Y:S01]  /*d260*/  FFMA R22, R20, R21, R59 ;  /* 0x0000001514167223 */ /* 0x000fe2000000003b */
[----:B------:R-:W-:Y:S01]  /*d270*/  FADD R20, R219, 1 ;  /* 0x3f800000db147421 */ /* 0x000fe20000000000 */
[----:B------:R-:W-:Y:S01]  /*d280*/  FMUL R51, R45, UR51 ;  /* 0x000000332d337c20 */ /* 0x000fe20008400000 */
[----:B--2---:R-:W-:-:S03]  /*d290*/  SEL R42, R42, RZ, P2 ;  /* 0x000000ff2a2a7207 */ /* 0x004fc60001000000 */
[----:B------:R-:W-:Y:S01]  /*d2a0*/  FFMA R51, R51, R20, R22 ;  /* 0x0000001433337223 */ /* 0x000fe20000000016 */
[----:B------:R-:W-:Y:S02]  /*d2b0*/  SEL R20, R32, RZ, !P3 ;  /* 0x000000ff20147207 */ /* 0x000fe40005800000 */
[----:B------:R-:W-:Y:S02]  /*d2c0*/  SHF.L.U32 R21, R42, 0x10, RZ ;  /* 0x000000102a157819 */ /* 0x000fe400000006ff */
[----:B------:R-:W-:Y:S01]  /*d2d0*/  SEL R4, R4, RZ, !P3 ;  /* 0x000000ff04047207 */ /* 0x000fe20005800000 */
[----:B------:R-:W-:Y:S02]  /*d2e0*/  FADD R20, R20, 1 ;  /* 0x3f80000014147421 */ /* 0x000fe40000000000 */
[----:B------:R-:W-:Y:S01]  /*d2f0*/  FMUL R21, R21, UR54 ;  /* 0x0000003615157c20 */ /* 0x000fe20008400000 */
[----:B------:R-:W-:Y:S02]  /*d300*/  PRMT R42, R42, 0x7632, R42 ;  /* 0x000076322a2a7816 */ /* 0x000fe4000000002a */
[----:B---3--:R-:W-:Y:S01]  /*d310*/  SEL R222, R222, RZ, P2 ;  /* 0x000000ffdede7207 */ /* 0x008fe20001000000 */
[----:B------:R-:W-:Y:S01]  /*d320*/  FFMA R23, R21, R20, R52 ;  /* 0x0000001415177223 */ /* 0x000fe20000000034 */
[----:B------:R-:W-:Y:S01]  /*d330*/  FADD R21, R4, 1 ;  /* 0x3f80000004157421 */ /* 0x000fe20000000000 */
[----:B------:R-:W-:-:S02]  /*d340*/  SHF.L.U32 R4, R42, 0x10, RZ ;  /* 0x000000102a047819 */ /* 0x000fc400000006ff */
[C---:B------:R-:W-:Y:S02]  /*d350*/  SHF.L.U32 R44, R222.reuse, 0x10, RZ ;  /* 0x00000010de2c7819 */ /* 0x040fe400000006ff */
[----:B------:R-:W-:Y:S02]  /*d360*/  SEL R20, R33, RZ, !P3 ;  /* 0x000000ff21147207 */ /* 0x000fe40005800000 */
[----:B------:R-:W-:Y:S01]  /*d370*/  PRMT R222, R222, 0x7632, R222 ;  /* 0x00007632dede7816 */ /* 0x000fe200000000de */
[----:B------:R-:W-:Y:S01]  /*d380*/  FMUL R4, R4, UR54 ;  /* 0x0000003604047c20 */ /* 0x000fe20008400000 */
[----:B------:R-:W-:Y:S01]  /*d390*/  SEL R5, R5, RZ, !P3 ;  /* 0x000000ff05057207 */ /* 0x000fe20005800000 */
[----:B------:R-:W-:Y:S01]  /*d3a0*/  FADD R20, R20, 1 ;  /* 0x3f80000014147421 */ /* 0x000fe20000000000 */
[----:B------:R-:W-:Y:S01]  /*d3b0*/  SHF.L.U32 R45, R222, 0x10, RZ ;  /* 0x00000010de2d7819 */ /* 0x000fe200000006ff */
[----:B------:R-:W-:Y:S01]  /*d3c0*/  FADD R46, R46, 1 ;  /* 0x3f8000002e2e7421 */ /* 0x000fe20000000000 */
[----:B------:R-:W-:Y:S01]  /*d3d0*/  FMUL R47, R47, UR52 ;  /* 0x000000342f2f7c20 */ /* 0x000fe20008400000 */
[----:B------:R-:W-:Y:S01]  /*d3e0*/  FFMA R20, R4, R20, R53 ;  /* 0x0000001404147223 */ /* 0x000fe20000000035 */
[----:B------:R-:W-:Y:S01]  /*d3f0*/  FMUL R44, R44, UR53 ;  /* 0x000000352c2c7c20 */ /* 0x000fe20008400000 */
[----:B------:R-:W-:Y:S01]  /*d400*/  FMUL R45, R45, UR53 ;  /* 0x000000352d2d7c20 */ /* 0x000fe20008400000 */
[----:B------:R-:W-:Y:S01]  /*d410*/  FADD R4, R5, 1 ;  /* 0x3f80000005047421 */ /* 0x000fe20000000000 */
[----:B------:R-:W-:Y:S01]  /*d420*/  FFMA R46, R47, R46, R58 ;  /* 0x0000002e2f2e7223 */ /* 0x000fe2000000003a */
[----:B------:R-:W-:Y:S01]  /*d430*/  SEL R47, R218, RZ, !P3 ;  /* 0x000000ffda2f7207 */ /* 0x000fe20005800000 */
[----:B------:R-:W-:Y:S01]  /*d440*/  FFMA R44, R44, R21, R23 ;  /* 0x000000152c2c7223 */ /* 0x000fe20000000017 */
[----:B------:R-:W-:Y:S01]  /*d450*/  FFMA R45, R45, R4, R20 ;  /* 0x000000042d2d7223 */ /* 0x000fe20000000014 */
[----:B------:R-:W-:Y:S01]  /*d460*/  CS2R R22, SRZ ;  /* 0x0000000000167805 */ /* 0x000fe2000001ff00 */
[----:B------:R-:W-:Y:S01]  /*d470*/  CS2R R20, SRZ ;  /* 0x0000000000147805 */ /* 0x000fe2000001ff00 */
[----:B------:R-:W-:Y:S01]  /*d480*/  SEL R43, R43, RZ, P2 ;  /* 0x000000ff2b2b7207 */ /* 0x000fe20001000000 */
[----:B------:R-:W-:Y:S01]  /*d490*/  IMAD.WIDE.U32 R4, R246, R251, c[0x0][0x610] ;  /* 0x00018400f6047625 */ /* 0x000fe200078e00fb */
[----:B------:R-:W-:Y:S01]  /*d4a0*/  FADD R47, R47, 1 ;  /* 0x3f8000002f2f7421 */ /* 0x000fe20000000000 */
[----:B------:R-:W-:Y:S01]  /*d4b0*/  FMUL R50, R50, UR51 ;  /* 0x0000003332327c20 */ /* 0x000fe20008400000 */
[----:B------:R-:W-:-:S02]  /*d4c0*/  SEL R32, R34, RZ, !P3 ;  /* 0x000000ff22207207 */ /* 0x000fc40005800000 */
[----:B------:R-:W-:Y:S01]  /*d4d0*/  SHF.L.U32 R33, R43, 0x10, RZ ;  /* 0x000000102b217819 */ /* 0x000fe200000006ff */
[----:B------:R0:W2:Y:S01]  /*d4e0*/  @!P3 LDG.E.EL.128 R20, [R4.64] ;  /* 0x000000200414b981 */ /* 0x0000a2000c2e1d00 */
[----:B------:R-:W-:Y:S01]  /*d4f0*/  SEL R223, R223, RZ, P2 ;  /* 0x000000ffdfdf7207 */ /* 0x000fe20001000000 */
[----:B------:R-:W-:Y:S01]  /*d500*/  CS2R R216, SRZ ;  /* 0x0000000000d87805 */ /* 0x000fe2000001ff00 */
[----:B------:R-:W-:Y:S01]  /*d510*/  CS2R R218, SRZ ;  /* 0x0000000000da7805 */ /* 0x000fe2000001ff00 */
[----:B------:R-:W-:Y:S01]  /*d520*/  FFMA R50, R50, R47, R46 ;  /* 0x0000002f32327223 */ /* 0x000fe2000000002e */
[----:B------:R-:W-:Y:S01]  /*d530*/  SEL R6, R6, RZ, !P3 ;  /* 0x000000ff06067207 */ /* 0x000fe20005800000 */
[----:B------:R-:W-:Y:S01]  /*d540*/  FMUL R33, R33, UR54 ;  /* 0x0000003621217c20 */ /* 0x000fe20008400000 */
[----:B------:R-:W-:Y:S01]  /*d550*/  SHF.L.U32 R46, R223, 0x10, RZ ;  /* 0x00000010df2e7819 */ /* 0x000fe200000006ff */
[----:B------:R-:W-:Y:S01]  /*d560*/  FADD R32, R32, 1 ;  /* 0x3f80000020207421 */ /* 0x000fe20000000000 */
[----:B0-----:R-:W-:Y:S01]  /*d570*/  IMAD.WIDE.U32 R4, R246, R251, c[0x0][0x5f8] ;  /* 0x00017e00f6047625 */ /* 0x001fe200078e00fb */
[----:B------:R-:W-:-:S02]  /*d580*/  PRMT R43, R43, 0x7632, R43 ;  /* 0x000076322b2b7816 */ /* 0x000fc4000000002b */
[----:B------:R-:W-:Y:S01]  /*d590*/  FFMA R33, R33, R32, R54 ;  /* 0x0000002021217223 */ /* 0x000fe20000000036 */
[----:B------:R-:W-:Y:S01]  /*d5a0*/  FMUL R46, R46, UR53 ;  /* 0x000000352e2e7c20 */ /* 0x000fe20008400000 */
[----:B------:R0:W3:Y:S01]  /*d5b0*/  @!P3 LDG.E.EL.128 R216, [R4.64] ;  /* 0x0000002004d8b981 */ /* 0x0000e2000c2e1d00 */
[----:B------:R-:W-:Y:S01]  /*d5c0*/  PRMT R223, R223, 0x7632, R223 ;  /* 0x00007632dfdf7816 */ /* 0x000fe200000000df */
[----:B0-----:R-:W-:Y:S01]  /*d5d0*/  FADD R5, R6, 1 ;  /* 0x3f80000006057421 */ /* 0x001fe20000000000 */
[----:B------:R-:W-:-:S03]  /*d5e0*/  IMAD.U32 R4, R43, 0x10000, RZ ;  /* 0x000100002b047824 */ /* 0x000fc600078e00ff */
        /* <DEDUP_REMOVED lines=12> */
[----:B------:R-:W-:Y:S01]  /*d6b0*/  SEL R220, R220, RZ, P2 ;  /* 0x000000ffdcdc7207 */ /* 0x000fe20001000000 */
[----:B------:R-:W-:-:S03]  /*d6c0*/  FMUL R5, R5, UR54 ;  /* 0x0000003605057c20 */ /* 0x000fc60008400000 */
[----:B------:R-:W-:Y:S01]  /*d6d0*/  SHF.L.U32 R40, R220, 0x10, RZ ;  /* 0x00000010dc287819 */ /* 0x000fe200000006ff */
[----:B------:R-:W-:-:S04]  /*d6e0*/  CS2R R32, SRZ ;  /* 0x0000000000207805 */ /* 0x000fc8000001ff00 */
[----:B------:R-:W-:Y:S01]  /*d6f0*/  FMUL R40, R40, UR53 ;  /* 0x0000003528287c20 */ /* 0x000fe20008400000 */
[----:B----4-:R-:W-:-:S05]  /*d700*/  SEL R4, R224, RZ, !P3 ;  /* 0x000000ffe0047207 */ /* 0x010fca0005800000 */
[----:B------:R-:W-:-:S04]  /*d710*/  FADD R4, R4, 1 ;  /* 0x3f80000004047421 */ /* 0x000fc80000000000 */
[----:B------:R-:W-:Y:S01]  /*d720*/  FFMA R7, R5, R4, R48 ;  /* 0x0000000405077223 */ /* 0x000fe20000000030 */
[----:B------:R-:W-:Y:S01]  /*d730*/  SEL R5, R228, RZ, !P3 ;  /* 0x000000ffe4057207 */ /* 0x000fe20005800000 */
[----:B------:R-:W-:-:S04]  /*d740*/  CS2R R34, SRZ ;  /* 0x0000000000227805 */ /* 0x000fc8000001ff00 */
[----:B------:R-:W-:-:S04]  /*d750*/  FADD R5, R5, 1 ;  /* 0x3f80000005057421 */ /* 0x000fc80000000000 */
[----:B------:R-:W-:Y:S01]  /*d760*/  FFMA R40, R40, R5, R7 ;  /* 0x0000000528287223 */ /* 0x000fe20000000007 */
[----:B------:R-:W-:Y:S01]  /*d770*/  IMAD.WIDE R4, R249, R250, c[0x0][0x630] ;  /* 0x00018c00f9047625 */ /* 0x000fe200078e02fa */
[----:B------:R-:W-:Y:S01]  /*d780*/  IADD3 R42, P0, R247, c[0x0][0x640], RZ ;  /* 0x00019000f72a7a10 */ /* 0x000fe20007f1e0ff */
[----:B------:R-:W-:-:S03]  /*d790*/  CS2R R6, SRZ ;  /* 0x0000000000067805 */ /* 0x000fc6000001ff00 */
[----:B------:R0:W4:Y:S01]  /*d7a0*/  @P2 LDG.E.EF.128 R32, [R4.64] ;  /* 0x0000002004202981 */ /* 0x000122000c0e1d00 */
[----:B------:R-:W-:Y:S01]  /*d7b0*/  IADD3.X R43, R248, c[0x0][0x644], RZ, P0, !PT ;  /* 0x00019100f82b7a10 */ /* 0x000fe200007fe4ff */
[----:B0-----:R-:W-:-:S06]  /*d7c0*/  CS2R R4, SRZ ;  /* 0x0000000000047805 */ /* 0x001fcc000001ff00 */
[----:B------:R0:W4:Y:S01]  /*d7d0*/  @!P3 LDG.E.EL.128 R4, [R42.64+0x10] ;  /* 0x000010202a04b981 */ /* 0x000122000c2e1d00 */
[----:B------:R-:W-:Y:S02]  /*d7e0*/  SEL R223, R41, RZ, P2 ;  /* 0x000000ff29df7207 */ /* 0x000fe40001000000 */
[----:B------:R-:W-:Y:S02]  /*d7f0*/  SEL R224, R226, RZ, !P3 ;  /* 0x000000ffe2e07207 */ /* 0x000fe40005800000 */
[----:B------:R-:W-:Y:S02]  /*d800*/  SHF.L.U32 R41, R223, 0x10, RZ ;  /* 0x00000010df297819 */ /* 0x000fe400000006ff */
[----:B------:R-:W-:Y:S01]  /*d810*/  SEL R221, R221, RZ, P2 ;  /* 0x000000ffdddd7207 */ /* 0x000fe20001000000 */
[----:B------:R-:W-:Y:S02]  /*d820*/  FADD R224, R224, 1 ;  /* 0x3f800000e0e07421 */ /* 0x000fe40000000000 */
[----:B------:R-:W-:Y:S01]  /*d830*/  FMUL R41, R41, UR54 ;  /* 0x0000003629297c20 */ /* 0x000fe20008400000 */
[----:B------:R-:W-:-:S03]  /*d840*/  SHF.L.U32 R226, R221, 0x10, RZ ;  /* 0x00000010dde27819 */ /* 0x000fc600000006ff */
[----:B------:R-:W-:Y:S01]  /*d850*/  FFMA R224, R41, R224, R50 ;  /* 0x000000e029e07223 */ /* 0x000fe20000000032 */
[----:B------:R-:W-:Y:S01]  /*d860*/  SEL R41, R230, RZ, !P3 ;  /* 0x000000ffe6297207 */ /* 0x000fe20005800000 */
[----:B0-----:R-:W-:Y:S01]  /*d870*/  FMUL R42, R226, UR53 ;  /* 0x00000035e22a7c20 */ /* 0x001fe20008400000 */
        /* <DEDUP_REMOVED lines=24> */
[----:B-----5:R-:W-:-:S04]  /*da00*/  SEL R38, R38, RZ, P2 ;  /* 0x000000ff26267207 */ /* 0x020fc80001000000 */
[C---:B------:R-:W-:Y:S02]  /*da10*/  SHF.L.U32 R221, R38.reuse, 0x10, RZ ;  /* 0x0000001026dd7819 */ /* 0x040fe400000006ff */
[----:B------:R-:W-:Y:S01]  /*da20*/  PRMT R38, R38, 0x7632, R38 ;  /* 0x0000763226267816 */ /* 0x000fe20000000026 */
[----:B------:R-:W-:Y:S01]  /*da30*/  FADD R220, R231, 1 ;  /* 0x3f800000e7dc7421 */ /* 0x000fe20000000000 */
[----:B------:R-:W-:Y:S02]  /*da40*/  SEL R233, R233, RZ, !P3 ;  /* 0x000000ffe9e97207 */ /* 0x000fe40005800000 */
[----:B------:R-:W-:Y:S01]  /*da50*/  SHF.L.U32 R38, R38, 0x10, RZ ;  /* 0x0000001026267819 */ /* 0x000fe200000006ff */
[----:B------:R-:W-:Y:S01]  /*da60*/  FFMA R43, R43, R220, R222 ;  /* 0x000000dc2b2b7223 */ /* 0x000fe200000000de */
[----:B------:R-:W-:Y:S02]  /*da70*/  SEL R220, R232, RZ, !P3 ;  /* 0x000000ffe8dc7207 */ /* 0x000fe40005800000 */
[----:B------:R-:W-:Y:S01]  /*da80*/  SEL R30, R30, RZ, P2 ;  /* 0x000000ff1e1e7207 */ /* 0x000fe20001000000 */
[----:B------:R-:W-:Y:S01]  /*da90*/  FMUL R38, R38, UR56 ;  /* 0x0000003826267c20 */ /* 0x000fe20008400000 */
[----:B------:R-:W-:-:S02]  /*daa0*/  FADD R233, R233, 1 ;  /* 0x3f800000e9e97421 */ /* 0x000fc40000000000 */
[C---:B------:R-:W-:Y:S02]  /*dab0*/  SHF.L.U32 R232, R30.reuse, 0x10, RZ ;  /* 0x000000101ee87819 */ /* 0x040fe400000006ff */
[----:B------:R-:W-:Y:S01]  /*dac0*/  PRMT R30, R30, 0x7632, R30 ;  /* 0x000076321e1e7816 */ /* 0x000fe2000000001e */
[----:B------:R-:W-:-:S03]  /*dad0*/  FFMA R233, R38, R233, R45 ;  /* 0x000000e926e97223 */ /* 0x000fc6000000002d */
[----:B------:R-:W-:Y:S02]  /*dae0*/  SHF.L.U32 R30, R30, 0x10, RZ ;  /* 0x000000101e1e7819 */ /* 0x000fe400000006ff */
[----:B------:R-:W-:Y:S02]  /*daf0*/  SEL R39, R39, RZ, P2 ;  /* 0x000000ff27277207 */ /* 0x000fe40001000000 */
[----:B------:R-:W-:Y:S01]  /*db00*/  SEL R38, R237, RZ, !P3 ;  /* 0x000000ffed267207 */ /* 0x000fe20005800000 */
[----:B------:R-:W-:-:S04]  /*db10*/  FMUL R30, R30, UR55 ;  /* 0x000000371e1e7c20 */ /* 0x000fc80008400000 */
[----:B------:R-:W-:Y:S01]  /*db20*/  FADD R38, R38, 1 ;  /* 0x3f80000026267421 */ /* 0x000fe20000000000 */
[----:B------:R-:W-:-:S03]  /*db30*/  IMAD.U32 R237, R39, 0x10000, RZ ;  /* 0x0001000027ed7824 */ /* 0x000fc600078e00ff */
[----:B------:R-:W-:Y:S01]  /*db40*/  FFMA R233, R30, R38, R233 ;  /* 0x000000261ee97223 */ /* 0x000fe200000000e9 */
[----:B------:R-:W-:Y:S01]  /*db50*/  SEL R30, R234, RZ, !P3 ;  /* 0x000000ffea1e7207 */ /* 0x000fe20005800000 */
[----:B------:R-:W-:Y:S01]  /*db60*/  FMUL R237, R237, UR56 ;  /* 0x00000038eded7c20 */ /* 0x000fe20008400000 */
[----:B------:R-:W-:Y:S02]  /*db70*/  SEL R31, R31, RZ, P2 ;  /* 0x000000ff1f1f7207 */ /* 0x000fe40001000000 */
[----:B------:R-:W-:Y:S01]  /*db80*/  PRMT R39, R39, 0x7632, R39 ;  /* 0x0000763227277816 */ /* 0x000fe20000000027 */
[----:B------:R-:W-:Y:S01]  /*db90*/  FADD R30, R30, 1 ;  /* 0x3f8000001e1e7421 */ /* 0x000fe20000000000 */
[----:B------:R-:W-:Y:S01]  /*dba0*/  IMAD.WIDE R224, R249, R250, c[0x0][0x618] ;  /* 0x00018600f9e07625 */ /* 0x000fe200078e02fa */
[----:B------:R-:W-:-:S03]  /*dbb0*/  SHF.L.U32 R234, R31, 0x10, RZ ;  /* 0x000000101fea7819 */ /* 0x000fc600000006ff */
[----:B------:R-:W-:Y:S01]  /*dbc0*/  IMAD.WIDE R242, R249, R250, c[0x0][0x648] ;  /* 0x00019200f9f27625 */ /* 0x000fe200078e02fa */
[----:B------:R-:W-:Y:S01]  /*dbd0*/  FFMA R249, R237, R30, R46 ;  /* 0x0000001eedf97223 */ /* 0x000fe2000000002e */
[----:B------:R-:W-:Y:S02]  /*dbe0*/  PRMT R31, R31, 0x7632, R31 ;  /* 0x000076321f1f7816 */ /* 0x000fe4000000001f */
[----:B------:R-:W-:Y:S02]  /*dbf0*/  SHF.L.U32 R30, R39, 0x10, RZ ;  /* 0x00000010271e7819 */ /* 0x000fe400000006ff */
[----:B------:R-:W-:Y:S02]  /*dc00*/  SEL R38, R235, RZ, !P3 ;  /* 0x000000ffeb267207 */ /* 0x000fe40005800000 */
[----:B------:R-:W-:Y:S01]  /*dc10*/  SHF.L.U32 R235, R31, 0x10, RZ ;  /* 0x000000101feb7819 */ /* 0x000fe200000006ff */
[----:B------:R-:W-:Y:S01]  /*dc20*/  FMUL R30, R30, UR56 ;  /* 0x000000381e1e7c20 */ /* 0x000fe20008400000 */
[----:B------:R-:W-:Y:S01]  /*dc30*/  SEL R36, R36, RZ, P2 ;  /* 0x000000ff24247207 */ /* 0x000fe20001000000 */
[----:B------:R-:W-:-:S04]  /*dc40*/  FADD R31, R38, 1 ;  /* 0x3f800000261f7421 */ /* 0x000fc80000000000 */
[----:B------:R-:W-:Y:S01]  /*dc50*/  FFMA R38, R30, R31, R47 ;  /* 0x0000001f1e267223 */ /* 0x000fe2000000002f */
[----:B------:R-:W-:Y:S02]  /*dc60*/  SHF.L.U32 R31, R36, 0x10, RZ ;  /* 0x00000010241f7819 */ /* 0x000fe400000006ff */
[----:B------:R-:W-:-:S03]  /*dc70*/  SEL R28, R28, RZ, P2 ;  /* 0x000000ff1c1c7207 */ /* 0x000fc60001000000 */
[----:B------:R-:W-:Y:S01]  /*dc80*/  FMUL R31, R31, UR56 ;  /* 0x000000381f1f7c20 */ /* 0x000fe20008400000 */
[----:B------:R-:W-:Y:S01]  /*dc90*/  SEL R237, R238, RZ, !P3 ;  /* 0x000000ffeeed7207 */ /* 0x000fe20005800000 */
[----:B------:R-:W-:Y:S01]  /*dca0*/  FMUL R221, R221, UR56 ;  /* 0x00000038dddd7c20 */ /* 0x000fe20008400000 */
[----:B------:R-:W-:Y:S01]  /*dcb0*/  FADD R220, R220, 1 ;  /* 0x3f800000dcdc7421 */ /* 0x000fe20000000000 */
[----:B------:R-:W-:Y:S02]  /*dcc0*/  FMUL R234, R234, UR55 ;  /* 0x00000037eaea7c20 */ /* 0x000fe40008400000 */
[----:B------:R-:W-:Y:S01]  /*dcd0*/  FADD R237, R237, 1 ;  /* 0x3f800000eded7421 */ /* 0x000fe20000000000 */
[----:B------:R-:W-:Y:S01]  /*dce0*/  FFMA R223, R221, R220, R44 ;  /* 0x000000dcdddf7223 */ /* 0x000fe2000000002c */
[----:B------:R-:W-:Y:S02]  /*dcf0*/  SEL R221, R236, RZ, !P3 ;  /* 0x000000ffecdd7207 */ /* 0x000fe40005800000 */
[----:B------:R-:W-:Y:S01]  /*dd00*/  FFMA R234, R234, R237, R249 ;  /* 0x000000edeaea7223 */ /* 0x000fe200000000f9 */
[----:B------:R-:W-:Y:S01]  /*dd10*/  SEL R249, R29, RZ, P2 ;  /* 0x000000ff1df97207 */ /* 0x000fe20001000000 */
[----:B------:R-:W-:Y:S01]  /*dd20*/  FMUL R232, R232, UR55 ;  /* 0x00000037e8e87c20 */ /* 0x000fe20008400000 */
[----:B------:R-:W-:Y:S01]  /*dd30*/  FADD R221, R221, 1 ;  /* 0x3f800000dddd7421 */ /* 0x000fe20000000000 */
[----:B------:R-:W-:-:S03]  /*dd40*/  PRMT R36, R36, 0x7632, R36 ;  /* 0x0000763224247816 */ /* 0x000fc60000000024 */
[----:B------:R-:W-:Y:S02]  /*dd50*/  FFMA R232, R232, R221, R223 ;  /* 0x000000dde8e87223 */ /* 0x000fe400000000df */
[----:B------:R-:W-:Y:S01]  /*dd60*/  CS2R R220, SRZ ;  /* 0x0000000000dc7805 */ /* 0x000fe2000001ff00 */
[----:B------:R-:W-:Y:S01]  /*dd70*/  CS2R R222, SRZ ;  /* 0x0000000000de7805 */ /* 0x000fe2000001ff00 */
[----:B--2---:R-:W-:-:S05]  /*dd80*/  SEL R20, R20, RZ, !P3 ;  /* 0x000000ff14147207 */ /* 0x004fca0005800000 */
[----:B------:R0:W2:Y:S01]  /*dd90*/  @P2 LDG.E.EL.128 R220, [R224.64] ;  /* 0x00000020e0dc2981 */ /* 0x0000a2000c2e1d00 */
[----:B------:R-:W-:-:S04]  /*dda0*/  FADD R20, R20, 1 ;  /* 0x3f80000014147421 */ /* 0x000fc80000000000 */
[----:B------:R-:W-:Y:S01]  /*ddb0*/  FFMA R39, R31, R20, R40 ;  /* 0x000000141f277223 */ /* 0x000fe20000000028 */
[----:B---3--:R-:W-:Y:S02]  /*ddc0*/  SEL R31, R216, RZ, !P3 ;  /* 0x000000ffd81f7207 */ /* 0x008fe40005800000 */
[----:B------:R-:W-:Y:S02]  /*ddd0*/  SHF.L.U32 R216, R28, 0x10, RZ ;  /* 0x000000101cd87819 */ /* 0x000fe400000006ff */
[----:B------:R-:W-:Y:S01]  /*dde0*/  SEL R20, R37, RZ, P2 ;  /* 0x000000ff25147207 */ /* 0x000fe20001000000 */
[----:B------:R-:W-:Y:S02]  /*ddf0*/  FADD R31, R31, 1 ;  /* 0x3f8000001f1f7421 */ /* 0x000fe40000000000 */
[----:B------:R-:W-:Y:S01]  /*de00*/  FMUL R216, R216, UR55 ;  /* 0x00000037d8d87c20 */ /* 0x000fe20008400000 */
[----:B------:R-:W-:-:S03]  /*de10*/  SEL R22, R22, RZ, !P3 ;  /* 0x000000ff16167207 */ /* 0x000fc60005800000 */
[----:B------:R-:W-:Y:S01]  /*de20*/  FFMA R216, R216, R31, R39 ;  /* 0x0000001fd8d87223 */ /* 0x000fe20000000027 */
[----:B------:R-:W-:Y:S01]  /*de30*/  SHF.L.U32 R31, R20, 0x10, RZ ;  /* 0x00000010141f7819 */ /* 0x000fe200000006ff */
[----:B------:R-:W-:Y:S01]  /*de40*/  FADD R22, R22, 1 ;  /* 0x3f80000016167421 */ /* 0x000fe20000000000 */
[----:B------:R-:W-:Y:S01]  /*de50*/  SEL R29, R218, RZ, !P3 ;  /* 0x000000ffda1d7207 */ /* 0x000fe20005800000 */
[----:B------:R-:W-:Y:S02]  /*de60*/  IMAD.U32 R218, R249, 0x10000, RZ ;  /* 0x00010000f9da7824 */ /* 0x000fe400078e00ff */
[----:B------:R-:W-:Y:S01]  /*de70*/  FMUL R31, R31, UR56 ;  /* 0x000000381f1f7c20 */ /* 0x000fe20008400000 */
[----:B------:R-:W-:Y:S01]  /*de80*/  SEL R21, R21, RZ, !P3 ;  /* 0x000000ff15157207 */ /* 0x000fe20005800000 */
[----:B------:R-:W-:Y:S01]  /*de90*/  FADD R29, R29, 1 ;  /* 0x3f8000001d1d7421 */ /* 0x000fe20000000000 */
[----:B------:R-:W-:Y:S01]  /*dea0*/  FMUL R218, R218, UR55 ;  /* 0x00000037dada7c20 */ /* 0x000fe20008400000 */
[----:B------:R-:W-:Y:S01]  /*deb0*/  FFMA R31, R31, R22, R42 ;  /* 0x000000161f1f7223 */ /* 0x000fe2000000002a */
[----:B------:R-:W-:-:S02]  /*dec0*/  SHF.L.U32 R22, R36, 0x10, RZ ;  /* 0x0000001024167819 */ /* 0x000fc400000006ff */
[----:B------:R-:W-:Y:S02]  /*ded0*/  IADD3 R228, P0, R247, c[0x0][0x628], RZ ;  /* 0x00018a00f7e47a10 */ /* 0x000fe40007f1e0ff */
[----:B------:R-:W-:Y:S01]  /*dee0*/  PRMT R28, R28, 0x7632, R28 ;  /* 0x000076321c1c7816 */ /* 0x000fe2000000001c */
[----:B------:R-:W-:Y:S01]  /*def0*/  FFMA R218, R218, R29, R31 ;  /* 0x0000001ddada7223 */ /* 0x000fe2000000001f */
[----:B0-----:R-:W-:Y:S01]  /*df00*/  CS2R R224, SRZ ;  /* 0x0000000000e07805 */ /* 0x001fe2000001ff00 */
[----:B------:R-:W-:Y:S01]  /*df10*/  CS2R R226, SRZ ;  /* 0x0000000000e27805 */ /* 0x000fe2000001ff00 */
[----:B------:R-:W-:Y:S01]  /*df20*/  SEL R29, R217, RZ, !P3 ;  /* 0x000000ffd91d7207 */ /* 0x000fe20005800000 */
[----:B------:R-:W-:Y:S01]  /*df30*/  FADD R21, R21, 1 ;  /* 0x3f80000015157421 */ /* 0x000fe20000000000 */
[----:B------:R-:W-:Y:S01]  /*df40*/  IADD3.X R229, R248, c[0x0][0x62c], RZ, P0, !PT ;  /* 0x00018b00f8e57a10 */ /* 0x000fe200007fe4ff */
[----:B------:R-:W-:Y:S01]  /*df50*/  FMUL R22, R22, UR56 ;  /* 0x0000003816167c20 */ /* 0x000fe20008400000 */
[----:B------:R-:W-:-:S02]  /*df60*/  SHF.L.U32 R217, R28, 0x10, RZ ;  /* 0x000000101cd97819 */ /* 0x000fc400000006ff */
[----:B------:R-:W-:Y:S01]  /*df70*/  SEL R239, R239, RZ, !P3 ;  /* 0x000000ffefef7207 */ /* 0x000fe20005800000 */
[----:B------:R-:W-:Y:S01]  /*df80*/  FFMA R28, R22, R21, R41 ;  /* 0x00000015161c7223 */ /* 0x000fe20000000029 */
[----:B------:R0:W3:Y:S01]  /*df90*/  @!P3 LDG.E.EL.128 R224, [R228.64+0x10] ;  /* 0x00001020e4e0b981 */ /* 0x0000e2000c2e1d00 */
[----:B------:R-:W-:Y:S01]  /*dfa0*/  FADD R22, R29, 1 ;  /* 0x3f8000001d167421 */ /* 0x000fe20000000000 */
[----:B------:R-:W-:Y:S01]  /*dfb0*/  FMUL R217, R217, UR55 ;  /* 0x00000037d9d97c20 */ /* 0x000fe20008400000 */
[----:B------:R-:W-:Y:S01]  /*dfc0*/  CS2R R230, SRZ ;  /* 0x0000000000e67805 */ /* 0x000fe2000001ff00 */
[----:B------:R-:W-:Y:S01]  /*dfd0*/  FADD R30, R239, 1 ;  /* 0x3f800000ef1e7421 */ /* 0x000fe20000000000 */
[----:B------:R-:W-:Y:S01]  /*dfe0*/  CS2R R236, SRZ ;  /* 0x0000000000ec7805 */ /* 0x000fe2000001ff00 */
[----:B------:R-:W-:Y:S01]  /*dff0*/  FFMA R217, R217, R22, R28 ;  /* 0x00000016d9d97223 */ /* 0x000fe2000000001c */
[----:B------:R-:W-:Y:S01]  /*e000*/  CS2R R238, SRZ ;  /* 0x0000000000ee7805 */ /* 0x000fe2000001ff00 */
[----:B0-----:R-:W-:Y:S01]  /*e010*/  CS2R R228, SRZ ;  /* 0x0000000000e47805 */ /* 0x001fe2000001ff00 */
[----:B------:R-:W-:-:S05]  /*e020*/  IMAD.WIDE.U32 R28, R246, R251, c[0x0][0x640] ;  /* 0x00019000f61c7625 */ /* 0x000fca00078e00fb */
[----:B------:R0:W5:Y:S04]  /*e030*/  @P2 LDG.E.EL.128 R228, [R242.64] ;  /* 0x00000020f2e42981 */ /* 0x000168000c2e1d00 */
[----:B------:R1:W2:Y:S01]  /*e040*/  @!P3 LDG.E.EL.128 R236, [R28.64] ;  /* 0x000000201cecb981 */ /* 0x0002a2000c2e1d00 */
[----:B0-----:R-:W-:Y:S01]  /*e050*/  IADD3 R242, P0, R247, c[0x0][0x650], RZ ;  /* 0x00019400f7f27a10 */ /* 0x001fe20007f1e0ff */
[----:B-1----:R-:W-:-:S04]  /*e060*/  IMAD.WIDE.U32 R28, R246, R251, c[0x0][0x628] ;  /* 0x00018a00f61c7625 */ /* 0x002fc800078e00fb */
[----:B------:R-:W-:Y:S01]  /*e070*/  IMAD.WIDE.U32 R250, R246, R251, c[0x0][0x650] ;  /* 0x00019400f6fa7625 */ /* 0x000fe200078e00fb */
[----:B------:R-:W-:Y:S02]  /*e080*/  IADD3.X R243, R248, c[0x0][0x654], RZ, P0, !PT ;  /* 0x00019500f8f37a10 */ /* 0x000fe400007fe4ff */
[----:B----4-:R-:W-:-:S04]  /*e090*/  SEL R247, R34, RZ, P2 ;  /* 0x000000ff22f77207 */ /* 0x010fc80001000000 */
[C---:B------:R-:W-:Y:S02]  /*e0a0*/  PRMT R21, R247.reuse, 0x7632, R21 ;  /* 0x00007632f7157816 */ /* 0x040fe40000000015 */
[----:B------:R-:W-:Y:S02]  /*e0b0*/  SHF.L.U32 R247, R247, 0x10, RZ ;  /* 0x00000010f7f77819 */ /* 0x000fe400000006ff */
[----:B------:R-:W-:Y:S02]  /*e0c0*/  SEL R248, R35, RZ, P2 ;  /* 0x000000ff23f87207 */ /* 0x000fe40001000000 */
[----:B------:R-:W-:Y:S02]  /*e0d0*/  SEL R246, R4, RZ, !P3 ;  /* 0x000000ff04f67207 */ /* 0x000fe40005800000 */
[----:B------:R-:W0:Y:S01]  /*e0e0*/  S2R R4, SR_TID.X ;  /* 0x0000000000047919 */ /* 0x000e220000002100 */
[----:B------:R-:W-:Y:S02]  /*e0f0*/  FMUL R247, R247, UR57 ;  /* 0x00000039f7f77c20 */ /* 0x000fe40008400000 */
[----:B------:R-:W-:Y:S01]  /*e100*/  FADD R246, R246, 1 ;  /* 0x3f800000f6f67421 */ /* 0x000fe20000000000 */
[----:B------:R-:W-:-:S03]  /*e110*/  PRMT R20, R20, 0x7632, R20 ;  /* 0x0000763214147816 */ /* 0x000fc60000000014 */
[----:B------:R-:W-:Y:S01]  /*e120*/  FFMA R35, R247, R246, R232 ;  /* 0x000000f6f7237223 */ /* 0x000fe200000000e8 */
[----:B------:R-:W-:Y:S01]  /*e130*/  PRMT R246, R248, 0x7632, R246 ;  /* 0x00007632f8f67816 */ /* 0x000fe200000000f6 */
[----:B------:R-:W-:Y:S01]  /*e140*/  FMUL R235, R235, UR55 ;  /* 0x00000037ebeb7c20 */ /* 0x000fe20008400000 */
[----:B------:R-:W-:Y:S02]  /*e150*/  SHF.L.U32 R20, R20, 0x10, RZ ;  /* 0x0000001014147819 */ /* 0x000fe400000006ff */
[----:B------:R-:W-:Y:S02]  /*e160*/  SHF.L.U32 R246, R246, 0x10, RZ ;  /* 0x00000010f6f67819 */ /* 0x000fe400000006ff */
[----:B------:R-:W-:Y:S02]  /*e170*/  SEL R7, R7, RZ, !P3 ;  /* 0x000000ff07077207 */ /* 0x000fe40005800000 */
[----:B------:R-:W-:Y:S02]  /*e180*/  SEL R23, R23, RZ, !P3 ;  /* 0x000000ff17177207 */ /* 0x000fe40005800000 */
[----:B------:R-:W-:-:S02]  /*e190*/  SHF.L.U32 R21, R21, 0x10, RZ ;  /* 0x0000001015157819 */ /* 0x000fc400000006ff */
[----:B------:R-:W-:Y:S01]  /*e1a0*/  SEL R22, R5, RZ, !P3 ;  /* 0x000000ff05167207 */ /* 0x000fe20005800000 */
[----:B------:R-:W-:Y:S01]  /*e1b0*/  FFMA R235, R235, R30, R38 ;  /* 0x0000001eebeb7223 */ /* 0x000fe20000000026 */
[----:B------:R-:W-:Y:S01]  /*e1c0*/  CS2R R36, SRZ ;  /* 0x0000000000247805 */ /* 0x000fe2000001ff00 */
[----:B------:R-:W-:Y:S01]  /*e1d0*/  CS2R R38, SRZ ;  /* 0x0000000000267805 */ /* 0x000fe2000001ff00 */
[----:B------:R-:W-:Y:S01]  /*e1e0*/  FMUL R34, R20, UR56 ;  /* 0x0000003814227c20 */ /* 0x000fe20008400000 */
[----:B------:R-:W-:Y:S01]  /*e1f0*/  FMUL R246, R246, UR57 ;  /* 0x00000039f6f67c20 */ /* 0x000fe20008400000 */
[----:B------:R-:W-:Y:S01]  /*e200*/  FADD R247, R7, 1 ;  /* 0x3f80000007f77421 */ /* 0x000fe20000000000 */
[----:B------:R-:W-:Y:S01]  /*e210*/  FADD R5, R23, 1 ;  /* 0x3f80000017057421 */ /* 0x000fe20000000000 */
[----:B------:R-:W-:Y:S01]  /*e220*/  FMUL R20, R21, UR57 ;  /* 0x0000003915147c20 */ /* 0x000fe20008400000 */
[----:B------:R-:W-:Y:S01]  /*e230*/  FADD R21, R22, 1 ;  /* 0x3f80000016157421 */ /* 0x000fe20000000000 */
[----:B------:R-:W-:Y:S01]  /*e240*/  FFMA R247, R246, R247, R235 ;  /* 0x000000f7f6f77223 */ /* 0x000fe200000000eb */
[----:B------:R-:W-:Y:S01]  /*e250*/  FFMA R34, R34, R5, R43 ;  /* 0x0000000522227223 */ /* 0x000fe2000000002b */
[----:B0-----:R-:W-:Y:S01]  /*e260*/  LOP3.LUT R246, R4, 0xff, RZ, 0xc0, !PT ;  /* 0x000000ff04f67812 */ /* 0x001fe200078ec0ff */
[----:B------:R0:W4:Y:S01]  /*e270*/  @!P3 LDG.E.EL.128 R36, [R28.64] ;  /* 0x000000201c24b981 */ /* 0x000122000c2e1d00 */
[----:B------:R-:W-:Y:S01]  /*e280*/  FFMA R5, R20, R21, R233 ;  /* 0x0000001514057223 */ /* 0x000fe200000000e9 */
[----:B------:R-:W-:Y:S01]  /*e290*/  CS2R R30, SRZ ;  /* 0x00000000001e7805 */ /* 0x000fe2000001ff00 */
[----:B------:R-:W-:Y:S01]  /*e2a0*/  CS2R R20, SRZ ;  /* 0x0000000000147805 */ /* 0x000fe2000001ff00 */
[----:B------:R-:W-:Y:S01]  /*e2b0*/  CS2R R22, SRZ ;  /* 0x0000000000167805 */ /* 0x000fe2000001ff00 */
[----:B------:R-:W-:Y:S01]  /*e2c0*/  IMAD.SHL.U32 R7, R246, 0x20, RZ ;  /* 0x00000020f6077824 */ /* 0x000fe200078e00ff */
[----:B0-----:R-:W-:-:S04]  /*e2d0*/  CS2R R28, SRZ ;  /* 0x00000000001c7805 */ /* 0x001fc8000001ff00 */
[----:B------:R0:W2:Y:S04]  /*e2e0*/  @!P3 LDG.E.EL.128 R20, [R250.64] ;  /* 0x00000020fa14b981 */ /* 0x0000a8000c2e1d00 */
[----:B------:R1:W2:Y:S04]  /*e2f0*/  @!P3 LDG.E.EL.128 R28, [R242.64+0x10] ;  /* 0x00001020f21cb981 */ /* 0x0002a8000c2e1d00 */
[----:B------:R-:W-:Y:S06]  /*e300*/  BAR.SYNC 0x0 ;  /* 0x0000000000007b1d */ /* 0x000fec0000000000 */
[----:B------:R-:W-:Y:S04]  /*e310*/  STS.128 [R7+0x10], R12 ;  /* 0x0000100c07007388 */ /* 0x000fe80000000c00 */
[----:B------:R-:W-:Y:S04]  /*e320*/  STS.128 [R7], R16 ;  /* 0x0000001007007388 */ /* 0x000fe80000000c00 */
[----:B------:R-:W-:Y:S06]  /*e330*/  BAR.SYNC 0x0 ;  /* 0x0000000000007b1d */ /* 0x000fec0000000000 */
[----:B------:R-:W0:Y:S01]  /*e340*/  LDS.128 R12, [R246.X16] ;  /* 0x00000000f60c7984 */ /* 0x000e22000000cc00 */
[----:B------:R-:W-:-:S02]  /*e350*/  SHF.L.U32 R245, R245, 0x2, RZ ;  /* 0x00000002f5f57819 */ /* 0x000fc400000006ff */
[----:B------:R-:W-:Y:S01]  /*e360*/  PLOP3.LUT P0, PT, PT, PT, UP1, 0x40, 0x0 ;  /* 0x000000000000781c */ /* 0x000fe20003f0e818 */
[----:B-1----:R-:W2:Y:S01]  /*e370*/  LDL.LU.64 R242, [R1] ;  /* 0x0000000001f27983 */ /* 0x002ea20000300a00 */
[----:B0-----:R-:W-:Y:S02]  /*e380*/  LOP3.LUT R250, R245, UR58, RZ, 0xfc, !PT ;  /* 0x0000003af5fa7c12 */ /* 0x001fe4000f8efcff */
[----:B------:R-:W-:Y:S02]  /*e390*/  MOV R251, UR59 ;  /* 0x0000003b00fb7c02 */ /* 0x000fe40008000f00 */
[----:B------:R-:W-:Y:S02]  /*e3a0*/  ISETP.LT.U32.AND P0, PT, R250, 0x900, P0 ;  /* 0x00000900fa00780c */ /* 0x000fe40000701070 */
[----:B------:R-:W-:Y:S01]  /*e3b0*/  MOV R16, 0x4 ;  /* 0x0000000400107802 */ /* 0x000fe20000000f00 */
[----:B------:R-:W-:-:S04]  /*e3c0*/  IMAD R17, R251, 0x900, R250 ;  /* 0x00000900fb117824 */ /* 0x000fc800078e02fa */
[----:B------:R-:W-:Y:S01]  /*e3d0*/  IMAD.WIDE R18, R17, R16, c[0x0][0x660] ;  /* 0x0001980011127625 */ /* 0x000fe200078e0210 */
[----:B------:R-:W-:-:S05]  /*e3e0*/  IADD3 R245, R245, 0x400, RZ ;  /* 0x00000400f5f57810 */ /* 0x000fca0007ffe0ff */
[----:B------:R0:W-:Y:S04]  /*e3f0*/  @P0 STG.E.128 [R18.64], R12 ;  /* 0x0000000c12000986 */ /* 0x0001e8000c101d20 */
[----:B------:R-:W1:Y:S01]  /*e400*/  LDS.128 R12, [R246.X16+0x1000] ;  /* 0x00100000f60c7984 */ /* 0x000e62000000cc00 */
[----:B------:R-:W-:Y:S02]  /*e410*/  PLOP3.LUT P1, PT, PT, PT, UP1, 0x40, 0x0 ;  /* 0x000000000000781c */ /* 0x000fe40003f2e818 */
[----:B------:R-:W-:Y:S02]  /*e420*/  LOP3.LUT R245, R245, UR58, RZ, 0xfc, !PT ;  /* 0x0000003af5f57c12 */ /* 0x000fe4000f8efcff */
[----:B------:R-:W-:Y:S02]  /*e430*/  MOV R250, UR59 ;  /* 0x0000003b00fa7c02 */ /* 0x000fe40008000f00 */
[----:B------:R-:W-:-:S03]  /*e440*/  ISETP.LT.U32.AND P1, PT, R245, 0x900, P1 ;  /* 0x00000900f500780c */ /* 0x000fc60000f21070 */
[----:B0-----:R-:W-:-:S04]  /*e450*/  IMAD R18, R250, 0x900, R245 ;  /* 0x00000900fa127824 */ /* 0x001fc800078e02f5 */
[----:B------:R-:W-:-:S06]  /*e460*/  IMAD.WIDE R250, R18, R16, c[0x0][0x660] ;  /* 0x0001980012fa7625 */ /* 0x000fcc00078e0210 */
[----:B-1----:R-:W-:Y:S04]  /*e470*/  @P1 STG.E.128 [R250.64], R12 ;  /* 0x0000000cfa001986 */ /* 0x002fe8000c101d20 */
[----:B------:R-:W-:Y:S06]  /*e480*/  BAR.SYNC 0x0 ;  /* 0x0000000000007b1d */ /* 0x000fec0000000000 */
[----:B------:R-:W-:Y:S04]  /*e490*/  STS.128 [R7+0x10], R24 ;  /* 0x0000101807007388 */ /* 0x000fe80000000c00 */
[----:B------:R-:W-:Y:S04]  /*e4a0*/  STS.128 [R7], R8 ;  /* 0x0000000807007388 */ /* 0x000fe80000000c00 */
[----:B------:R-:W-:Y:S06]  /*e4b0*/  BAR.SYNC 0x0 ;  /* 0x0000000000007b1d */ /* 0x000fec0000000000 */
[----:B------:R-:W0:Y:S04]  /*e4c0*/  LDS.128 R8, [R246.X16] ;  /* 0x00000000f6087984 */ /* 0x000e28000000cc00 */
[----:B------:R-:W1:Y:S01]  /*e4d0*/  LDS.128 R12, [R246.X16+0x1000] ;  /* 0x00100000f60c7984 */ /* 0x000e62000000cc00 */
[----:B------:R-:W-:-:S05]  /*e4e0*/  IMAD.WIDE R24, R17, R16, c[0x0][0x668] ;  /* 0x00019a0011187625 */ /* 0x000fca00078e0210 */
[----:B0-----:R0:W-:Y:S02]  /*e4f0*/  @P0 STG.E.128 [R24.64], R8 ;  /* 0x0000000818000986 */ /* 0x0011e4000c101d20 */
[----:B0-----:R-:W-:-:S05]  /*e500*/  IMAD.WIDE R8, R18, R16, c[0x0][0x668] ;  /* 0x00019a0012087625 */ /* 0x001fca00078e0210 */
        /* <DEDUP_REMOVED lines=17> */
[----:B------:R-:W-:-:S04]  /*e620*/  IMAD.WIDE R26, R17, R16, c[0x0][0x678] ;  /* 0x00019e00111a7625 */ /* 0x000fc800078e0210 */
[-C--:B------:R-:W-:Y:S01]  /*e630*/  IMAD.WIDE R24, R18, R16.reuse, c[0x0][0x678] ;  /* 0x00019e0012187625 */ /* 0x080fe200078e0210 */
[----:B0-----:R-:W-:Y:S04]  /*e640*/  @P0 STG.E.128 [R26.64], R8 ;  /* 0x000000081a000986 */ /* 0x001fe8000c101d20 */
        /* <DEDUP_REMOVED lines=188> */
[----:B------:R-:W-:Y:S01]  /*f210*/  IMAD.WIDE R10, R18, R16, c[0x0][0x710] ;  /* 0x0001c400120a7625 */ /* 0x000fe200078e0210 */
[----:B------:R-:W-:Y:S01]  /*f220*/  SHF.L.U32 R248, R248, 0x10, RZ ;  /* 0x00000010f8f87819 */ /* 0x000fe200000006ff */
        /* <DEDUP_REMOVED lines=8> */
[----:B------:R-:W-:-:S02]  /*f2b0*/  SEL R6, R6, RZ, !P3 ;  /* 0x000000ff06067207 */ /* 0x000fc40005800000 */
[----:B------:R-:W-:Y:S01]  /*f2c0*/  PRMT R249, R249, 0x7632, R249 ;  /* 0x00007632f9f97816 */ /* 0x000fe200000000f9 */
[----:B------:R-:W-:Y:S01]  /*f2d0*/  FMUL R11, R248, UR57 ;  /* 0x00000039f80b7c20 */ /* 0x000fe20008400000 */
[----:B------:R-:W-:Y:S01]  /*f2e0*/  SEL R10, R219, RZ, !P3 ;  /* 0x000000ffdb0a7207 */ /* 0x000fe20005800000 */
[----:B------:R-:W-:Y:S01]  /*f2f0*/  FADD R6, R6, 1 ;  /* 0x3f80000006067421 */ /* 0x000fe20000000000 */
[----:B------:R-:W-:Y:S01]  /*f300*/  SHF.L.U32 R219, R249, 0x10, RZ ;  /* 0x00000010f9db7819 */ /* 0x000fe200000006ff */
[----:B------:R-:W-:Y:S02]  /*f310*/  IMAD.WIDE R12, R17, R16, c[0x0][0x718] ;  /* 0x0001c600110c7625 */ /* 0x000fe400078e0210 */
[----:B------:R-:W-:Y:S01]  /*f320*/  FFMA R43, R11, R6, R234 ;  /* 0x000000060b2b7223 */ /* 0x000fe200000000ea */
[----:B------:R-:W-:Y:S01]  /*f330*/  FADD R6, R10, 1 ;  /* 0x3f8000000a067421 */ /* 0x000fe20000000000 */
[----:B------:R-:W-:Y:S01]  /*f340*/  FMUL R219, R219, UR55 ;  /* 0x00000037dbdb7c20 */ /* 0x000fe20008400000 */
[----:B------:R-:W-:-:S03]  /*f350*/  IMAD.WIDE R8, R18, R16, c[0x0][0x718] ;  /* 0x0001c60012087625 */ /* 0x000fc600078e0210 */
[----:B------:R-:W-:Y:S01]  /*f360*/  FFMA R219, R219, R6, R34 ;  /* 0x00000006dbdb7223 */ /* 0x000fe20000000022 */
        /* <DEDUP_REMOVED lines=8> */
[----:B------:R-:W-:-:S02]  /*f3f0*/  SEL R32, R32, RZ, P2 ;  /* 0x000000ff20207207 */ /* 0x000fc40001000000 */
[----:B------:R-:W-:Y:S02]  /*f400*/  SEL R33, R33, RZ, P2 ;  /* 0x000000ff21217207 */ /* 0x000fe40001000000 */
[----:B------:R-:W-:Y:S02]  /*f410*/  PRMT R6, R32, 0x7632, R6 ;  /* 0x0000763220067816 */ /* 0x000fe40000000006 */
[----:B--2---:R-:W-:Y:S01]  /*f420*/  SEL R34, R238, RZ, !P3 ;  /* 0x000000ffee227207 */ /* 0x004fe20005800000 */
[----:B------:R-:W-:Y:S01]  /*f430*/  IMAD.U32 R15, R33, 0x10000, RZ ;  /* 0x00010000210f7824 */ /* 0x000fe200078e00ff */
[----:B------:R-:W-:Y:S02]  /*f440*/  SEL R19, R237, RZ, !P3 ;  /* 0x000000ffed137207 */ /* 0x000fe40005800000 */
[----:B------:R-:W-:Y:S02]  /*f450*/  SEL R14, R236, RZ, !P3 ;  /* 0x000000ffec0e7207 */ /* 0x000fe40005800000 */
[----:B------:R-:W-:-:S02]  /*f460*/  SHF.L.U32 R13, R32, 0x10, RZ ;  /* 0x00000010200d7819 */ /* 0x000fc400000006ff */
[----:B------:R-:W-:Y:S01]  /*f470*/  SHF.L.U32 R6, R6, 0x10, RZ ;  /* 0x0000001006067819 */ /* 0x000fe200000006ff */
[----:B------:R-:W-:Y:S01]  /*f480*/  FADD R34, R34, 1 ;  /* 0x3f80000022227421 */ /* 0x000fe20000000000 */
[----:B------:R-:W-:Y:S01]  /*f490*/  PRMT R12, R33, 0x7632, R12 ;  /* 0x00007632210c7816 */ /* 0x000fe2000000000c */
[----:B------:R-:W-:Y:S01]  /*f4a0*/  FMUL R15, R15, UR57 ;  /* 0x000000390f0f7c20 */ /* 0x000fe20008400000 */
[----:B------:R-:W-:Y:S01]  /*f4b0*/  FADD R19, R19, 1 ;  /* 0x3f80000013137421 */ /* 0x000fe20000000000 */
[----:B------:R-:W-:Y:S01]  /*f4c0*/  FADD R14, R14, 1 ;  /* 0x3f8000000e0e7421 */ /* 0x000fe20000000000 */
[----:B------:R-:W-:Y:S01]  /*f4d0*/  FMUL R13, R13, UR57 ;  /* 0x000000390d0d7c20 */ /* 0x000fe20008400000 */
[----:B------:R-:W-:Y:S01]  /*f4e0*/  FMUL R6, R6, UR57 ;  /* 0x0000003906067c20 */ /* 0x000fe20008400000 */
[----:B------:R-:W-:Y:S01]  /*f4f0*/  SEL R40, R239, RZ, !P3 ;  /* 0x000000ffef287207 */ /* 0x000fe20005800000 */
[----:B------:R-:W-:Y:S01]  /*f500*/  FFMA R33, R15, R34, R218 ;  /* 0x000000220f217223 */ /* 0x000fe200000000da */
[----:B------:R-:W-:Y:S01]  /*f510*/  SHF.L.U32 R12, R12, 0x10, RZ ;  /* 0x000000100c0c7819 */ /* 0x000fe200000006ff */
[----:B------:R-:W-:Y:S01]  /*f520*/  FFMA R41, R13, R14, R216 ;  /* 0x0000000e0d297223 */ /* 0x000fe200000000d8 */
[----:B------:R-:W-:Y:S01]  /*f530*/  FFMA R34, R6, R19, R217 ;  /* 0x0000001306227223 */ /* 0x000fe200000000d9 */
[----:B------:R-:W-:Y:S01]  /*f540*/  IMAD.WIDE R14, R17, R16, c[0x0][0x720] ;  /* 0x0001c800110e7625 */ /* 0x000fe200078e0210 */
[----:B------:R-:W-:-:S02]  /*f550*/  SEL R19, R28, RZ, !P3 ;  /* 0x000000ff1c137207 */ /* 0x000fc40005800000 */
[----:B------:R-:W-:Y:S01]  /*f560*/  SEL R32, R29, RZ, !P3 ;  /* 0x000000ff1d207207 */ /* 0x000fe20005800000 */
[----:B------:R-:W-:Y:S01]  /*f570*/  IMAD.WIDE R28, R18, R16, c[0x0][0x720] ;  /* 0x0001c800121c7625 */ /* 0x000fe200078e0210 */
[----:B------:R-:W-:Y:S01]  /*f580*/  FADD R40, R40, 1 ;  /* 0x3f80000028287421 */ /* 0x000fe20000000000 */
[----:B------:R-:W-:Y:S01]  /*f590*/  FMUL R12, R12, UR57 ;  /* 0x000000390c0c7c20 */ /* 0x000fe20008400000 */
[----:B------:R-:W-:Y:S02]  /*f5a0*/  SEL R220, R220, RZ, P2 ;  /* 0x000000ffdcdc7207 */ /* 0x000fe40001000000 */
[----:B------:R-:W-:Y:S01]  /*f5b0*/  SEL R222, R222, RZ, P2 ;  /* 0x000000ffdede7207 */ /* 0x000fe20001000000 */
[----:B0-----:R-:W-:Y:S01]  /*f5c0*/  @P0 STG.E.128 [R14.64], R24 ;  /* 0x000000180e000986 */ /* 0x001fe2000c101d20 */
[----:B------:R-:W-:Y:S01]  /*f5d0*/  SEL R223, R223, RZ, P2 ;  /* 0x000000ffdfdf7207 */ /* 0x000fe20001000000 */
[----:B------:R-:W-:Y:S01]  /*f5e0*/  FFMA R40, R12, R40, R219 ;  /* 0x000000280c287223 */ /* 0x000fe200000000db */
[----:B---3--:R-:W-:Y:S01]  /*f5f0*/  SEL R13, R224, RZ, !P3 ;  /* 0x000000ffe00d7207 */ /* 0x008fe20005800000 */
[----:B-1----:R0:W-:Y:S01]  /*f600*/  @P1 STG.E.128 [R28.64], R8 ;  /* 0x000000081c001986 */ /* 0x0021e2000c101d20 */
[----:B----4-:R-:W-:-:S02]  /*f610*/  SEL R36, R36, RZ, !P3 ;  /* 0x000000ff24247207 */ /* 0x010fc40005800000 */
[C---:B------:R-:W-:Y:S02]  /*f620*/  SHF.L.U32 R12, R222.reuse, 0x10, RZ ;  /* 0x00000010de0c7819 */ /* 0x040fe400000006ff */
[----:B------:R-:W-:Y:S02]  /*f630*/  SEL R221, R221, RZ, P2 ;  /* 0x000000ffdddd7207 */ /* 0x000fe40001000000 */
[----:B------:R-:W-:Y:S02]  /*f640*/  PRMT R222, R222, 0x7632, R222 ;  /* 0x00007632dede7816 */ /* 0x000fe400000000de */
[----:B------:R-:W-:Y:S01]  /*f650*/  PRMT R6, R223, 0x7632, R6 ;  /* 0x00007632df067816 */ /* 0x000fe20000000006 */
[----:B------:R-:W-:Y:S01]  /*f660*/  FMUL R12, R12, UR4 ;  /* 0x000000040c0c7c20 */ /* 0x000fe20008400000 */
[----:B------:R-:W-:Y:S01]  /*f670*/  SEL R225, R225, RZ, !P3 ;  /* 0x000000ffe1e17207 */ /* 0x000fe20005800000 */
[----:B------:R-:W-:Y:S01]  /*f680*/  FADD R13, R13, 1 ;  /* 0x3f8000000d0d7421 */ /* 0x000fe20000000000 */
[----:B------:R-:W-:-:S02]  /*f690*/  SEL R227, R227, RZ, !P3 ;  /* 0x000000ffe3e37207 */ /* 0x000fc40005800000 */
[----:B0-----:R-:W-:Y:S01]  /*f6a0*/  SHF.L.U32 R8, R220, 0x10, RZ ;  /* 0x00000010dc087819 */ /* 0x001fe200000006ff */
[----:B------:R-:W-:Y:S01]  /*f6b0*/  FADD R9, R36, 1 ;  /* 0x3f80000024097421 */ /* 0x000fe20000000000 */
[----:B------:R-:W-:Y:S01]  /*f6c0*/  SHF.L.U32 R222, R222, 0x10, RZ ;  /* 0x00000010dede7819 */ /* 0x000fe200000006ff */
[----:B------:R-:W-:Y:S01]  /*f6d0*/  IMAD.U32 R6, R6, 0x10000, RZ ;  /* 0x0001000006067824 */ /* 0x000fe200078e00ff */
[C---:B------:R-:W-:Y:S01]  /*f6e0*/  SHF.L.U32 R10, R221.reuse, 0x10, RZ ;  /* 0x00000010dd0a7819 */ /* 0x040fe200000006ff */
[----:B------:R-:W-:Y:S01]  /*f6f0*/  FMUL R8, R8, UR4 ;  /* 0x0000000408087c20 */ /* 0x000fe20008400000 */
[----:B------:R-:W-:Y:S02]  /*f700*/  PRMT R220, R220, 0x7632, R220 ;  /* 0x00007632dcdc7816 */ /* 0x000fe400000000dc */
[----:B------:R-:W-:Y:S01]  /*f710*/  PRMT R221, R221, 0x7632, R221 ;  /* 0x00007632dddd7816 */ /* 0x000fe200000000dd */
[----:B------:R-:W-:Y:S01]  /*f720*/  FFMA R12, R12, R13, R35 ;  /* 0x0000000d0c0c7223 */ /* 0x000fe20000000023 */
[----:B------:R-:W-:Y:S01]  /*f730*/  FFMA R8, R8, R9, R41 ;  /* 0x0000000908087223 */ /* 0x000fe20000000029 */
[----:B------:R-:W-:Y:S01]  /*f740*/  SEL R226, R226, RZ, !P3 ;  /* 0x000000ffe2e27207 */ /* 0x000fe20005800000 */
[----:B------:R-:W-:Y:S01]  /*f750*/  FMUL R24, R222, UR4 ;  /* 0x00000004de187c20 */ /* 0x000fe20008400000 */
[----:B------:R-:W-:Y:S01]  /*f760*/  SEL R37, R37, RZ, !P3 ;  /* 0x000000ff25257207 */ /* 0x000fe20005800000 */
[----:B------:R-:W-:Y:S01]  /*f770*/  FADD R13, R225, 1 ;  /* 0x3f800000e10d7421 */ /* 0x000fe20000000000 */
[----:B------:R-:W-:Y:S01]  /*f780*/  SEL R38, R38, RZ, !P3 ;  /* 0x000000ff26267207 */ /* 0x000fe20005800000 */
[----:B------:R-:W-:Y:S01]  /*f790*/  FMUL R6, R6, UR4 ;  /* 0x0000000406067c20 */ /* 0x000fe20008400000 */
[----:B------:R-:W-:Y:S01]  /*f7a0*/  SEL R39, R39, RZ, !P3 ;  /* 0x000000ff27277207 */ /* 0x000fe20005800000 */
[----:B------:R-:W-:Y:S01]  /*f7b0*/  FADD R15, R227, 1 ;  /* 0x3f800000e30f7421 */ /* 0x000fe20000000000 */
[----:B------:R-:W-:-:S02]  /*f7c0*/  SHF.L.U32 R223, R223, 0x10, RZ ;  /* 0x00000010dfdf7819 */ /* 0x000fc400000006ff */
[----:B------:R-:W-:Y:S02]  /*f7d0*/  SHF.L.U32 R9, R220, 0x10, RZ ;  /* 0x00000010dc097819 */ /* 0x000fe400000006ff */
[----:B------:R-:W-:Y:S01]  /*f7e0*/  SHF.L.U32 R11, R221, 0x10, RZ ;  /* 0x00000010dd0b7819 */ /* 0x000fe200000006ff */
[----:B------:R-:W-:Y:S01]  /*f7f0*/  FFMA R13, R24, R13, R5 ;  /* 0x0000000d180d7223 */ /* 0x000fe20000000005 */
[----:B------:R-:W-:Y:S01]  /*f800*/  FFMA R15, R6, R15, R247 ;  /* 0x0000000f060f7223 */ /* 0x000fe200000000f7 */
[----:B------:R-:W-:Y:S01]  /*f810*/  FMUL R14, R223, UR4 ;  /* 0x00000004df0e7c20 */ /* 0x000fe20008400000 */
[----:B------:R-:W-:Y:S01]  /*f820*/  FADD R25, R226, 1 ;  /* 0x3f800000e2197421 */ /* 0x000fe20000000000 */
[----:B------:R-:W-:Y:S01]  /*f830*/  FADD R5, R38, 1 ;  /* 0x3f80000026057421 */ /* 0x000fe20000000000 */
[----:B------:R-:W-:Y:S01]  /*f840*/  FMUL R10, R10, UR4 ;  /* 0x000000040a0a7c20 */ /* 0x000fe20008400000 */
[----:B------:R-:W-:Y:S01]  /*f850*/  FADD R24, R37, 1 ;  /* 0x3f80000025187421 */ /* 0x000fe20000000000 */
[----:B------:R-:W-:Y:S01]  /*f860*/  FADD R6, R39, 1 ;  /* 0x3f80000027067421 */ /* 0x000fe20000000000 */
[----:B------:R-:W-:Y:S01]  /*f870*/  FMUL R9, R9, UR4 ;  /* 0x0000000409097c20 */ /* 0x000fe20008400000 */
[----:B------:R-:W-:Y:S01]  /*f880*/  FMUL R11, R11, UR4 ;  /* 0x000000040b0b7c20 */ /* 0x000fe20008400000 */
[----:B------:R-:W-:Y:S01]  /*f890*/  FFMA R14, R14, R25, R43 ;  /* 0x000000190e0e7223 */ /* 0x000fe2000000002b */
[----:B------:R-:W-:Y:S01]  /*f8a0*/  FFMA R10, R10, R5, R33 ;  /* 0x000000050a0a7223 */ /* 0x000fe20000000021 */
[----:B------:R-:W-:Y:S01]  /*f8b0*/  FFMA R9, R9, R24, R34 ;  /* 0x0000001809097223 */ /* 0x000fe20000000022 */
[----:B------:R-:W-:Y:S01]  /*f8c0*/  FFMA R11, R11, R6, R40 ;  /* 0x000000060b0b7223 */ /* 0x000fe20000000028 */
[----:B------:R-:W-:Y:S06]  /*f8d0*/  BAR.SYNC 0x0 ;  /* 0x0000000000007b1d */ /* 0x000fec0000000000 */
[----:B------:R-:W-:Y:S01]  /*f8e0*/  STS.128 [R7+0x10], R12 ;  /* 0x0000100c07007388 */ /* 0x000fe20000000c00 */
[----:B-----5:R-:W-:-:S03]  /*f8f0*/  SEL R230, R230, RZ, P2 ;  /* 0x000000ffe6e67207 */ /* 0x020fc60001000000 */
[----:B------:R-:W-:Y:S01]  /*f900*/  STS.128 [R7], R8 ;  /* 0x0000000807007388 */ /* 0x000fe20000000c00 */
[----:B------:R-:W-:-:S03]  /*f910*/  SEL R231, R231, RZ, P2 ;  /* 0x000000ffe7e77207 */ /* 0x000fc60001000000 */
[----:B------:R-:W-:Y:S06]  /*f920*/  BAR.SYNC 0x0 ;  /* 0x0000000000007b1d */ /* 0x000fec0000000000 */
[----:B------:R-:W0:Y:S01]  /*f930*/  LDS.128 R40, [R246.X16] ;  /* 0x00000000f6287984 */ /* 0x000e22000000cc00 */
[----:B------:R-:W-:Y:S02]  /*f940*/  SEL R30, R30, RZ, !P3 ;  /* 0x000000ff1e1e7207 */ /* 0x000fe40005800000 */
[----:B------:R-:W-:Y:S01]  /*f950*/  PRMT R5, R230, 0x7632, R5 ;  /* 0x00007632e6057816 */ /* 0x000fe20000000005 */
[----:B------:R-:W1:Y:S01]  /*f960*/  LDS.128 R36, [R246.X16+0x1000] ;  /* 0x00100000f6247984 */ /* 0x000e62000000cc00 */
[C---:B------:R-:W-:Y:S01]  /*f970*/  PRMT R6, R231.reuse, 0x7632, R6 ;  /* 0x00007632e7067816 */ /* 0x040fe20000000006 */
[----:B------:R-:W-:Y:S01]  /*f980*/  FADD R30, R30, 1 ;  /* 0x3f8000001e1e7421 */ /* 0x000fe20000000000 */
[----:B------:R-:W-:Y:S01]  /*f990*/  SHF.L.U32 R231, R231, 0x10, RZ ;  /* 0x00000010e7e77819 */ /* 0x000fe200000006ff */
[----:B------:R-:W-:Y:S01]  /*f9a0*/  IMAD.U32 R25, R5, 0x10000, RZ ;  /* 0x0001000005197824 */ /* 0x000fe200078e00ff */
[----:B------:R-:W-:-:S03]  /*f9b0*/  SEL R31, R31, RZ, !P3 ;  /* 0x000000ff1f1f7207 */ /* 0x000fc60005800000 */
[----:B------:R-:W-:Y:S01]  /*f9c0*/  FMUL R5, R231, R30 ;  /* 0x0000001ee7057220 */ /* 0x000fe20000400000 */
[----:B------:R-:W-:Y:S01]  /*f9d0*/  SHF.L.U32 R6, R6, 0x10, RZ ;  /* 0x0000001006067819 */ /* 0x000fe200000006ff */
[----:B------:R-:W-:Y:S02]  /*f9e0*/  FADD R31, R31, 1 ;  /* 0x3f8000001f1f7421 */ /* 0x000fe40000000000 */
[----:B------:R-:W-:Y:S01]  /*f9f0*/  FMUL R5, R14, R5 ;  /* 0x000000050e057220 */ /* 0x000fe20000400000 */
[----:B------:R-:W-:Y:S01]  /*fa00*/  FADD R32, R32, 1 ;  /* 0x3f80000020207421 */ /* 0x000fe20000000000 */
[----:B------:R-:W-:Y:S01]  /*fa10*/  FMUL R6, R6, R31 ;  /* 0x0000001f06067220 */ /* 0x000fe20000400000 */
[----:B------:R-:W-:Y:S01]  /*fa20*/  SHF.L.U32 R230, R230, 0x10, RZ ;  /* 0x00000010e6e67819 */ /* 0x000fe200000006ff */
[----:B------:R-:W-:Y:S01]  /*fa30*/  FADD R19, R19, 1 ;  /* 0x3f80000013137421 */ /* 0x000fe20000000000 */
[----:B------:R-:W-:Y:S01]  /*fa40*/  FSEL R5, R5, -RZ, P2 ;  /* 0x800000ff05057208 */ /* 0x000fe20001000000 */
[----:B------:R-:W-:Y:S01]  /*fa50*/  FMUL R32, R25, R32 ;  /* 0x0000002019207220 */ /* 0x000fe20000400000 */
[----:B------:R-:W-:Y:S01]  /*fa60*/  FMUL R6, R15, R6 ;  /* 0x000000060f067220 */ /* 0x000fe20000400000 */
[----:B------:R-:W-:Y:S01]  /*fa70*/  FMUL R19, R230, R19 ;  /* 0x00000013e6137220 */ /* 0x000fe20000400000 */
[----:B------:R-:W-:Y:S01]  /*fa80*/  SEL R229, R229, RZ, P2 ;  /* 0x000000ffe5e57207 */ /* 0x000fe20001000000 */
[----:B------:R-:W-:Y:S01]  /*fa90*/  FADD R0, R5, R0 ;  /* 0x0000000005007221 */ /* 0x000fe20000000000 */
[----:B------:R-:W-:Y:S01]  /*faa0*/  SEL R5, R22, RZ, !P3 ;  /* 0x000000ff16057207 */ /* 0x000fe20005800000 */
[----:B------:R-:W-:Y:S01]  /*fab0*/  FMUL R32, R13, R32 ;  /* 0x000000200d207220 */ /* 0x000fe20000400000 */
[----:B------:R-:W-:Y:S01]  /*fac0*/  FSEL R13, R6, -RZ, P2 ;  /* 0x800000ff060d7208 */ /* 0x000fe20001000000 */
[----:B------:R-:W-:Y:S01]  /*fad0*/  FMUL R24, R12, R19 ;  /* 0x000000130c187220 */ /* 0x000fe20000400000 */
[----:B------:R-:W-:-:S02]  /*fae0*/  SEL R228, R228, RZ, P2 ;  /* 0x000000ffe4e47207 */ /* 0x000fc40001000000 */
[----:B------:R-:W-:Y:S01]  /*faf0*/  SEL R6, R20, RZ, !P3 ;  /* 0x000000ff14067207 */ /* 0x000fe20005800000 */
[----:B------:R-:W-:Y:S01]  /*fb00*/  FADD R5, R5, 1 ;  /* 0x3f80000005057421 */ /* 0x000fe20000000000 */
[----:B------:R-:W-:Y:S02]  /*fb10*/  SHF.L.U32 R12, R229, 0x10, RZ ;  /* 0x00000010e50c7819 */ /* 0x000fe400000006ff */
[----:B------:R-:W-:Y:S01]  /*fb20*/  SHF.L.U32 R15, R228, 0x10, RZ ;  /* 0x00000010e40f7819 */ /* 0x000fe200000006ff */
[----:B------:R-:W-:Y:S01]  /*fb30*/  FADD R6, R6, 1 ;  /* 0x3f80000006067421 */ /* 0x000fe20000000000 */
[----:B------:R-:W-:Y:S01]  /*fb40*/  SEL R20, R21, RZ, !P3 ;  /* 0x000000ff15147207 */ /* 0x000fe20005800000 */
[----:B------:R-:W-:Y:S01]  /*fb50*/  FADD R2, R13, R2 ;  /* 0x000000020d027221 */ /* 0x000fe20000000000 */
[----:B------:R-:W-:Y:S01]  /*fb60*/  SEL R23, R23, RZ, !P3 ;  /* 0x000000ff17177207 */ /* 0x000fe20005800000 */
[----:B------:R-:W-:Y:S01]  /*fb70*/  FMUL R19, R12, R5 ;  /* 0x000000050c137220 */ /* 0x000fe20000400000 */
[----:B------:R-:W-:-:S02]  /*fb80*/  PRMT R229, R229, 0x7632, R229 ;  /* 0x00007632e5e57816 */ /* 0x000fc400000000e5 */
[----:B------:R-:W-:Y:S01]  /*fb90*/  PRMT R228, R228, 0x7632, R228 ;  /* 0x00007632e4e47816 */ /* 0x000fe200000000e4 */
[----:B------:R-:W-:Y:S01]  /*fba0*/  IMAD.WIDE R12, R17, R16, c[0x0][0x728] ;  /* 0x0001ca00110c7625 */ /* 0x000fe200078e0210 */
[----:B------:R-:W-:Y:S01]  /*fbb0*/  FMUL R15, R15, R6 ;  /* 0x000000060f0f7220 */ /* 0x000fe20000400000 */
[----:B------:R-:W-:Y:S01]  /*fbc0*/  SHF.L.U32 R14, R229, 0x10, RZ ;  /* 0x00000010e50e7819 */ /* 0x000fe200000006ff */
[----:B------:R-:W-:Y:S01]  /*fbd0*/  FADD R5, R23, 1 ;  /* 0x3f80000017057421 */ /* 0x000fe20000000000 */
[----:B------:R-:W-:Y:S01]  /*fbe0*/  SHF.L.U32 R21, R228, 0x10, RZ ;  /* 0x00000010e4157819 */ /* 0x000fe200000006ff */
[----:B------:R-:W-:Y:S01]  /*fbf0*/  FADD R6, R20, 1 ;  /* 0x3f80000014067421 */ /* 0x000fe20000000000 */
[----:B0-----:R0:W-:Y:S01]  /*fc00*/  @P0 STG.E.128 [R12.64], R40 ;  /* 0x000000280c000986 */ /* 0x0011e2000c101d20 */
[----:B------:R-:W-:Y:S01]  /*fc10*/  PLOP3.LUT P0, PT, PT, PT, UP0, 0x80, 0x0 ;  /* 0x000000000000781c */ /* 0x000fe20003f0f008 */
[----:B------:R-:W-:Y:S01]  /*fc20*/  FMUL R14, R14, R5 ;  /* 0x000000050e0e7220 */ /* 0x000fe20000400000 */
[----:B------:R-:W-:Y:S01]  /*fc30*/  FMUL R6, R21, R6 ;  /* 0x0000000615067220 */ /* 0x000fe20000400000 */
[----:B------:R-:W-:Y:S01]  /*fc40*/  FMUL R19, R10, R19 ;  /* 0x000000130a137220 */ /* 0x000fe20000400000 */
[----:B------:R-:W-:Y:S01]  /*fc50*/  FMUL R15, R8, R15 ;  /* 0x0000000f080f7220 */ /* 0x000fe20000400000 */
[----:B------:R-:W-:Y:S01]  /*fc60*/  FMUL R14, R11, R14 ;  /* 0x0000000e0b0e7220 */ /* 0x000fe20000400000 */
[----:B------:R-:W-:Y:S01]  /*fc70*/  FMUL R6, R9, R6 ;  /* 0x0000000609067220 */ /* 0x000fe20000400000 */
[----:B------:R-:W-:Y:S01]  /*fc80*/  IMAD.WIDE R16, R18, R16, c[0x0][0x728] ;  /* 0x0001ca0012107625 */ /* 0x000fe200078e0210 */
[----:B------:R-:W-:-:S02]  /*fc90*/  FSEL R32, R32, -RZ, P2 ;  /* 0x800000ff20207208 */ /* 0x000fc40001000000 */
[----:B------:R-:W-:Y:S02]  /*fca0*/  FSEL R5, R24, -RZ, P2 ;  /* 0x800000ff18057208 */ /* 0x000fe40001000000 */
[----:B------:R-:W-:Y:S02]  /*fcb0*/  FSEL R19, R19, -RZ, P2 ;  /* 0x800000ff13137208 */ /* 0x000fe40001000000 */
[----:B------:R-:W-:Y:S02]  /*fcc0*/  FSEL R15, R15, -RZ, P2 ;  /* 0x800000ff0f0f7208 */ /* 0x000fe40001000000 */
[----:B------:R-:W-:Y:S02]  /*fcd0*/  FSEL R14, R14, -RZ, P2 ;  /* 0x800000ff0e0e7208 */ /* 0x000fe40001000000 */
[----:B------:R-:W-:Y:S01]  /*fce0*/  FSEL R6, R6, -RZ, P2 ;  /* 0x800000ff06067208 */ /* 0x000fe20001000000 */
[----:B-1----:R0:W-:Y:S01]  /*fcf0*/  @P1 STG.E.128 [R16.64], R36 ;  /* 0x0000002410001986 */ /* 0x0021e2000c101d20 */
[----:B------:R-:W-:-:S02]  /*fd00*/  UPLOP3.LUT UP0, UPT, UPT, UPT, UPT, 0x40, 0x0 ;  /* 0x000000000000789c */ /* 0x000fc40003f0e870 */
[----:B------:R-:W-:Y:S01]  /*fd10*/  UMOV UR58, 0x800 ;  /* 0x00000800003a7882 */ /* 0x000fe20000000000 */
[----:B------:R-:W-:Y:S01]  /*fd20*/  FADD R3, R32, R3 ;  /* 0x0000000320037221 */ /* 0x000fe20000000000 */
[----:B------:R-:W-:Y:S01]  /*fd30*/  FADD R240, R5, R240 ;  /* 0x000000f005f07221 */ /* 0x000fe20000000000 */
[----:B------:R-:W-:Y:S01]  /*fd40*/  FADD R242, R19, R242 ;  /* 0x000000f213f27221 */ /* 0x000fe20000000000 */
[----:B------:R-:W-:Y:S01]  /*fd50*/  FADD R244, R15, R244 ;  /* 0x000000f40ff47221 */ /* 0x000fe20000000000 */
[----:B------:R-:W-:Y:S01]  /*fd60*/  FADD R241, R14, R241 ;  /* 0x000000f10ef17221 */ /* 0x000fe20000000000 */
[----:B------:R-:W-:Y:S01]  /*fd70*/  FADD R243, R6, R243 ;  /* 0x000000f306f37221 */ /* 0x000fe20000000000 */
[----:B------:R-:W-:Y:S01]  /*fd80*/  @!P0 CALL.REL.NOINC `(.L_x_0) ;  /* 0x0000001000008944 */ /* 0x000fe20003c00000 */
[----:B------:R-:W-:Y:S05]  /*fd90*/  BRA `(.L_x_1) ;  /* 0xffff207000007947 */ /* 0x000fea000383ffff */
.L_x_0:
[----:B------:R-:W-:-:S02]  /*fda0*/  NOP ;  /* 0x0000000000007918 */ /* 0x000fc40000000000 */
[----:B------:R-:W-:Y:S01]  /*fdb0*/  FADD R243, R244, R243 ;  /* 0x000000f3f4f37221 */ /* 0x000fe20000000000 */
[----:B------:R-:W-:Y:S01]  /*fdc0*/  SHF.R.U32.HI R10, RZ, 0x5, R4 ;  /* 0x00000005ff0a7819 */ /* 0x000fe20000011604 */
[----:B------:R-:W-:Y:S06]  /*fdd0*/  BAR.SYNC 0x0 ;  /* 0x0000000000007b1d */ /* 0x000fec0000000000 */
[----:B------:R-:W-:Y:S01]  /*fde0*/  FADD R242, R242, R243 ;  /* 0x000000f3f2f27221 */ /* 0x000fe20000000000 */
[C---:B------:R-:W-:Y:S01]  /*fdf0*/  LOP3.LUT P3, RZ, R4.reuse, 0x1f, RZ, 0xc0, !PT ;  /* 0x0000001f04ff7812 */ /* 0x040fe2000786c0ff */
[----:B------:R-:W-:Y:S01]  /*fe00*/  ULDC.64 UR6, c[0x0][0x658] ;  /* 0x0001960000067ab9 */ /* 0x000fe20000000a00 */
[----:B------:R-:W-:Y:S01]  /*fe10*/  ISETP.GE.AND P4, PT, R4, 0x8, PT ;  /* 0x000000080400780c */ /* 0x000fe20003f86270 */
[----:B------:R-:W-:Y:S01]  /*fe20*/  FADD R241, R241, R242 ;  /* 0x000000f2f1f17221 */ /* 0x000fe20000000000 */
[----:B------:R-:W-:Y:S01]  /*fe30*/  SHF.L.U32 R10, R10, 0x2, RZ ;  /* 0x000000020a0a7819 */ /* 0x000fe200000006ff */
[----:B------:R-:W-:Y:S01]  /*fe40*/  USHF.R.S32.HI UR5, URZ, 0x1f, UR59 ;  /* 0x0000001f3f057899 */ /* 0x000fe2000801143b */
[----:B------:R-:W-:Y:S01]  /*fe50*/  LOP3.LUT P0, RZ, R4, 0x7, RZ, 0xc0, !PT ;  /* 0x0000000704ff7812 */ /* 0x000fe2000780c0ff */
[----:B------:R-:W-:Y:S01]  /*fe60*/  FADD R240, R240, R241 ;  /* 0x000000f1f0f07221 */ /* 0x000fe20000000000 */
[----:B------:R-:W-:Y:S01]  /*fe70*/  ULEA UR6, UP0, UR59, UR6, 0x2 ;  /* 0x000000063b067291 */ /* 0x000fe2000f80103f */
[----:B------:R-:W-:-:S02]  /*fe80*/  PLOP3.LUT P1, PT, PT, PT, UP1, 0x80, 0x0 ;  /* 0x000000000000781c */ /* 0x000fc40003f2f018 */
[----:B------:R-:W-:Y:S01]  /*fe90*/  FADD R3, R3, R240 ;  /* 0x000000f003037221 */ /* 0x000fe20000000000 */
[----:B------:R-:W-:Y:S01]  /*fea0*/  ISETP.LT.AND P0, PT, R4, 0x8, !P0 ;  /* 0x000000080400780c */ /* 0x000fe20004701270 */
[----:B------:R-:W-:Y:S02]  /*feb0*/  ULEA.HI.X UR7, UR59, UR7, UR5, 0x2, UP0 ;  /* 0x000000073b077291 */ /* 0x000fe400080f1405 */
[----:B------:R-:W-:-:S04]  /*fec0*/  FADD R3, R0, R3 ;  /* 0x0000000300037221 */ /* 0x000fc80000000000 */
[----:B------:R-:W-:-:S05]  /*fed0*/  FADD R3, R2, R3 ;  /* 0x0000000302037221 */ /* 0x000fca0000000000 */
[----:B------:R-:W1:Y:S02]  /*fee0*/  SHFL.BFLY PT, R0, R3, 0x10, 0x1f ;  /* 0x0e001f0003007f89 */ /* 0x000e6400000e0000 */
[----:B-1----:R-:W-:-:S05]  /*fef0*/  FADD R0, R3, R0 ;  /* 0x0000000003007221 */ /* 0x002fca0000000000 */
[----:B------:R-:W1:Y:S02]  /*ff00*/  SHFL.BFLY PT, R5, R0, 0x8, 0x1f ;  /* 0x0d001f0000057f89 */ /* 0x000e6400000e0000 */
[----:B-1----:R-:W-:-:S05]  /*ff10*/  FADD R5, R0, R5 ;  /* 0x0000000500057221 */ /* 0x002fca0000000000 */
[----:B------:R-:W1:Y:S02]  /*ff20*/  SHFL.BFLY PT, R2, R5, 0x4, 0x1f ;  /* 0x0c801f0005027f89 */ /* 0x000e6400000e0000 */
[----:B-1----:R-:W-:-:S05]  /*ff30*/  FADD R6, R5, R2 ;  /* 0x0000000205067221 */ /* 0x002fca0000000000 */
[----:B------:R-:W1:Y:S02]  /*ff40*/  SHFL.BFLY PT, R9, R6, 0x2, 0x1f ;  /* 0x0c401f0006097f89 */ /* 0x000e6400000e0000 */
[----:B-1----:R-:W-:-:S05]  /*ff50*/  FADD R9, R6, R9 ;  /* 0x0000000906097221 */ /* 0x002fca0000000000 */
[----:B------:R-:W1:Y:S02]  /*ff60*/  SHFL.BFLY PT, R2, R9, 0x1, 0x1f ;  /* 0x0c201f0009027f89 */ /* 0x000e6400000e0000 */
[----:B-1----:R-:W-:Y:S01]  /*ff70*/  FADD R11, R9, R2 ;  /* 0x00000002090b7221 */ /* 0x002fe20000000000 */
[----:B------:R-:W-:Y:S02]  /*ff80*/  LOP3.LUT R2, R10, 0x1c, RZ, 0xe2, !PT ;  /* 0x0000001c0a027812 */ /* 0x000fe400078ee2ff */
[----:B------:R-:W-:-:S03]  /*ff90*/  MOV R9, UR7 ;  /* 0x0000000700097c02 */ /* 0x000fc60008000f00 */
[----:B------:R-:W-:Y:S04]  /*ffa0*/  @!P3 STS [R2], R11 ;  /* 0x0000000b0200b388 */ /* 0x000fe80000000800 */
[----:B------:R-:W-:Y:S06]  /*ffb0*/  BAR.SYNC 0x0 ;  /* 0x0000000000007b1d */ /* 0x000fec0000000000 */
[----:B------:R-:W1:Y:S04]  /*ffc0*/  @!P4 LDS R8, [R4.X4] ;  /* 0x000000000408c984 */ /* 0x000e680000004800 */
[----:B-1----:R-:W1:Y:S02]  /*ffd0*/  SHFL.BFLY PT, R3, R8, 0x4, 0x1f ;  /* 0x0c801f0008037f89 */ /* 0x002e6400000e0000 */
[----:B-1----:R-:W-:Y:S01]  /*ffe0*/  FADD R3, R8, R3 ;  /* 0x0000000308037221 */ /* 0x002fe20000000000 */
[----:B------:R-:W-:-:S04]  /*fff0*/  IMAD.U32 R8, RZ, RZ, UR6 ;  /* 0x00000006ff087e24 */ /* 0x000fc8000f8e00ff */
[----:B------:R-:W1:Y:S02]  /*10000*/  SHFL.BFLY PT, R0, R3, 0x2, 0x1f ;  /* 0x0c401f0003007f89 */ /* 0x000e6400000e0000 */
[----:B-1----:R-:W-:-:S05]  /*10010*/  FADD R0, R3, R0 ;  /* 0x0000000003007221 */ /* 0x002fca0000000000 */
[----:B------:R-:W1:Y:S02]  /*10020*/  SHFL.BFLY PT, R5, R0, 0x1, 0x1f ;  /* 0x0c201f0000057f89 */ /* 0x000e6400000e0000 */
[----:B-1----:R-:W-:-:S05]  /*10030*/  FADD R5, R0, R5 ;  /* 0x0000000500057221 */ /* 0x002fca0000000000 */
[----:B------:R-:W-:Y:S04]  /*10040*/  @P0 STS [R4.X4], R5 ;  /* 0x0000000504000388 */ /* 0x000fe80000004800 */
[----:B------:R-:W-:Y:S06]  /*10050*/  BAR.SYNC 0x0 ;  /* 0x0000000000007b1d */ /* 0x000fec0000000000 */
[----:B------:R-:W2:Y:S01]  /*10060*/  @!P1 LDG.E.EL R8, [R8.64] ;  /* 0x0000002008089981 */ /* 0x000ea2000c2e1900 */
[----:B------:R-:W-:Y:S01]  /*10070*/  PLOP3.LUT P1, PT, PT, PT, UP1, 0x80, 0x0 ;  /* 0x000000000000781c */ /* 0x000fe20003f2f018 */
[----:B------:R-:W-:Y:S01]  /*10080*/  UMOV UR5, URZ ;  /* 0x0000003f00057c82 */ /* 0x000fe20008000000 */
[----:B------:R-:W-:Y:S01]  /*10090*/  MOV R5, RZ ;  /* 0x000000ff00057202 */ /* 0x000fe20000000f00 */
[----:B------:R-:W1:Y:S01]  /*100a0*/  LDS R0, [RZ] ;  /* 0x00000000ff007984 */ /* 0x000e620000000800 */
[----:B------:R-:W-:Y:S01]  /*100b0*/  MOV R6, RZ ;  /* 0x000000ff00067202 */ /* 0x000fe20000000f00 */
[----:B0-----:R-:W-:Y:S01]  /*100c0*/  CS2R R36, SRZ ;  /* 0x0000000000247805 */ /* 0x001fe2000001ff00 */
[----:B------:R-:W-:Y:S01]  /*100d0*/  CS2R R38, SRZ ;  /* 0x0000000000267805 */ /* 0x000fe2000001ff00 */
[----:B------:R-:W-:Y:S01]  /*100e0*/  MOV R40, RZ ;  /* 0x000000ff00287202 */ /* 0x000fe20000000f00 */
[----:B------:R-:W-:-:S02]  /*100f0*/  UPLOP3.LUT UP0, UPT, UPT, UPT, UPT, 0x80, 0x0 ;  /* 0x000000000000789c */ /* 0x000fc40003f0f070 */
[----:B------:R-:W-:Y:S01]  /*10100*/  UMOV UR6, URZ ;  /* 0x0000003f00067c82 */ /* 0x000fe20008000000 */
[----:B-1----:R-:W-:Y:S02]  /*10110*/  FMUL R0, R0, -0.5 ;  /* 0xbf00000000007820 */ /* 0x002fe40000400000 */
[----:B--2---:R-:W0:Y:S02]  /*10120*/  @!P1 R2UR UR5, R8 ;  /* 0x00000000080593c2 */ /* 0x004e2400000e0000 */
[----:B0-----:R-:W-:-:S05]  /*10130*/  MOV R3, UR5 ;  /* 0x0000000500037c02 */ /* 0x001fca0008000f00 */
[----:B------:R-:W-:-:S04]  /*10140*/  FMUL R3, R3, UR5 ;  /* 0x0000000503037c20 */ /* 0x000fc80008400000 */
[----:B------:R-:W-:-:S04]  /*10150*/  FMUL R3, R3, UR5 ;  /* 0x0000000503037c20 */ /* 0x000fc80008400000 */
[----:B------:R-:W-:Y:S01]  /*10160*/  FMUL R0, R0, R3 ;  /* 0x0000000300007220 */ /* 0x000fe20000400000 */
[----:B------:R-:W-:-:S03]  /*10170*/  MOV R3, RZ ;  /* 0x000000ff00037202 */ /* 0x000fc60000000f00 */
[----:B------:R-:W-:-:S01]  /*10180*/  FMUL R53, R0, 0.00043402778101153671741 ;  /* 0x39e38e3900357820 */ /* 0x000fc20000400000 */
.L_x_2:
[----:B------:R-:W-:Y:S01]  /*10190*/  IMAD.SHL.U32 R43, R246, 0x8, RZ ;  /* 0x00000008f62b7824 */ /* 0x000fe200078e00ff */
[----:B------:R-:W-:Y:S01]  /*101a0*/  MOV R8, UR59 ;  /* 0x0000003b00087c02 */ /* 0x000fe20008000f00 */
[----:B------:R-:W-:Y:S01]  /*101b0*/  CS2R R44, SRZ ;  /* 0x00000000002c7805 */ /* 0x000fe2000001ff00 */
[----:B------:R-:W-:Y:S01]  /*101c0*/  MOV R34, UR59 ;  /* 0x0000003b00227c02 */ /* 0x000fe20008000f00 */
[----:B------:R-:W-:Y:S01]  /*101d0*/  CS2R R46, SRZ ;  /* 0x00000000002e7805 */ /* 0x000fe2000001ff00 */
[C---:B------:R-:W-:Y:S01]  /*101e0*/  LOP3.LUT R41, R43.reuse, UR6, RZ, 0xfc, !PT ;  /* 0x000000062b297c12 */ /* 0x040fe2000f8efcff */
[----:B------:R-:W-:Y:S01]  /*101f0*/  CS2R R48, SRZ ;  /* 0x0000000000307805 */ /* 0x000fe2000001ff00 */
[----:B------:R-:W-:Y:S01]  /*10200*/  IADD3 R0, P1, R43, UR6, RZ ;  /* 0x000000062b007c10 */ /* 0x000fe2000ff3e0ff */
[----:B------:R-:W-:Y:S01]  /*10210*/  CS2R R50, SRZ ;  /* 0x0000000000327805 */ /* 0x000fe2000001ff00 */
[----:B------:R-:W-:Y:S01]  /*10220*/  ISETP.GE.U32.AND P6, PT, R41, 0x900, PT ;  /* 0x000009002900780c */ /* 0x000fe20003fc6070 */
[----:B------:R-:W-:Y:S01]  /*10230*/  IMAD R34, R34, 0x900, R41 ;  /* 0x0000090022227824 */ /* 0x000fe200078e0229 */
[----:B------:R-:W-:-:S02]  /*10240*/  IADD3.X R9, RZ, RZ, RZ, P1, !PT ;  /* 0x000000ffff097210 */ /* 0x000fc40000ffe4ff */
[----:B------:R-:W-:Y:S02]  /*10250*/  ISETP.LT.AND P5, PT, R8, 0x4, !P6 ;  /* 0x000000040800780c */ /* 0x000fe400077a1270 */
[C---:B0-----:R-:W-:Y:S02]  /*10260*/  SHF.L.U64.HI R14, R0.reuse, 0x2, R9 ;  /* 0x00000002000e7819 */ /* 0x041fe40000010209 */
[----:B------:R-:W-:Y:S02]  /*10270*/  SHF.L.U32 R32, R0, 0x2, RZ ;  /* 0x0000000200207819 */ /* 0x000fe400000006ff */
[----:B------:R-:W-:Y:S02]  /*10280*/  MOV R35, 0x2 ;  /* 0x0000000200237802 */ /* 0x000fe40000000f00 */
[----:B------:R-:W-:Y:S02]  /*10290*/  IADD3 R0, R43, 0x4, RZ ;  /* 0x000000042b007810 */ /* 0x000fe40007ffe0ff */
[----:B------:R-:W-:Y:S01]  /*102a0*/  MOV R13, UR59 ;  /* 0x0000003b000d7c02 */ /* 0x000fe20008000f00 */
[----:B------:R-:W-:Y:S01]  /*102b0*/  IMAD.WIDE R10, R34, R35, c[0x0][0x648] ;  /* 0x00019200220a7625 */ /* 0x000fe200078e0223 */
[----:B------:R-:W-:-:S02]  /*102c0*/  LOP3.LUT R12, R0, UR6, RZ, 0xfc, !PT ;  /* 0x00000006000c7c12 */ /* 0x000fc4000f8efcff */
[----:B------:R-:W-:Y:S01]  /*102d0*/  IADD3 R8, P1, R32, c[0x0][0x650], RZ ;  /* 0x0001940020087a10 */ /* 0x000fe20007f3e0ff */
[----:B------:R-:W-:Y:S01]  /*102e0*/  IMAD.MOV.U32 R55, RZ, RZ, 0x4 ;  /* 0x00000004ff377424 */ /* 0x000fe200078e00ff */
[----:B------:R0:W2:Y:S01]  /*102f0*/  @P5 LDG.E.EF.128 R44, [R10.64] ;  /* 0x000000200a2c5981 */ /* 0x0000a2000c0e1d00 */
[----:B------:R-:W-:Y:S01]  /*10300*/  IMAD R12, R13, 0x900, R12 ;  /* 0x000009000d0c7824 */ /* 0x000fe200078e020c */
[----:B------:R-:W-:Y:S01]  /*10310*/  IADD3.X R9, R14, c[0x0][0x654], RZ, P1, !PT ;  /* 0x000195000e097a10 */ /* 0x000fe20000ffe4ff */
[----:B------:R-:W-:Y:S01]  /*10320*/  CS2R R28, SRZ ;  /* 0x00000000001c7805 */ /* 0x000fe2000001ff00 */
[----:B------:R-:W-:-:S03]  /*10330*/  CS2R R30, SRZ ;  /* 0x00000000001e7805 */ /* 0x000fc6000001ff00 */
[----:B------:R1:W3:Y:S01]  /*10340*/  @!P6 LDG.E.EL.128 R48, [R8.64+0x10] ;  /* 0x000010200830e981 */ /* 0x0002e2000c2e1d00 */
[----:B0-----:R-:W-:Y:S01]  /*10350*/  IMAD.WIDE R10, R12, R55, c[0x0][0x728] ;  /* 0x0001ca000c0a7625 */ /* 0x001fe200078e0237 */
[----:B------:R-:W-:-:S04]  /*10360*/  CS2R R24, SRZ ;  /* 0x0000000000187805 */ /* 0x000fc8000001ff00 */
[----:B------:R0:W4:Y:S01]  /*10370*/  @P5 LDG.E.EF.128 R28, [R10.64] ;  /* 0x000000200a1c5981 */ /* 0x000122000c0e1d00 */
[----:B------:R-:W-:Y:S01]  /*10380*/  CS2R R26, SRZ ;  /* 0x00000000001a7805 */ /* 0x000fe2000001ff00 */
[----:B-1----:R-:W-:-:S05]  /*10390*/  IMAD.WIDE.U32 R8, R41, R55, c[0x0][0x650] ;  /* 0x0001940029087625 */ /* 0x002fca00078e0037 */
[----:B------:R1:W5:Y:S01]  /*103a0*/  @!P6 LDG.E.EL.128 R24, [R8.64] ;  /* 0x000000200818e981 */ /* 0x000362000c2e1d00 */
[----:B------:R-:W-:Y:S01]  /*103b0*/  CS2R R20, SRZ ;  /* 0x0000000000147805 */ /* 0x000fe2000001ff00 */
[----:B------:R-:W-:Y:S01]  /*103c0*/  CS2R R22, SRZ ;  /* 0x0000000000167805 */ /* 0x000fe2000001ff00 */
[----:B------:R-:W-:Y:S01]  /*103d0*/  IMAD.WIDE R12, R34, R55, c[0x0][0x728] ;  /* 0x0001ca00220c7625 */ /* 0x000fe200078e0237 */
[----:B------:R-:W-:-:S04]  /*103e0*/  IADD3 R32, P1, R32, c[0x0][0x628], RZ ;  /* 0x00018a0020207a10 */ /* 0x000fc80007f3e0ff */
[----:B------:R0:W5:Y:S01]  /*103f0*/  @P5 LDG.E.EF.128 R20, [R12.64] ;  /* 0x000000200c145981 */ /* 0x000162000c0e1d00 */
[----:B------:R-:W-:Y:S01]  /*10400*/  CS2R R16, SRZ ;  /* 0x0000000000107805 */ /* 0x000fe2000001ff00 */
[----:B------:R-:W-:Y:S01]  /*10410*/  CS2R R18, SRZ ;  /* 0x0000000000127805 */ /* 0x000fe2000001ff00 */
[----:B------:R-:W-:Y:S01]  /*10420*/  IADD3.X R33, R14, c[0x0][0x62c], RZ, P1, !PT ;  /* 0x00018b000e217a10 */ /* 0x000fe20000ffe4ff */
[----:B-1----:R-:W-:Y:S01]  /*10430*/  CS2R R8, SRZ ;  /* 0x0000000000087805 */ /* 0x002fe2000001ff00 */
[----:B0-----:R-:W-:-:S03]  /*10440*/  CS2R R10, SRZ ;  /* 0x00000000000a7805 */ /* 0x001fc6000001ff00 */
[----:B------:R0:W5:Y:S01]  /*10450*/  @!P6 LDG.E.EL.128 R16, [R32.64+0x10] ;  /* 0x000010202010e981 */ /* 0x000162000c2e1d00 */
[----:B------:R-:W-:-:S05]  /*10460*/  IMAD.WIDE R34, R34, R35, c[0x0][0x618] ;  /* 0x0001860022227625 */ /* 0x000fca00078e0223 */
[----:B------:R1:W5:Y:S01]  /*10470*/  @P5 LDG.E.EL.128 R8, [R34.64] ;  /* 0x0000002022085981 */ /* 0x000362000c2e1d00 */
[----:B------:R-:W-:Y:S01]  /*10480*/  CS2R R12, SRZ ;  /* 0x00000000000c7805 */ /* 0x000fe2000001ff00 */
[----:B------:R-:W-:Y:S01]  /*10490*/  CS2R R14, SRZ ;  /* 0x00000000000e7805 */ /* 0x000fe2000001ff00 */
[----:B0-----:R-:W-:-:S05]  /*104a0*/  IMAD.WIDE.U32 R32, R41, R55, c[0x0][0x628] ;  /* 0x00018a0029207625 */ /* 0x001fca00078e0037 */
[----:B------:R0:W5:Y:S01]  /*104b0*/  @!P6 LDG.E.EL.128 R12, [R32.64] ;  /* 0x00000020200ce981 */ /* 0x000162000c2e1d00 */
[----:B------:R-:W-:Y:S02]  /*104c0*/  SHF.L.U32 R54, R246, 0x2, RZ ;  /* 0x00000002f6367819 */ /* 0x000fe400000006ff */
[----:B------:R-:W-:Y:S02]  /*104d0*/  MOV R52, UR59 ;  /* 0x0000003b00347c02 */ /* 0x000fe40008000f00 */
[----:B------:R-:W-:Y:S02]  /*104e0*/  LOP3.LUT R41, R54, UR6, RZ, 0xfc, !PT ;  /* 0x0000000636297c12 */ /* 0x000fe4000f8efcff */
[----:B------:R-:W-:-:S03]  /*104f0*/  PLOP3.LUT P1, PT, PT, PT, UP1, 0x40, 0x0 ;  /* 0x000000000000781c */ /* 0x000fc60003f2e818 */
[----:B------:R-:W-:Y:S01]  /*10500*/  IMAD R52, R52, 0x900, R41 ;  /* 0x0000090034347824 */ /* 0x000fe200078e0229 */
[----:B------:R-:W-:Y:S02]  /*10510*/  ISETP.LT.U32.AND P1, PT, R41, 0x900, P1 ;  /* 0x000009002900780c */ /* 0x000fe40000f21070 */
[----:B------:R-:W-:Y:S01]  /*10520*/  PLOP3.LUT P2, PT, PT, PT, UP1, 0x40, 0x0 ;  /* 0x000000000000781c */ /* 0x000fe20003f4e818 */
[----:B------:R-:W-:Y:S06]  /*10530*/  BAR.SYNC 0x0 ;  /* 0x0000000000007b1d */ /* 0x000fec0000000000 */
[----:B--2---:R-:W-:-:S02]  /*10540*/  SEL R47, R47, RZ, P5 ;  /* 0x000000ff2f2f7207 */ /* 0x004fc40002800000 */
[----:B------:R-:W-:Y:S02]  /*10550*/  SEL R46, R46, RZ, P5 ;  /* 0x000000ff2e2e7207 */ /* 0x000fe40002800000 */
[----:B0-----:R-:W-:Y:S02]  /*10560*/  PRMT R33, R47, 0x7632, R33 ;  /* 0x000076322f217816 */ /* 0x001fe40000000021 */
[----:B---3--:R-:W-:Y:S02]  /*10570*/  SEL R50, R50, RZ, !P6 ;  /* 0x000000ff32327207 */ /* 0x008fe40007000000 */
[----:B-1----:R-:W-:Y:S02]  /*10580*/  SEL R34, R51, RZ, !P6 ;  /* 0x000000ff33227207 */ /* 0x002fe40007000000 */
[----:B------:R-:W-:Y:S02]  /*10590*/  SEL R48, R48, RZ, !P6 ;  /* 0x000000ff30307207 */ /* 0x000fe40007000000 */
[----:B------:R-:W-:-:S02]  /*105a0*/  SHF.L.U32 R42, R47, 0x10, RZ ;  /* 0x000000102f2a7819 */ /* 0x000fc400000006ff */
[----:B------:R-:W-:Y:S01]  /*105b0*/  SHF.L.U32 R41, R33, 0x10, RZ ;  /* 0x0000001021297819 */ /* 0x000fe200000006ff */
[----:B------:R-:W-:Y:S01]  /*105c0*/  FADD R33, R50, 1 ;  /* 0x3f80000032217421 */ /* 0x000fe20000000000 */
[----:B----4-:R-:W-:Y:S02]  /*105d0*/  SEL R47, R30, RZ, P5 ;  /* 0x000000ff1e2f7207 */ /* 0x010fe40002800000 */
[----:B------:R-:W-:Y:S02]  /*105e0*/  SEL R49, R49, RZ, !P6 ;  /* 0x000000ff31317207 */ /* 0x000fe40007000000 */
[----:B------:R-:W-:Y:S01]  /*105f0*/  PRMT R32, R46, 0x7632, R32 ;  /* 0x000076322e207816 */ /* 0x000fe20000000020 */
[----:B------:R-:W-:Y:S01]  /*10600*/  FADD R34, R34, 1 ;  /* 0x3f80000022227421 */ /* 0x000fe20000000000 */
[----:B------:R-:W-:Y:S01]  /*10610*/  SEL R50, R31, RZ, P5 ;  /* 0x000000ff1f327207 */ /* 0x000fe20002800000 */
[----:B------:R-:W-:Y:S01]  /*10620*/  FADD R30, R48, 1 ;  /* 0x3f800000301e7421 */ /* 0x000fe20000000000 */
[----:B------:R-:W-:Y:S01]  /*10630*/  SHF.L.U32 R31, R46, 0x10, RZ ;  /* 0x000000102e1f7819 */ /* 0x000fe200000006ff */
[----:B------:R-:W-:Y:S01]  /*10640*/  FMUL R33, R42, R33 ;  /* 0x000000212a217220 */ /* 0x000fe20000400000 */
[----:B------:R-:W-:Y:S01]  /*10650*/  SEL R46, R28, RZ, P5 ;  /* 0x000000ff1c2e7207 */ /* 0x000fe20002800000 */
[----:B------:R-:W-:Y:S01]  /*10660*/  FMUL R28, R53, R47 ;  /* 0x0000002f351c7220 */ /* 0x000fe20000400000 */
[----:B------:R-:W-:Y:S01]  /*10670*/  SHF.L.U32 R35, R32, 0x10, RZ ;  /* 0x0000001020237819 */ /* 0x000fe200000006ff */
[----:B------:R-:W-:Y:S01]  /*10680*/  FADD R32, R49, 1 ;  /* 0x3f80000031207421 */ /* 0x000fe20000000000 */
[----:B------:R-:W-:Y:S01]  /*10690*/  SEL R48, R29, RZ, P5 ;  /* 0x000000ff1d307207 */ /* 0x000fe20002800000 */
[----:B------:R-:W-:Y:S01]  /*106a0*/  FMUL R34, R41, R34 ;  /* 0x0000002229227220 */ /* 0x000fe20000400000 */
[----:B------:R-:W-:Y:S01]  /*106b0*/  FMUL R29, R53, R50 ;  /* 0x00000032351d7220 */ /* 0x000fe20000400000 */
[----:B------:R-:W-:Y:S01]  /*106c0*/  SEL R45, R45, RZ, P5 ;  /* 0x000000ff2d2d7207 */ /* 0x000fe20002800000 */
[----:B------:R-:W-:Y:S01]  /*106d0*/  FMUL R30, R31, R30 ;  /* 0x0000001e1f1e7220 */ /* 0x000fe20000400000 */
[----:B------:R-:W-:Y:S01]  /*106e0*/  FFMA R28, R33, UR5, R28 ;  /* 0x00000005211c7c23 */ /* 0x000fe2000800001c */
[----:B------:R-:W-:Y:S01]  /*106f0*/  FMUL R32, R35, R32 ;  /* 0x0000002023207220 */ /* 0x000fe20000400000 */
[----:B------:R-:W-:Y:S01]  /*10700*/  FMUL R31, R53, R48 ;  /* 0x00000030351f7220 */ /* 0x000fe20000400000 */
[----:B-----5:R-:W-:Y:S01]  /*10710*/  SEL R33, R27, RZ, !P6 ;  /* 0x000000ff1b217207 */ /* 0x020fe20007000000 */
[----:B------:R-:W-:Y:S01]  /*10720*/  FFMA R34, R34, UR5, R29 ;  /* 0x0000000522227c23 */ /* 0x000fe2000800001d */
[----:B------:R-:W-:Y:S01]  /*10730*/  SEL R27, R24, RZ, !P6 ;  /* 0x000000ff181b7207 */ /* 0x000fe20007000000 */
[----:B------:R-:W-:Y:S01]  /*10740*/  FMUL R29, R53, R46 ;  /* 0x0000002e351d7220 */ /* 0x000fe20000400000 */
[----:B------:R-:W-:Y:S01]  /*10750*/  SEL R44, R44, RZ, P5 ;  /* 0x000000ff2c2c7207 */ /* 0x000fe20002800000 */
[----:B------:R-:W-:Y:S01]  /*10760*/  FFMA R31, R32, UR5, R31 ;  /* 0x00000005201f7c23 */ /* 0x000fe2000800001f */
[----:B------:R-:W-:-:S02]  /*10770*/  PRMT R24, R45, 0x7632, R24 ;  /* 0x000076322d187816 */ /* 0x000fc40000000018 */
[----:B------:R-:W-:Y:S01]  /*10780*/  SEL R26, R26, RZ, !P6 ;  /* 0x000000ff1a1a7207 */ /* 0x000fe20007000000 */
[----:B------:R-:W-:Y:S01]  /*10790*/  FFMA R29, R30, UR5, R29 ;  /* 0x000000051e1d7c23 */ /* 0x000fe2000800001d */
[----:B------:R-:W-:Y:S01]  /*107a0*/  SEL R32, R25, RZ, !P6 ;  /* 0x000000ff19207207 */ /* 0x000fe20007000000 */
[----:B------:R-:W-:Y:S01]  /*107b0*/  FADD R25, R27, 1 ;  /* 0x3f8000001b197421 */ /* 0x000fe20000000000 */
[----:B------:R-:W-:Y:S02]  /*107c0*/  SHF.L.U32 R30, R44, 0x10, RZ ;  /* 0x000000102c1e7819 */ /* 0x000fe400000006ff */
[----:B------:R-:W-:Y:S01]  /*107d0*/  SHF.L.U32 R27, R24, 0x10, RZ ;  /* 0x00000010181b7819 */ /* 0x000fe200000006ff */
[----:B------:R-:W-:Y:S01]  /*107e0*/  FADD R24, R33, 1 ;  /* 0x3f80000021187421 */ /* 0x000fe20000000000 */
[----:B------:R-:W-:Y:S01]  /*107f0*/  FADD R26, R26, 1 ;  /* 0x3f8000001a1a7421 */ /* 0x000fe20000000000 */
[----:B------:R-:W-:Y:S01]  /*10800*/  IMAD.U32 R45, R45, 0x10000, RZ ;  /* 0x000100002d2d7824 */ /* 0x000fe200078e00ff */
[----:B------:R-:W-:Y:S01]  /*10810*/  PRMT R44, R44, 0x7632, R44 ;  /* 0x000076322c2c7816 */ /* 0x000fe2000000002c */
[----:B------:R-:W-:Y:S01]  /*10820*/  FMUL R25, R30, R25 ;  /* 0x000000191e197220 */ /* 0x000fe20000400000 */
[----:B------:R-:W-:Y:S01]  /*10830*/  FMUL R24, R27, R24 ;  /* 0x000000181b187220 */ /* 0x000fe20000400000 */
[----:B------:R-:W-:Y:S01]  /*10840*/  FMUL R26, R45, R26 ;  /* 0x0000001a2d1a7220 */ /* 0x000fe20000400000 */
[----:B------:R-:W-:Y:S01]  /*10850*/  SEL R30, R22, RZ, P5 ;  /* 0x000000ff161e7207 */ /* 0x000fe20002800000 */
[----:B------:R-:W-:Y:S01]  /*10860*/  FADD R22, R32, 1 ;  /* 0x3f80000020167421 */ /* 0x000fe20000000000 */
[----:B------:R-:W-:-:S02]  /*10870*/  SHF.L.U32 R27, R44, 0x10, RZ ;  /* 0x000000102c1b7819 */ /* 0x000fc400000006ff */
[----:B------:R-:W-:Y:S02]  /*10880*/  SEL R41, R20, RZ, P5 ;  /* 0x000000ff14297207 */ /* 0x000fe40002800000 */
[----:B------:R-:W-:Y:S02]  /*10890*/  SEL R42, R23, RZ, P5 ;  /* 0x000000ff172a7207 */ /* 0x000fe40002800000 */
[----:B------:R-:W-:Y:S01]  /*108a0*/  SEL R45, R21, RZ, P5 ;  /* 0x000000ff152d7207 */ /* 0x000fe20002800000 */
[----:B------:R-:W-:Y:S01]  /*108b0*/  FMUL R22, R27, R22 ;  /* 0x000000161b167220 */ /* 0x000fe20000400000 */
[C---:B------:R-:W-:Y:S01]  /*108c0*/  FMUL R23, R53.reuse, R30 ;  /* 0x0000001e35177220 */ /* 0x040fe20000400000 */
[C---:B------:R-:W-:Y:S01]  /*108d0*/  FMUL R20, R53.reuse, R41 ;  /* 0x0000002935147220 */ /* 0x040fe20000400000 */
[C---:B------:R-:W-:Y:S01]  /*108e0*/  FMUL R21, R53.reuse, R42 ;  /* 0x0000002a35157220 */ /* 0x040fe20000400000 */
[----:B------:R-:W-:Y:S01]  /*108f0*/  FMUL R27, R53, R45 ;  /* 0x0000002d351b7220 */ /* 0x000fe20000400000 */
[----:B------:R-:W-:Y:S01]  /*10900*/  FFMA R23, R26, UR5, R23 ;  /* 0x000000051a177c23 */ /* 0x000fe20008000017 */
[----:B------:R-:W-:Y:S01]  /*10910*/  FFMA R20, R25, UR5, R20 ;  /* 0x0000000519147c23 */ /* 0x000fe20008000014 */
[----:B------:R-:W-:Y:S01]  /*10920*/  FFMA R21, R24, UR5, R21 ;  /* 0x0000000518157c23 */ /* 0x000fe20008000015 */
[----:B------:R-:W-:Y:S01]  /*10930*/  FFMA R22, R22, UR5, R27 ;  /* 0x0000000516167c23 */ /* 0x000fe2000800001b */
[----:B------:R-:W-:Y:S01]  /*10940*/  SEL R24, R16, RZ, !P6 ;  /* 0x000000ff10187207 */ /* 0x000fe20007000000 */
[----:B------:R-:W-:Y:S01]  /*10950*/  FFMA R35, R53, R50, R34 ;  /* 0x0000003235237223 */ /* 0x000fe20000000022 */
[----:B------:R-:W-:Y:S01]  /*10960*/  SEL R25, R17, RZ, !P6 ;  /* 0x000000ff11197207 */ /* 0x000fe20007000000 */
[C---:B------:R-:W-:Y:S01]  /*10970*/  FFMA R34, R53.reuse, R47, R28 ;  /* 0x0000002f35227223 */ /* 0x040fe2000000001c */
[----:B------:R-:W-:Y:S01]  /*10980*/  SEL R26, R18, RZ, !P6 ;  /* 0x000000ff121a7207 */ /* 0x000fe20007000000 */
[----:B------:R-:W-:Y:S01]  /*10990*/  FFMA R33, R53, R48, R31 ;  /* 0x0000003035217223 */ /* 0x000fe2000000001f */
[----:B------:R-:W-:Y:S01]  /*109a0*/  SEL R27, R19, RZ, !P6 ;  /* 0x000000ff131b7207 */ /* 0x000fe20007000000 */
[C---:B------:R-:W-:Y:S01]  /*109b0*/  FFMA R32, R53.reuse, R46, R29 ;  /* 0x0000002e35207223 */ /* 0x040fe2000000001d */
[C---:B------:R-:W-:Y:S01]  /*109c0*/  FFMA R18, R53.reuse, R30, R23 ;  /* 0x0000001e35127223 */ /* 0x040fe20000000017 */
[C---:B------:R-:W-:Y:S01]  /*109d0*/  FFMA R16, R53.reuse, R41, R20 ;  /* 0x0000002935107223 */ /* 0x040fe20000000014 */
[C---:B------:R-:W-:Y:S01]  /*109e0*/  FFMA R19, R53.reuse, R42, R21 ;  /* 0x0000002a35137223 */ /* 0x040fe20000000015 */
[----:B------:R-:W-:Y:S01]  /*109f0*/  FFMA R17, R53, R45, R22 ;  /* 0x0000002d35117223 */ /* 0x000fe20000000016 */
[----:B------:R-:W-:Y:S01]  /*10a00*/  STS.128 [R7+0x10], R32 ;  /* 0x0000102007007388 */ /* 0x000fe20000000c00 */
[----:B------:R-:W-:Y:S01]  /*10a10*/  FADD R20, R25, 1 ;  /* 0x3f80000019147421 */ /* 0x000fe20000000000 */
[----:B------:R-:W-:Y:S01]  /*10a20*/  FADD R21, R24, 1 ;  /* 0x3f80000018157421 */ /* 0x000fe20000000000 */
[----:B------:R-:W-:Y:S01]  /*10a30*/  FADD R31, R26, 1 ;  /* 0x3f8000001a1f7421 */ /* 0x000fe20000000000 */
[----:B------:R-:W-:Y:S01]  /*10a40*/  STS.128 [R7], R16 ;  /* 0x0000001007007388 */ /* 0x000fe20000000c00 */
[----:B------:R-:W-:Y:S01]  /*10a50*/  FADD R30, R27, 1 ;  /* 0x3f8000001b1e7421 */ /* 0x000fe20000000000 */
[----:B------:R-:W-:-:S02]  /*10a60*/  SEL R11, R11, RZ, P5 ;  /* 0x000000ff0b0b7207 */ /* 0x000fc40002800000 */
[----:B------:R-:W-:Y:S06]  /*10a70*/  BAR.SYNC 0x0 ;  /* 0x0000000000007b1d */ /* 0x000fec0000000000 */
[----:B------:R-:W0:Y:S01]  /*10a80*/  LDS.128 R24, [R246.X16] ;  /* 0x00000000f6187984 */ /* 0x000e22000000cc00 */
[----:B------:R-:W-:Y:S01]  /*10a90*/  PRMT R28, R11, 0x7632, R28 ;  /* 0x000076320b1c7816 */ /* 0x000fe2000000001c */
[----:B------:R-:W-:Y:S01]  /*10aa0*/  FMUL R35, R35, R30 ;  /* 0x0000001e23237220 */ /* 0x000fe20000400000 */
[----:B------:R-:W-:Y:S02]  /*10ab0*/  SHF.L.U32 R29, R11, 0x10, RZ ;  /* 0x000000100b1d7819 */ /* 0x000fe400000006ff */
[----:B------:R-:W-:Y:S01]  /*10ac0*/  SHF.L.U32 R28, R28, 0x10, RZ ;  /* 0x000000101c1c7819 */ /* 0x000fe200000006ff */
[----:B------:R-:W-:Y:S01]  /*10ad0*/  FMUL R42, R32, R21 ;  /* 0x00000015202a7220 */ /* 0x000fe20000400000 */
[----:B------:R-:W-:Y:S01]  /*10ae0*/  SEL R11, R10, RZ, P5 ;  /* 0x000000ff0a0b7207 */ /* 0x000fe20002800000 */
[----:B------:R-:W-:Y:S01]  /*10af0*/  FMUL R41, R33, R20 ;  /* 0x0000001421297220 */ /* 0x000fe20000400000 */
[----:B------:R-:W-:Y:S01]  /*10b00*/  IADD3 R10, R54, 0x400, RZ ;  /* 0x00000400360a7810 */ /* 0x000fe20007ffe0ff */
[----:B------:R-:W1:Y:S01]  /*10b10*/  LDS.128 R20, [R246.X16+0x1000] ;  /* 0x00100000f6147984 */ /* 0x000e62000000cc00 */
[----:B------:R-:W-:Y:S01]  /*10b20*/  FMUL R35, R28, R35 ;  /* 0x000000231c237220 */ /* 0x000fe20000400000 */
[----:B------:R-:W-:Y:S01]  /*10b30*/  FMUL R44, R34, R31 ;  /* 0x0000001f222c7220 */ /* 0x000fe20000400000 */
[----:B------:R-:W-:-:S02]  /*10b40*/  PRMT R28, R11, 0x7632, R28 ;  /* 0x000076320b1c7816 */ /* 0x000fc4000000001c */
[----:B------:R-:W-:Y:S01]  /*10b50*/  MOV R31, UR59 ;  /* 0x0000003b001f7c02 */ /* 0x000fe20008000f00 */
[----:B------:R-:W-:Y:S01]  /*10b60*/  FMUL R29, R29, R44 ;  /* 0x0000002c1d1d7220 */ /* 0x000fe20000400000 */
[----:B------:R-:W-:Y:S02]  /*10b70*/  LOP3.LUT R10, R10, UR6, RZ, 0xfc, !PT ;  /* 0x000000060a0a7c12 */ /* 0x000fe4000f8efcff */
[----:B------:R-:W-:Y:S01]  /*10b80*/  SHF.L.U32 R11, R11, 0x10, RZ ;  /* 0x000000100b0b7819 */ /* 0x000fe200000006ff */
[----:B------:R-:W-:Y:S01]  /*10b90*/  IMAD.U32 R28, R28, 0x10000, RZ ;  /* 0x000100001c1c7824 */ /* 0x000fe200078e00ff */
[----:B------:R-:W-:Y:S01]  /*10ba0*/  ISETP.LT.U32.AND P2, PT, R10, 0x900, P2 ;  /* 0x000009000a00780c */ /* 0x000fe20001741070 */
[----:B------:R-:W-:Y:S01]  /*10bb0*/  IMAD R30, R31, 0x900, R10 ;  /* 0x000009001f1e7824 */ /* 0x000fe200078e020a */
[----:B------:R-:W-:Y:S01]  /*10bc0*/  FSEL R10, R29, -RZ, P5 ;  /* 0x800000ff1d0a7208 */ /* 0x000fe20002800000 */
[----:B------:R-:W-:Y:S01]  /*10bd0*/  FMUL R42, R11, R42 ;  /* 0x0000002a0b2a7220 */ /* 0x000fe20000400000 */
[----:B------:R-:W-:Y:S01]  /*10be0*/  FMUL R28, R28, R41 ;  /* 0x000000291c1c7220 */ /* 0x000fe20000400000 */
[----:B------:R-:W-:-:S02]  /*10bf0*/  SEL R11, R14, RZ, !P6 ;  /* 0x000000ff0e0b7207 */ /* 0x000fc40007000000 */
[----:B------:R-:W-:Y:S02]  /*10c00*/  SEL R14, R15, RZ, !P6 ;  /* 0x000000ff0f0e7207 */ /* 0x000fe40007000000 */
[----:B------:R-:W-:Y:S01]  /*10c10*/  SEL R12, R12, RZ, !P6 ;  /* 0x000000ff0c0c7207 */ /* 0x000fe20007000000 */
[----:B------:R-:W-:Y:S01]  /*10c20*/  FADD R39, R10, R39 ;  /* 0x000000270a277221 */ /* 0x000fe20000000000 */
[----:B------:R-:W-:Y:S01]  /*10c30*/  FSEL R29, R28, -RZ, P5 ;  /* 0x800000ff1c1d7208 */ /* 0x000fe20002800000 */
[----:B------:R-:W-:Y:S01]  /*10c40*/  FADD R11, R11, 1 ;  /* 0x3f8000000b0b7421 */ /* 0x000fe20000000000 */
[----:B------:R-:W-:Y:S01]  /*10c50*/  FADD R10, R14, 1 ;  /* 0x3f8000000e0a7421 */ /* 0x000fe20000000000 */
[----:B------:R-:W-:Y:S01]  /*10c60*/  FADD R15, R12, 1 ;  /* 0x3f8000000c0f7421 */ /* 0x000fe20000000000 */
[----:B------:R-:W-:Y:S01]  /*10c70*/  SEL R13, R13, RZ, !P6 ;  /* 0x000000ff0d0d7207 */ /* 0x000fe20007000000 */
[----:B------:R-:W-:Y:S01]  /*10c80*/  FADD R38, R29, R38 ;  /* 0x000000261d267221 */ /* 0x000fe20000000000 */
[----:B------:R-:W-:Y:S01]  /*10c90*/  SEL R8, R8, RZ, P5 ;  /* 0x000000ff08087207 */ /* 0x000fe20002800000 */
[----:B------:R-:W-:Y:S01]  /*10ca0*/  FMUL R18, R18, R11 ;  /* 0x0000000b12127220 */ /* 0x000fe20000400000 */
[----:B------:R-:W-:Y:S01]  /*10cb0*/  SEL R9, R9, RZ, P5 ;  /* 0x000000ff09097207 */ /* 0x000fe20002800000 */
[----:B------:R-:W-:Y:S01]  /*10cc0*/  FMUL R28, R19, R10 ;  /* 0x0000000a131c7220 */ /* 0x000fe20000400000 */
[----:B------:R-:W-:Y:S01]  /*10cd0*/  FMUL R29, R16, R15 ;  /* 0x0000000f101d7220 */ /* 0x000fe20000400000 */
[----:B------:R-:W-:Y:S01]  /*10ce0*/  IMAD.WIDE R10, R52, R55, c[0x0][0x730] ;  /* 0x0001cc00340a7625 */ /* 0x000fe200078e0237 */
[----:B------:R-:W-:Y:S01]  /*10cf0*/  FADD R16, R13, 1 ;  /* 0x3f8000000d107421 */ /* 0x000fe20000000000 */
[----:B------:R-:W-:-:S02]  /*10d00*/  PRMT R13, R9, 0x7632, R13 ;  /* 0x00007632090d7816 */ /* 0x000fc4000000000d */
[C---:B------:R-:W-:Y:S01]  /*10d10*/  PRMT R12, R8.reuse, 0x7632, R12 ;  /* 0x00007632080c7816 */ /* 0x040fe2000000000c */
[----:B0-----:R0:W-:Y:S01]  /*10d20*/  @P1 STG.E.128 [R10.64], R24 ;  /* 0x000000180a001986 */ /* 0x0011e2000c101d20 */
[----:B------:R-:W-:Y:S01]  /*10d30*/  SHF.L.U32 R9, R9, 0x10, RZ ;  /* 0x0000001009097819 */ /* 0x000fe200000006ff */
[----:B------:R-:W-:Y:S01]  /*10d40*/  FMUL R17, R17, R16 ;  /* 0x0000001011117220 */ /* 0x000fe20000400000 */
[----:B------:R-:W-:Y:S02]  /*10d50*/  SHF.L.U32 R8, R8, 0x10, RZ ;  /* 0x0000001008087819 */ /* 0x000fe400000006ff */
[----:B------:R-:W-:Y:S02]  /*10d60*/  SHF.L.U32 R13, R13, 0x10, RZ ;  /* 0x000000100d0d7819 */ /* 0x000fe400000006ff */
[----:B------:R-:W-:Y:S02]  /*10d70*/  SHF.L.U32 R12, R12, 0x10, RZ ;  /* 0x000000100c0c7819 */ /* 0x000fe400000006ff */
[----:B------:R-:W-:Y:S01]  /*10d80*/  PLOP3.LUT P1, PT, PT, PT, UP0, 0x80, 0x0 ;  /* 0x000000000000781c */ /* 0x000fe20003f2f008 */
[----:B------:R-:W-:Y:S01]  /*10d90*/  FMUL R9, R9, R18 ;  /* 0x0000001209097220 */ /* 0x000fe20000400000 */
[----:B------:R-:W-:Y:S01]  /*10da0*/  FMUL R8, R8, R29 ;  /* 0x0000001d08087220 */ /* 0x000fe20000400000 */
[----:B------:R-:W-:Y:S01]  /*10db0*/  FMUL R13, R13, R28 ;  /* 0x0000001c0d0d7220 */ /* 0x000fe20000400000 */
[----:B------:R-:W-:Y:S01]  /*10dc0*/  FMUL R12, R12, R17 ;  /* 0x000000110c0c7220 */ /* 0x000fe20000400000 */
[----:B------:R-:W-:Y:S01]  /*10dd0*/  IMAD.WIDE R14, R30, R55, c[0x0][0x730] ;  /* 0x0001cc001e0e7625 */ /* 0x000fe200078e0237 */
[----:B------:R-:W-:-:S02]  /*10de0*/  FSEL R35, R35, -RZ, P5 ;  /* 0x800000ff23237208 */ /* 0x000fc40002800000 */
[----:B------:R-:W-:Y:S02]  /*10df0*/  FSEL R42, R42, -RZ, P5 ;  /* 0x800000ff2a2a7208 */ /* 0x000fe40002800000 */
[----:B0-----:R-:W-:Y:S02]  /*10e00*/  FSEL R10, R9, -RZ, P5 ;  /* 0x800000ff090a7208 */ /* 0x001fe40002800000 */
        /* <DEDUP_REMOVED lines=12> */
[----:B------:R-:W-:Y:S05]  /*10ed0*/  @P1 BRA `(.L_x_2) ;  /* 0xfffff2b000001947 */ /* 0x000fea000383ffff */
[----:B------:R-:W-:Y:S01]  /*10ee0*/  FADD R6, R5, R6 ;  /* 0x0000000605067221 */ /* 0x000fe20000000000 */
[----:B------:R-:W-:Y:S06]  /*10ef0*/  BAR.SYNC 0x0 ;  /* 0x0000000000007b1d */ /* 0x000fec0000000000 */
[----:B------:R-:W-:Y:S01]  /*10f00*/  FADD R3, R3, R6 ;  /* 0x0000000603037221 */ /* 0x000fe20000000000 */
[----:B------:R-:W-:-:S02]  /*10f10*/  UPLOP3.LUT UP0, UPT, UPT, UPT, UPT, 0x80, 0x0 ;  /* 0x000000000000789c */ /* 0x000fc40003f0f070 */
[----:B------:R-:W-:Y:S01]  /*10f20*/  UMOV UR5, URZ ;  /* 0x0000003f00057c82 */ /* 0x000fe20008000000 */
[----:B------:R-:W-:-:S04]  /*10f30*/  FADD R36, R36, R3 ;  /* 0x0000000324247221 */ /* 0x000fc80000000000 */
[----:B------:R-:W-:-:S04]  /*10f40*/  FADD R37, R37, R36 ;  /* 0x0000002425257221 */ /* 0x000fc80000000000 */
[----:B------:R-:W-:-:S04]  /*10f50*/  FADD R38, R38, R37 ;  /* 0x0000002526267221 */ /* 0x000fc80000000000 */
        /* <DEDUP_REMOVED lines=12> */
[----:B------:R-:W-:Y:S04]  /*11020*/  @!P3 STS [R2], R9 ;  /* 0x000000090200b388 */ /* 0x000fe80000000800 */
[----:B------:R-:W-:Y:S06]  /*11030*/  BAR.SYNC 0x0 ;  /* 0x0000000000007b1d */ /* 0x000fec0000000000 */
[----:B------:R-:W1:Y:S04]  /*11040*/  @!P4 LDS R7, [R4.X4] ;  /* 0x000000000407c984 */ /* 0x000e680000004800 */
[----:B-1----:R-:W1:Y:S02]  /*11050*/  SHFL.BFLY PT, R6, R7, 0x4, 0x1f ;  /* 0x0c801f0007067f89 */ /* 0x002e6400000e0000 */
[----:B-1----:R-:W-:-:S05]  /*11060*/  FADD R6, R7, R6 ;  /* 0x0000000607067221 */ /* 0x002fca0000000000 */
[----:B------:R-:W1:Y:S02]  /*11070*/  SHFL.BFLY PT, R3, R6, 0x2, 0x1f ;  /* 0x0c401f0006037f89 */ /* 0x000e6400000e0000 */
[----:B-1----:R-:W-:-:S05]  /*11080*/  FADD R3, R6, R3 ;  /* 0x0000000306037221 */ /* 0x002fca0000000000 */
[----:B------:R-:W1:Y:S02]  /*11090*/  SHFL.BFLY PT, R8, R3, 0x1, 0x1f ;  /* 0x0c201f0003087f89 */ /* 0x000e6400000e0000 */
[----:B-1----:R-:W-:Y:S01]  /*110a0*/  FADD R5, R3, R8 ;  /* 0x0000000803057221 */ /* 0x002fe20000000000 */
[----:B------:R-:W-:-:S04]  /*110b0*/  MOV R8, UR4 ;  /* 0x0000000400087c02 */ /* 0x000fc80008000f00 */
[----:B------:R-:W-:Y:S01]  /*110c0*/  @P0 STS [R4.X4], R5 ;  /* 0x0000000504000388 */ /* 0x000fe20000004800 */
[----:B------:R-:W-:-:S03]  /*110d0*/  FMUL R8, R8, UR4 ;  /* 0x0000000408087c20 */ /* 0x000fc60008400000 */
[----:B------:R-:W-:Y:S06]  /*110e0*/  BAR.SYNC 0x0 ;  /* 0x0000000000007b1d */ /* 0x000fec0000000000 */
[----:B------:R-:W1:Y:S01]  /*110f0*/  LDS R2, [RZ] ;  /* 0x00000000ff027984 */ /* 0x000e620000000800 */
[----:B------:R-:W-:Y:S01]  /*11100*/  FMUL R7, R8, UR4 ;  /* 0x0000000408077c20 */ /* 0x000fe20008400000 */
[----:B-1----:R-:W-:-:S04]  /*11110*/  FMUL R2, R2, -0.5 ;  /* 0xbf00000002027820 */ /* 0x002fc80000400000 */
[----:B------:R-:W-:-:S04]  /*11120*/  FMUL R2, R2, R7 ;  /* 0x0000000702027220 */ /* 0x000fc80000400000 */
[----:B------:R-:W-:-:S01]  /*11130*/  FMUL R28, R2, 0.00043402778101153671741 ;  /* 0x39e38e39021c7820 */ /* 0x000fc20000400000 */
.L_x_3:
[C---:B------:R-:W-:Y:S01]  /*11140*/  IADD3 R5, P0, R43.reuse, UR5, RZ ;  /* 0x000000052b057c10 */ /* 0x040fe2000ff1e0ff */
[----:B------:R-:W-:Y:S01]  /*11150*/  IMAD.U32 R8, RZ, RZ, UR59 ;  /* 0x0000003bff087e24 */ /* 0x000fe2000f8e00ff */
[----:B------:R-:W-:Y:S01]  /*11160*/  LOP3.LUT R7, R43, UR5, RZ, 0xfc, !PT ;  /* 0x000000052b077c12 */ /* 0x000fe2000f8efcff */
[----:B0-----:R-:W-:Y:S01]  /*11170*/  CS2R R20, SRZ ;  /* 0x0000000000147805 */ /* 0x001fe2000001ff00 */
[----:B------:R-:W-:Y:S01]  /*11180*/  LOP3.LUT R3, R0, UR5, RZ, 0xfc, !PT ;  /* 0x0000000500037c12 */ /* 0x000fe2000f8efcff */
[----:B------:R-:W-:Y:S01]  /*11190*/  CS2R R22, SRZ ;  /* 0x0000000000167805 */ /* 0x000fe2000001ff00 */
[----:B------:R-:W-:Y:S01]  /*111a0*/  MOV R4, UR59 ;  /* 0x0000003b00047c02 */ /* 0x000fe20008000f00 */
[----:B------:R-:W-:Y:S01]  /*111b0*/  CS2R R12, SRZ ;  /* 0x00000000000c7805 */ /* 0x000fe2000001ff00 */
[----:B------:R-:W-:Y:S01]  /*111c0*/  IADD3.X R6, RZ, RZ, RZ, P0, !PT ;  /* 0x000000ffff067210 */ /* 0x000fe200007fe4ff */
[----:B------:R-:W-:Y:S01]  /*111d0*/  CS2R R14, SRZ ;  /* 0x00000000000e7805 */ /* 0x000fe2000001ff00 */
[----:B------:R-:W-:Y:S01]  /*111e0*/  LEA R2, P0, R5, c[0x0][0x628], 0x2 ;  /* 0x00018a0005027a11 */ /* 0x000fe200078010ff */
[----:B------:R-:W-:Y:S01]  /*111f0*/  IMAD R4, R4, 0x900, R3 ;  /* 0x0000090004047824 */ /* 0x000fe200078e0203 */
[----:B------:R-:W-:-:S02]  /*11200*/  ISETP.GE.U32.AND P1, PT, R7, 0x900, PT ;  /* 0x000009000700780c */ /* 0x000fc40003f26070 */
[----:B------:R-:W-:Y:S02]  /*11210*/  LEA.HI.X R3, R5, c[0x0][0x62c], R6, 0x2, P0 ;  /* 0x00018b0005037a11 */ /* 0x000fe400000f1406 */
[----:B------:R-:W-:Y:S02]  /*11220*/  ISETP.LT.AND P0, PT, R8, 0x4, !P1 ;  /* 0x000000040800780c */ /* 0x000fe40004f01270 */
[----:B------:R-:W-:Y:S02]  /*11230*/  MOV R24, 0x4 ;  /* 0x0000000400187802 */ /* 0x000fe40000000f00 */
[----:B------:R-:W-:-:S03]  /*11240*/  MOV R6, UR59 ;  /* 0x0000003b00067c02 */ /* 0x000fc60008000f00 */
[-C--:B------:R-:W-:Y:S02]  /*11250*/  IMAD.WIDE R4, R4, R24.reuse, c[0x0][0x730] ;  /* 0x0001cc0004047625 */ /* 0x080fe400078e0218 */
[----:B------:R0:W2:Y:S01]  /*11260*/  @!P1 LDG.E.EL.128 R20, [R2.64+0x10] ;  /* 0x0000102002149981 */ /* 0x0000a2000c2e1d00 */
[----:B------:R-:W-:Y:S01]  /*11270*/  CS2R R16, SRZ ;  /* 0x0000000000107805 */ /* 0x000fe2000001ff00 */
[----:B------:R-:W-:Y:S01]  /*11280*/  CS2R R18, SRZ ;  /* 0x0000000000127805 */ /* 0x000fe2000001ff00 */
[----:B------:R-:W-:Y:S01]  /*11290*/  IMAD R29, R6, 0x900, R7 ;  /* 0x00000900061d7824 */ /* 0x000fe200078e0207 */
[----:B------:R1:W3:Y:S01]  /*112a0*/  @P0 LDG.E.EF.128 R12, [R4.64] ;  /* 0x00000020040c0981 */ /* 0x0002e2000c0e1d00 */
[-C--:B------:R-:W-:Y:S01]  /*112b0*/  IMAD.WIDE.U32 R6, R7, R24.reuse, c[0x0][0x628] ;  /* 0x00018a0007067625 */ /* 0x080fe200078e0018 */
[----:B------:R-:W-:Y:S01]  /*112c0*/  CS2R R8, SRZ ;  /* 0x0000000000087805 */ /* 0x000fe2000001ff00 */
[----:B------:R-:W-:Y:S01]  /*112d0*/  CS2R R10, SRZ ;  /* 0x00000000000a7805 */ /* 0x000fe2000001ff00 */
[----:B------:R-:W-:Y:S01]  /*112e0*/  MOV R32, 0x2 ;  /* 0x0000000200207802 */ /* 0x000fe20000000f00 */
[----:B0-----:R-:W-:Y:S01]  /*112f0*/  IMAD.WIDE R2, R29, R24, c[0x0][0x730] ;  /* 0x0001cc001d027625 */ /* 0x001fe200078e0218 */
[----:B------:R3:W4:Y:S01]  /*11300*/  @!P1 LDG.E.EL.128 R16, [R6.64] ;  /* 0x0000002006109981 */ /* 0x000722000c2e1d00 */
[----:B------:R-:W-:Y:S01]  /*11310*/  CS2R R24, SRZ ;  /* 0x0000000000187805 */ /* 0x000fe2000001ff00 */
[----:B------:R-:W-:-:S02]  /*11320*/  CS2R R26, SRZ ;  /* 0x00000000001a7805 */ /* 0x000fc4000001ff00 */
[----:B------:R0:W5:Y:S01]  /*11330*/  @P0 LDG.E.EF.128 R8, [R2.64] ;  /* 0x0000002002080981 */ /* 0x000162000c0e1d00 */
[----:B-1----:R-:W-:-:S05]  /*11340*/  IMAD.WIDE R4, R29, R32, c[0x0][0x618] ;  /* 0x000186001d047625 */ /* 0x002fca00078e0220 */
[----:B------:R1:W5:Y:S01]  /*11350*/  @P0 LDG.E.EF.128 R24, [R4.64] ;  /* 0x0000002004180981 */ /* 0x000362000c0e1d00 */
[----:B------:R-:W-:Y:S01]  /*11360*/  UMOV UR5, 0x800 ;  /* 0x0000080000057882 */ /* 0x000fe20000000000 */
[----:B--2---:R-:W-:Y:S02]  /*11370*/  SEL R30, R20, RZ, !P1 ;  /* 0x000000ff141e7207 */ /* 0x004fe40004800000 */
[----:B------:R-:W-:Y:S02]  /*11380*/  SEL R31, R21, RZ, !P1 ;  /* 0x000000ff151f7207 */ /* 0x000fe40004800000 */
[----:B------:R-:W-:Y:S01]  /*11390*/  SEL R23, R23, RZ, !P1 ;  /* 0x000000ff17177207 */ /* 0x000fe20004800000 */
[----:B0-----:R-:W-:Y:S01]  /*113a0*/  FADD R2, R30, 1 ;  /* 0x3f8000001e027421 */ /* 0x001fe20000000000 */
[----:B---3--:R-:W-:Y:S01]  /*113b0*/  SEL R7, R12, RZ, P0 ;  /* 0x000000ff0c077207 */ /* 0x008fe20000000000 */
[----:B------:R-:W-:Y:S01]  /*113c0*/  FADD R3, R31, 1 ;  /* 0x3f8000001f037421 */ /* 0x000fe20000000000 */
[----:B------:R-:W-:Y:S01]  /*113d0*/  SEL R6, R13, RZ, P0 ;  /* 0x000000ff0d067207 */ /* 0x000fe20000000000 */
[----:B-1----:R-:W-:Y:S01]  /*113e0*/  FADD R5, R23, 1 ;  /* 0x3f80000017057421 */ /* 0x002fe20000000000 */
[----:B------:R-:W-:Y:S01]  /*113f0*/  SEL R20, R15, RZ, P0 ;  /* 0x000000ff0f147207 */ /* 0x000fe20000000000 */
[----:B------:R-:W-:Y:S01]  /*11400*/  FMUL R12, R7, R2 ;  /* 0x00000002070c7220 */ /* 0x000fe20000400000 */
[----:B------:R-:W-:Y:S01]  /*11410*/  SEL R22, R22, RZ, !P1 ;  /* 0x000000ff16167207 */ /* 0x000fe20004800000 */
[----:B------:R-:W-:Y:S01]  /*11420*/  FMUL R13, R6, R3 ;  /* 0x00000003060d7220 */ /* 0x000fe20000400000 */
[----:B----4-:R-:W-:Y:S01]  /*11430*/  SEL R2, R16, RZ, !P1 ;  /* 0x000000ff10027207 */ /* 0x010fe20004800000 */
[----:B------:R-:W-:Y:S01]  /*11440*/  FMUL R15, R20, R5 ;  /* 0x00000005140f7220 */ /* 0x000fe20000400000 */
[----:B------:R-:W-:Y:S01]  /*11450*/  SEL R3, R17, RZ, !P1 ;  /* 0x000000ff11037207 */ /* 0x000fe20004800000 */
[----:B------:R-:W-:Y:S01]  /*11460*/  FADD R4, R22, 1 ;  /* 0x3f80000016047421 */ /* 0x000fe20000000000 */
[----:B------:R-:W-:Y:S01]  /*11470*/  SEL R21, R14, RZ, P0 ;  /* 0x000000ff0e157207 */ /* 0x000fe20000000000 */
[----:B------:R-:W-:Y:S01]  /*11480*/  FADD R2, R2, 1 ;  /* 0x3f80000002027421 */ /* 0x000fe20000000000 */
[----:B-----5:R-:W-:Y:S01]  /*11490*/  SEL R5, R8, RZ, P0 ;  /* 0x000000ff08057207 */ /* 0x020fe20000000000 */
[----:B------:R-:W-:Y:S01]  /*114a0*/  FADD R3, R3, 1 ;  /* 0x3f80000003037421 */ /* 0x000fe20000000000 */
[----:B------:R-:W-:Y:S01]  /*114b0*/  SEL R18, R18, RZ, !P1 ;  /* 0x000000ff12127207 */ /* 0x000fe20004800000 */
[----:B------:R-:W-:Y:S01]  /*114c0*/  FMUL R14, R21, R4 ;  /* 0x00000004150e7220 */ /* 0x000fe20000400000 */
[----:B------:R-:W-:Y:S01]  /*114d0*/  SEL R6, R9, RZ, P0 ;  /* 0x000000ff09067207 */ /* 0x000fe20000000000 */
[----:B------:R-:W-:Y:S01]  /*114e0*/  FMUL R4, R5, R2 ;  /* 0x0000000205047220 */ /* 0x000fe20000400000 */
[----:B------:R-:W-:Y:S01]  /*114f0*/  SEL R19, R19, RZ, !P1 ;  /* 0x000000ff13137207 */ /* 0x000fe20004800000 */
[----:B------:R-:W-:Y:S01]  /*11500*/  FADD R2, R18, 1 ;  /* 0x3f80000012027421 */ /* 0x000fe20000000000 */
[----:B------:R-:W-:Y:S01]  /*11510*/  SEL R7, R10, RZ, P0 ;  /* 0x000000ff0a077207 */ /* 0x000fe20000000000 */
[----:B------:R-:W-:Y:S01]  /*11520*/  FMUL R5, R6, R3 ;  /* 0x0000000306057220 */ /* 0x000fe20000400000 */
[----:B------:R-:W-:Y:S01]  /*11530*/  SEL R8, R11, RZ, P0 ;  /* 0x000000ff0b087207 */ /* 0x000fe20000000000 */
[----:B------:R-:W-:Y:S01]  /*11540*/  FADD R3, R19, 1 ;  /* 0x3f80000013037421 */ /* 0x000fe20000000000 */
[----:B------:R-:W-:Y:S01]  /*11550*/  SEL R24, R24, RZ, P0 ;  /* 0x000000ff18187207 */ /* 0x000fe20000000000 */
[----:B------:R-:W-:Y:S01]  /*11560*/  FMUL R6, R7, R2 ;  /* 0x0000000207067220 */ /* 0x000fe20000400000 */
[----:B------:R-:W-:Y:S01]  /*11570*/  SEL R25, R25, RZ, P0 ;  /* 0x000000ff19197207 */ /* 0x000fe20000000000 */
[----:B------:R-:W-:Y:S01]  /*11580*/  FMUL R7, R8, R3 ;  /* 0x0000000308077220 */ /* 0x000fe20000400000 */
[----:B------:R-:W-:Y:S01]  /*11590*/  PRMT R2, R24, 0x7632, R2 ;  /* 0x0000763218027816 */ /* 0x000fe20000000002 */
[----:B------:R-:W-:Y:S01]  /*115a0*/  FMUL R9, R4, UR4 ;  /* 0x0000000404097c20 */ /* 0x000fe20008400000 */
[----:B------:R-:W-:Y:S01]  /*115b0*/  SHF.L.U32 R24, R24, 0x10, RZ ;  /* 0x0000001018187819 */ /* 0x000fe200000006ff */
[----:B------:R-:W-:Y:S01]  /*115c0*/  IMAD.U32 R3, R25, 0x10000, RZ ;  /* 0x0001000019037824 */ /* 0x000fe200078e00ff */
[----:B------:R-:W-:-:S02]  /*115d0*/  SHF.L.U32 R4, R2, 0x10, RZ ;  /* 0x0000001002047819 */ /* 0x000fc400000006ff */
[----:B------:R-:W-:Y:S01]  /*115e0*/  PRMT R25, R25, 0x7632, R25 ;  /* 0x0000763219197816 */ /* 0x000fe20000000019 */
[CC--:B------:R-:W-:Y:S01]  /*115f0*/  FMUL R11, R28.reuse, R3.reuse ;  /* 0x000000031c0b7220 */ /* 0x0c0fe20000400000 */
[C---:B------:R-:W-:Y:S01]  /*11600*/  FFMA R9, R28.reuse, R24, R9 ;  /* 0x000000181c097223 */ /* 0x040fe20000000009 */
[----:B------:R-:W-:Y:S01]  /*11610*/  FMUL R2, R28, R4 ;  /* 0x000000041c027220 */ /* 0x000fe20000400000 */
[----:B------:R-:W-:Y:S01]  /*11620*/  SEL R26, R26, RZ, P0 ;  /* 0x000000ff1a1a7207 */ /* 0x000fe20000000000 */
[----:B------:R-:W-:Y:S01]  /*11630*/  FFMA R6, R6, UR4, R11 ;  /* 0x0000000406067c23 */ /* 0x000fe2000800000b */
[----:B------:R-:W-:Y:S01]  /*11640*/  SEL R27, R27, RZ, P0 ;  /* 0x000000ff1b1b7207 */ /* 0x000fe20000000000 */
[C---:B------:R-:W-:Y:S01]  /*11650*/  FFMA R24, R28.reuse, R24, R9 ;  /* 0x000000181c187223 */ /* 0x040fe20000000009 */
[----:B------:R-:W-:Y:S01]  /*11660*/  FFMA R9, R5, UR4, R2 ;  /* 0x0000000405097c23 */ /* 0x000fe20008000002 */
[----:B------:R-:W-:Y:S01]  /*11670*/  SHF.L.U32 R25, R25, 0x10, RZ ;  /* 0x0000001019197819 */ /* 0x000fe200000006ff */
[----:B------:R-:W-:Y:S01]  /*11680*/  FFMA R11, R28, R3, R6 ;  /* 0x000000031c0b7223 */ /* 0x000fe20000000006 */
[----:B------:R-:W-:Y:S01]  /*11690*/  PRMT R2, R26, 0x7632, R2 ;  /* 0x000076321a027816 */ /* 0x000fe20000000002 */
[C---:B------:R-:W-:Y:S01]  /*116a0*/  FFMA R9, R28.reuse, R4, R9 ;  /* 0x000000041c097223 */ /* 0x040fe20000000009 */
[----:B------:R-:W-:Y:S01]  /*116b0*/  PRMT R3, R27, 0x7632, R3 ;  /* 0x000076321b037816 */ /* 0x000fe20000000003 */
[----:B------:R-:W-:Y:S01]  /*116c0*/  FMUL R6, R28, R25 ;  /* 0x000000191c067220 */ /* 0x000fe20000400000 */
[----:B------:R-:W-:-:S02]  /*116d0*/  SHF.L.U32 R26, R26, 0x10, RZ ;  /* 0x000000101a1a7819 */ /* 0x000fc400000006ff */
[----:B------:R-:W-:Y:S01]  /*116e0*/  SHF.L.U32 R2, R2, 0x10, RZ ;  /* 0x0000001002027819 */ /* 0x000fe200000006ff */
[----:B------:R-:W-:Y:S01]  /*116f0*/  FFMA R10, R7, UR4, R6 ;  /* 0x00000004070a7c23 */ /* 0x000fe20008000006 */
[----:B------:R-:W-:Y:S01]  /*11700*/  SHF.L.U32 R27, R27, 0x10, RZ ;  /* 0x000000101b1b7819 */ /* 0x000fe200000006ff */
[C---:B------:R-:W-:Y:S01]  /*11710*/  FMUL R5, R28.reuse, R26 ;  /* 0x0000001a1c057220 */ /* 0x040fe20000400000 */
[----:B------:R-:W-:Y:S01]  /*11720*/  SHF.L.U32 R3, R3, 0x10, RZ ;  /* 0x0000001003037819 */ /* 0x000fe200000006ff */
[C---:B------:R-:W-:Y:S01]  /*11730*/  FMUL R6, R28.reuse, R2 ;  /* 0x000000021c067220 */ /* 0x040fe20000400000 */
[C---:B------:R-:W-:Y:S01]  /*11740*/  FFMA R10, R28.reuse, R25, R10 ;  /* 0x000000191c0a7223 */ /* 0x040fe2000000000a */
[----:B------:R-:W-:Y:S01]  /*11750*/  FMUL R7, R28, R27 ;  /* 0x0000001b1c077220 */ /* 0x000fe20000400000 */
[----:B------:R-:W-:Y:S01]  /*11760*/  FFMA R5, R12, UR4, R5 ;  /* 0x000000040c057c23 */ /* 0x000fe20008000005 */
[----:B------:R-:W-:Y:S01]  /*11770*/  FMUL R8, R28, R3 ;  /* 0x000000031c087220 */ /* 0x000fe20000400000 */
[----:B------:R-:W-:Y:S01]  /*11780*/  FFMA R13, R13, UR4, R6 ;  /* 0x000000040d0d7c23 */ /* 0x000fe20008000006 */
[----:B------:R-:W-:Y:S01]  /*11790*/  FFMA R14, R14, UR4, R7 ;  /* 0x000000040e0e7c23 */ /* 0x000fe20008000007 */
[C---:B------:R-:W-:Y:S01]  /*117a0*/  FFMA R5, R28.reuse, R26, R5 ;  /* 0x0000001a1c057223 */ /* 0x040fe20000000005 */
[----:B------:R-:W-:Y:S01]  /*117b0*/  FFMA R8, R15, UR4, R8 ;  /* 0x000000040f087c23 */ /* 0x000fe20008000008 */
[C---:B------:R-:W-:Y:S01]  /*117c0*/  FFMA R2, R28.reuse, R2, R13 ;  /* 0x000000021c027223 */ /* 0x040fe2000000000d */
[C---:B------:R-:W-:Y:S01]  /*117d0*/  FFMA R14, R28.reuse, R27, R14 ;  /* 0x0000001b1c0e7223 */ /* 0x040fe2000000000e */
[----:B------:R-:W-:Y:S01]  /*117e0*/  F2FP.BF16.PACK_AB R24, R9, R24 ;  /* 0x000000180918723e */ /* 0x000fe200000010ff */
[----:B------:R-:W-:Y:S01]  /*117f0*/  FFMA R3, R28, R3, R8 ;  /* 0x000000031c037223 */ /* 0x000fe20000000008 */
[----:B------:R-:W-:-:S02]  /*11800*/  F2FP.BF16.PACK_AB R25, R10, R11 ;  /* 0x0000000b0a19723e */ /* 0x000fc400000010ff */
[----:B------:R-:W-:Y:S02]  /*11810*/  F2FP.BF16.PACK_AB R26, R2, R5 ;  /* 0x00000005021a723e */ /* 0x000fe400000010ff */
[----:B------:R-:W-:Y:S01]  /*11820*/  F2FP.BF16.PACK_AB R27, R3, R14 ;  /* 0x0000000e031b723e */ /* 0x000fe200000010ff */
[----:B------:R-:W-:-:S05]  /*11830*/  IMAD.WIDE R2, R29, R32, c[0x0][0x738] ;  /* 0x0001ce001d027625 */ /* 0x000fca00078e0220 */
[----:B------:R0:W-:Y:S01]  /*11840*/  @P0 STG.E.128 [R2.64], R24 ;  /* 0x0000001802000986 */ /* 0x0001e2000c101d20 */
[----:B------:R-:W-:Y:S01]  /*11850*/  PLOP3.LUT P0, PT, PT, PT, UP0, 0x80, 0x0 ;  /* 0x000000000000781c */ /* 0x000fe20003f0f008 */
[----:B------:R-:W-:-:S12]  /*11860*/  UPLOP3.LUT UP0, UPT, UPT, UPT, UPT, 0x40, 0x0 ;  /* 0x000000000000789c */ /* 0x000fd80003f0e870 */
[----:B------:R-:W-:Y:S05]  /*11870*/  @P0 BRA `(.L_x_3) ;  /* 0xfffff8c000000947 */ /* 0x000fea000383ffff */
[----:B------:R-:W-:Y:S05]  /*11880*/  EXIT ;  /* 0x000000000000794d */ /* 0x000fea0003800000 */
.L_x_4:
[----:B------:R-:W-:-:S00]  /*11890*/  BRA `(.L_x_4) ;  /* 0xfffffff000007947 */ /* 0x000fc0000383ffff */
[----:B------:R-:W-:-:S00]  /*118a0*/  NOP ;  /* 0x0000000000007918 */ /* 0x000fc00000000000 */
        /* <DEDUP_REMOVED lines=13> */
.L_x_5:


//--------------------- .nv.shared.triton__0d1d2d3d4d5d6d7d8d9d10d11d12d13d14d15d16d17d18d19d20d21d22d23d24d25d26d27d28d29d30d31d32d33d34d35d36d37d38d39d40d41d42d43d44d45d46d47d48d49d50d51d52d53d54d55d56d57d58d59d60d61d62d63d64d65d66d67d68d69d70d71d72d73d74d75d76d77d78d79d80d81d82d83d84d85d86d87d88d89d90d91d92d93d94d95d96d97d98d99d100d101d102d103d104d105d106d107d108d109d110d111d112d113d114d115d116d117d118d119d120d121d122d123d124d125d126d127d128d129d130d131d132d133d134d135d136d137d138d139d140d141d142d143d144d145d146d147d148d149d150d151d152d153d154d155d156d157d158d159d160d161d162d163d164d165d166d167d168d169d170d171d172d173d174d175d176d177d178d179d180d181d182d183d184d185d186d187d188189de --------------------------
	.section	.nv.shared.triton__0d1d2d3d4d5d6d7d8d9d10d11d12d13d14d15d16d17d18d19d20d21d22d23d24d25d26d27d28d29d30d31d32d33d34d35d36d37d38d39d40d41d42d43d44d45d46d47d48d49d50d51d52d53d54d55d56d57d58d59d60d61d62d63d64d65d66d67d68d69d70d71d72d73d74d75d76d77d78d79d80d81d82d83d84d85d86d87d88d89d90d91d92d93d94d95d96d97d98d99d100d101d102d103d104d105d106d107d108d109d110d111d112d113d114d115d116d117d118d119d120d121d122d123d124d125d126d127d128d129d130d131d132d133d134d135d136d137d138d139d140d141d142d143d144d145d146d147d148d149d150d151d152d153d154d155d156d157d158d159d160d161d162d163d164d165d166d167d168d169d170d171d172d173d174d175d176d177d178d179d180d181d182d183d184d185d186d187d188189de,"aw",@nobits
	.align	16
